// auto-generated by cutlass_sweep.fmha — config: {"arch": "sm_90", "direction": "fwd", "dtype": "bf16", "head_dim": 80, "mask": "causal", "schedule": "cooperative", "tile_kv": 256, "tile_q": 128}
#include "cutlass/cutlass.h"
#include "cute/tensor.hpp"
#include "cutlass/device_kernel.h"
#include "cutlass/kernel_hardware_info.h"
#include "88_hopper_fmha/collective/fmha_fusion.hpp"
#include "88_hopper_fmha/kernel/fmha_kernel_builder.hpp"

using namespace cute;
using Element = cutlass::bfloat16_t;
using TileShape = Shape<_128, _256, _80>;
using StrideQ = cute::tuple<int, _1, cute::tuple<int, int>>;
using StrideK = cute::tuple<int, _1, cute::tuple<int, int>>;
using StrideV = cute::tuple<int, cute::_1, cute::tuple<int, int>>;

using Kernel = typename cutlass::fmha::kernel::FmhaBuilder<
    Element, float, float,
    TileShape, StrideQ, StrideK, StrideV,
    cutlass::fmha::collective::CausalFusion,
    cutlass::gemm::KernelTmaWarpSpecializedCooperative
  >::Kernel;

auto* _anchor = &cutlass::device_kernel<Kernel>;


// ===== COMPILED SASS (sm_90a) =====

	.target	sm_90a

	.elftype	@"ET_EXEC"


//--------------------- .note.nv.tkinfo           --------------------------
	.section	.note.nv.tkinfo,"",@"SHT_NOTE"
	.sectionflags	@"SHF_NOTE_NV_TKINFO"
	.tkinfo
        /*0018*/ 	.word	0x00000002
        /*0030*/ 	.string	""
        /*0030*/ 	.string	"ptxas"
        /*0030*/ 	.string	"Cuda compilation tools, release 13.0, V13.0.88"
        /*0030*/ 	.string	"Build cuda_13.0.r13.0/compiler.36424714_0"
        /*0030*/ 	.string	"-arch sm_90a -m 64 "



//--------------------- .note.nv.cuinfo           --------------------------
	.section	.note.nv.cuinfo,"",@"SHT_NOTE"
	.sectionflags	@"SHF_NOTE_NV_CUINFO"
        /*0018*/ 	.short	0x0002
        /*001a*/ 	.short	0x005a
        /*001c*/ 	.short	0x0082
	.zero		2


//--------------------- .nv.info                  --------------------------
	.section	.nv.info,"",@"SHT_CUDA_INFO"
	.align	4


	//----- nvinfo : EIATTR_REGCOUNT
	.align		4
        /*0000*/ 	.byte	0x04, 0x2f
        /*0002*/ 	.short	(.L_16 - .L_15)
	.align		4
.L_15:
        /*0004*/ 	.word	index@(_ZN7cutlass13device_kernelINS_4fmha6kernel28FmhaKernelTmaWarpSpecializedINS1_10collective30FmhaMainloopTmaWarpSpecializedINS_10bfloat16_tEffN4cute5tupleIJNS7_1CILi128EEENS9_ILi256EEENS9_ILi80EEEEEENS8_IJiNS9_ILi1EEENS8_IJiiEEEEEESG_SG_NS4_12CausalFusionEJEEENS4_15FmhaFwdEpilogueIS6_fNS8_IJNS9_ILi64EEESC_SB_EEEEENS2_23IndividualTileSchedulerEJEEEEEvNT_6ParamsE)
        /*0008*/ 	.word	0x000000a8


	//----- nvinfo : EIATTR_FRAME_SIZE
	.align		4
.L_16:
        /*000c*/ 	.byte	0x04, 0x11
        /*000e*/ 	.short	(.L_18 - .L_17)
	.align		4
.L_17:
        /*0010*/ 	.word	index@($__internal_0_$__cuda_sm20_rcp_rn_f32_slowpath)
        /*0014*/ 	.word	0x00000000


	//----- nvinfo : EIATTR_FRAME_SIZE
	.align		4
.L_18:
        /*0018*/ 	.byte	0x04, 0x11
        /*001a*/ 	.short	(.L_20 - .L_19)
	.align		4
.L_19:
        /*001c*/ 	.word	index@(_ZN7cutlass13device_kernelINS_4fmha6kernel28FmhaKernelTmaWarpSpecializedINS1_10collective30FmhaMainloopTmaWarpSpecializedINS_10bfloat16_tEffN4cute5tupleIJNS7_1CILi128EEENS9_ILi256EEENS9_ILi80EEEEEENS8_IJiNS9_ILi1EEENS8_IJiiEEEEEESG_SG_NS4_12CausalFusionEJEEENS4_15FmhaFwdEpilogueIS6_fNS8_IJNS9_ILi64EEESC_SB_EEEEENS2_23IndividualTileSchedulerEJEEEEEvNT_6ParamsE)
        /*0020*/ 	.word	0x00000000


	//----- nvinfo : EIATTR_MIN_STACK_SIZE
	.align		4
.L_20:
        /*0024*/ 	.byte	0x04, 0x12
        /*0026*/ 	.short	(.L_22 - .L_21)
	.align		4
.L_21:
        /*0028*/ 	.word	index@(_ZN7cutlass13device_kernelINS_4fmha6kernel28FmhaKernelTmaWarpSpecializedINS1_10collective30FmhaMainloopTmaWarpSpecializedINS_10bfloat16_tEffN4cute5tupleIJNS7_1CILi128EEENS9_ILi256EEENS9_ILi80EEEEEENS8_IJiNS9_ILi1EEENS8_IJiiEEEEEESG_SG_NS4_12CausalFusionEJEEENS4_15FmhaFwdEpilogueIS6_fNS8_IJNS9_ILi64EEESC_SB_EEEEENS2_23IndividualTileSchedulerEJEEEEEvNT_6ParamsE)
        /*002c*/ 	.word	0x00000000
.L_22:


//--------------------- .nv.compat                --------------------------
	.section	.nv.compat,"",@"SHT_CUDA_COMPAT_INFO"
	.align	4
        /*0000*/ 	.byte	0x02, 0x09, 0x01, 0x00, 0x02, 0x02, 0x04, 0x00, 0x02, 0x05, 0x05, 0x00, 0x03, 0x07, 0x01, 0x01
        /*0010*/ 	.byte	0x02, 0x03, 0x01, 0x00, 0x02, 0x06, 0x01, 0x00, 0x04, 0x0b, 0x08, 0x00, 0x00, 0x00, 0x00, 0x00
        /*0020*/ 	.byte	0x00, 0x00, 0x00, 0x00


//--------------------- .nv.info._ZN7cutlass13device_kernelINS_4fmha6kernel28FmhaKernelTmaWarpSpecializedINS1_10collective30FmhaMainloopTmaWarpSpecializedINS_10bfloat16_tEffN4cute5tupleIJNS7_1CILi128EEENS9_ILi256EEENS9_ILi80EEEEEENS8_IJiNS9_ILi1EEENS8_IJiiEEEEEESG_SG_NS4_12CausalFusionEJEEENS4_15FmhaFwdEpilogueIS6_fNS8_IJNS9_ILi64EEESC_SB_EEEEENS2_23IndividualTileSchedulerEJEEEEEvNT_6ParamsE --------------------------
	.section	.nv.info._ZN7cutlass13device_kernelINS_4fmha6kernel28FmhaKernelTmaWarpSpecializedINS1_10collective30FmhaMainloopTmaWarpSpecializedINS_10bfloat16_tEffN4cute5tupleIJNS7_1CILi128EEENS9_ILi256EEENS9_ILi80EEEEEENS8_IJiNS9_ILi1EEENS8_IJiiEEEEEESG_SG_NS4_12CausalFusionEJEEENS4_15FmhaFwdEpilogueIS6_fNS8_IJNS9_ILi64EEESC_SB_EEEEENS2_23IndividualTileSchedulerEJEEEEEvNT_6ParamsE,"",@"SHT_CUDA_INFO"
	.sectionflags	@""
	.align	4


	//----- nvinfo : EIATTR_CUDA_API_VERSION
	.align		4
        /*0000*/ 	.byte	0x04, 0x37
        /*0002*/ 	.short	(.L_24 - .L_23)
.L_23:
        /*0004*/ 	.word	0x00000082


	//----- nvinfo : EIATTR_KPARAM_INFO
	.align		4
.L_24:
        /*0008*/ 	.byte	0x04, 0x17
        /*000a*/ 	.short	(.L_26 - .L_25)
.L_25:
        /*000c*/ 	.word	0x00000000
        /*0010*/ 	.short	0x0000
        /*0012*/ 	.short	0x0070
        /*0014*/ 	.byte	0x00, 0xf0, 0x01, 0x20


	//----- nvinfo : EIATTR_SPARSE_MMA_MASK
	.align		4
.L_26:
        /*0018*/ 	.byte	0x03, 0x50
        /*001a*/ 	.short	0x0000


	//----- nvinfo : EIATTR_MAXREG_COUNT
	.align		4
        /*001c*/ 	.byte	0x03, 0x1b
        /*001e*/ 	.short	0x00a8


	//----- nvinfo : EIATTR_NUM_BARRIERS
	.align		4
        /*0020*/ 	.byte	0x02, 0x4c
        /*0022*/ 	.byte	0x02
	.zero		1


	//----- nvinfo : EIATTR_EXTERNS
	.align		4
        /*0024*/ 	.byte	0x04, 0x0f
        /*0026*/ 	.short	(.L_28 - .L_27)


	//   ....[0]....
	.align		4
.L_27:
        /*0028*/ 	.word	index@(__assertfail)


	//----- nvinfo : EIATTR_MERCURY_ISA_VERSION
	.align		4
.L_28:
        /*002c*/ 	.byte	0x03, 0x5f
        /*002e*/ 	.short	0x0101


	//----- nvinfo : EIATTR_INT_WARP_WIDE_INSTR_OFFSETS
	.align		4
        /*0030*/ 	.byte	0x04, 0x31
        /*0032*/ 	.short	(.L_30 - .L_29)


	//   ....[0]....
.L_29:
        /*0034*/ 	.word	0x000006f0


	//   ....[1]....
        /*0038*/ 	.word	0x00000700


	//   ....[2]....
        /*003c*/ 	.word	0x00000710


	//   ....[3]....
        /*0040*/ 	.word	0x00000720


	//   ....[4]....
        /*0044*/ 	.word	0x00000790


	//----- nvinfo : EIATTR_COOP_GROUP_MASK_REGIDS
	.align		4
.L_30:
        /*0048*/ 	.byte	0x04, 0x29
        /*004a*/ 	.short	(.L_32 - .L_31)


	//   ....[0]....
.L_31:
        /*004c*/ 	.word	0xffffffff


	//   ....[1]....
        /*0050*/ 	.word	0xffffffff


	//   ....[2]....
        /*0054*/ 	.word	0xffffffff


	//   ....[3]....
        /*0058*/ 	.word	0xffffffff


	//   ....[4]....
        /*005c*/ 	.word	0xffffffff


	//   ....[5]....
        /*0060*/ 	.word	0xffffffff


	//   ....[6]....
        /*0064*/ 	.word	0xffffffff


	//   ....[7]....
        /*0068*/ 	.word	0xffffffff


	//   ....[8]....
        /*006c*/ 	.word	0xffffffff


	//   ....[9]....
        /*0070*/ 	.word	0xffffffff


	//   ....[10]....
        /*0074*/ 	.word	0xffffffff


	//   ....[11]....
        /*0078*/ 	.word	0xffffffff


	//   ....[12]....
        /*007c*/ 	.word	0xffffffff


	//   ....[13]....
        /*0080*/ 	.word	0xffffffff


	//   ....[14]....
        /*0084*/ 	.word	0xffffffff


	//   ....[15]....
        /*0088*/ 	.word	0xffffffff


	//   ....[16]....
        /*008c*/ 	.word	0xffffffff


	//   ....[17]....
        /*0090*/ 	.word	0xffffffff


	//   ....[18]....
        /*0094*/ 	.word	0xffffffff


	//   ....[19]....
        /*0098*/ 	.word	0xffffffff


	//   ....[20]....
        /*009c*/ 	.word	0xffffffff


	//   ....[21]....
        /*00a0*/ 	.word	0xffffffff


	//----- nvinfo : EIATTR_COOP_GROUP_INSTR_OFFSETS
	.align		4
.L_32:
        /*00a4*/ 	.byte	0x04, 0x28
        /*00a6*/ 	.short	(.L_34 - .L_33)


	//   ....[0]....
.L_33:
        /*00a8*/ 	.word	0x00000050


	//   ....[1]....
        /*00ac*/ 	.word	0x00000080


	//   ....[2]....
        /*00b0*/ 	.word	0x000001b0


	//   ....[3]....
        /*00b4*/ 	.word	0x00000370


	//   ....[4]....
        /*00b8*/ 	.word	0x00000530


	//   ....[5]....
        /*00bc*/ 	.word	0x00000690


	//   ....[6]....
        /*00c0*/ 	.word	0x00002a00


	//   ....[7]....
        /*00c4*/ 	.word	0x00002ae0


	//   ....[8]....
        /*00c8*/ 	.word	0x00002bd0


	//   ....[9]....
        /*00cc*/ 	.word	0x00002d30


	//   ....[10]....
        /*00d0*/ 	.word	0x00008980


	//   ....[11]....
        /*00d4*/ 	.word	0x000089b0


	//   ....[12]....
        /*00d8*/ 	.word	0x00009e00


	//   ....[13]....
        /*00dc*/ 	.word	0x00009f10


	//   ....[14]....
        /*00e0*/ 	.word	0x0000f680


	//   ....[15]....
        /*00e4*/ 	.word	0x0000f780


	//   ....[16]....
        /*00e8*/ 	.word	0x000110b0


	//   ....[17]....
        /*00ec*/ 	.word	0x000111c0


	//   ....[18]....
        /*00f0*/ 	.word	0x00015390


	//   ....[19]....
        /*00f4*/ 	.word	0x000153c0


	//   ....[20]....
        /*00f8*/ 	.word	0x00015410


	//   ....[21]....
        /*00fc*/ 	.word	0x00015430


	//----- nvinfo : EIATTR_REG_RECONFIG
	.align		4
.L_34:
        /*0100*/ 	.byte	0x01, 0x54
	.zero		2


	//----- nvinfo : EIATTR_SYSCALL_OFFSETS
	.align		4
        /*0104*/ 	.byte	0x04, 0x46
        /*0106*/ 	.short	(.L_36 - .L_35)


	//   ....[0]....
.L_35:
        /*0108*/ 	.word	0x00015e70


	//   ....[1]....
        /*010c*/ 	.word	0x00015fd0


	//----- nvinfo : EIATTR_MBARRIER_INSTR_OFFSETS
	.align		4
.L_36:
        /*0110*/ 	.byte	0x04, 0x39
        /*0112*/ 	.short	(.L_38 - .L_37)


	//   ....[0]....
.L_37:
        /*0114*/ 	.word	0x00000320
        /*0118*/ 	.word	0x000000ff
        /*011c*/ 	.word	0x00037050
        /*0120*/ 	.short	0x0100
        /*0122*/ 	.byte	0x06
	.zero		1


	//   ....[1]....
        /*0124*/ 	.word	0x00000330
        /*0128*/ 	.word	0x000000ff
        /*012c*/ 	.word	0x00037060
        /*0130*/ 	.short	0x0100
        /*0132*/ 	.byte	0x06
	.zero		1


	//   ....[2]....
        /*0134*/ 	.word	0x00000340
        /*0138*/ 	.word	0x000000ff
        /*013c*/ 	.word	0x00037058
        /*0140*/ 	.short	0x0100
        /*0142*/ 	.byte	0x06
	.zero		1


	//   ....[3]....
        /*0144*/ 	.word	0x00000350
        /*0148*/ 	.word	0x000000ff
        /*014c*/ 	.word	0x00037068
        /*0150*/ 	.short	0x0100
        /*0152*/ 	.byte	0x06
	.zero		1


	//   ....[4]....
        /*0154*/ 	.word	0x00000480
        /*0158*/ 	.word	0x000000ff
        /*015c*/ 	.word	0x00037000
        /*0160*/ 	.short	0x0100
        /*0162*/ 	.byte	0x06
	.zero		1


	//   ....[5]....
        /*0164*/ 	.word	0x00000490
        /*0168*/ 	.word	0x000000ff
        /*016c*/ 	.word	0x00037028
        /*0170*/ 	.short	0x0100
        /*0172*/ 	.byte	0x06
	.zero		1


	//   ....[6]....
        /*0174*/ 	.word	0x000004a0
        /*0178*/ 	.word	0x000000ff
        /*017c*/ 	.word	0x00037008
        /*0180*/ 	.short	0x0100
        /*0182*/ 	.byte	0x06
	.zero		1


	//   ....[7]....
        /*0184*/ 	.word	0x000004b0
        /*0188*/ 	.word	0x000000ff
        /*018c*/ 	.word	0x00037030
        /*0190*/ 	.short	0x0100
        /*0192*/ 	.byte	0x06
	.zero		1


	//   ....[8]....
        /*0194*/ 	.word	0x000004c0
        /*0198*/ 	.word	0x000000ff
        /*019c*/ 	.word	0x00037010
        /*01a0*/ 	.short	0x0100
        /*01a2*/ 	.byte	0x06
	.zero		1


	//   ....[9]....
        /*01a4*/ 	.word	0x000004d0
        /*01a8*/ 	.word	0x000000ff
        /*01ac*/ 	.word	0x00037038
        /*01b0*/ 	.short	0x0100
        /*01b2*/ 	.byte	0x06
	.zero		1


	//   ....[10]....
        /*01b4*/ 	.word	0x000004e0
        /*01b8*/ 	.word	0x000000ff
        /*01bc*/ 	.word	0x00037018
        /*01c0*/ 	.short	0x0100
        /*01c2*/ 	.byte	0x06
	.zero		1


	//   ....[11]....
        /*01c4*/ 	.word	0x000004f0
        /*01c8*/ 	.word	0x000000ff
        /*01cc*/ 	.word	0x00037040
        /*01d0*/ 	.short	0x0100
        /*01d2*/ 	.byte	0x06
	.zero		1


	//   ....[12]....
        /*01d4*/ 	.word	0x00000500
        /*01d8*/ 	.word	0x000000ff
        /*01dc*/ 	.word	0x00037020
        /*01e0*/ 	.short	0x0100
        /*01e2*/ 	.byte	0x06
	.zero		1


	//   ....[13]....
        /*01e4*/ 	.word	0x00000510
        /*01e8*/ 	.word	0x000000ff
        /*01ec*/ 	.word	0x00037048
        /*01f0*/ 	.short	0x0100
        /*01f2*/ 	.byte	0x06
	.zero		1


	//   ....[14]....
        /*01f4*/ 	.word	0x00000640
        /*01f8*/ 	.word	0x000000ff
        /*01fc*/ 	.word	0x00037070
        /*0200*/ 	.short	0x0100
        /*0202*/ 	.byte	0x06
	.zero		1


	//   ....[15]....
        /*0204*/ 	.word	0x00000650
        /*0208*/ 	.word	0x000000ff
        /*020c*/ 	.word	0x00037080
        /*0210*/ 	.short	0x0100
        /*0212*/ 	.byte	0x06
	.zero		1


	//   ....[16]....
        /*0214*/ 	.word	0x00000660
        /*0218*/ 	.word	0x000000ff
        /*021c*/ 	.word	0x00037078
        /*0220*/ 	.short	0x0100
        /*0222*/ 	.byte	0x06
	.zero		1


	//   ....[17]....
        /*0224*/ 	.word	0x00000670
        /*0228*/ 	.word	0x000000ff
        /*022c*/ 	.word	0x00037088
        /*0230*/ 	.short	0x0100
        /*0232*/ 	.byte	0x06
	.zero		1


	//   ....[18]....
        /*0234*/ 	.word	0x000007b0
        /*0238*/ 	.word	0x000000ff
        /*023c*/ 	.word	0x00037090
        /*0240*/ 	.short	0x0100
        /*0242*/ 	.byte	0x06
	.zero		1


	//   ....[19]....
        /*0244*/ 	.word	0x000007c0
        /*0248*/ 	.word	0x000000ff
        /*024c*/ 	.word	0x00037098
        /*0250*/ 	.short	0x0100
        /*0252*/ 	.byte	0x06
	.zero		1


	//   ....[20]....
        /*0254*/ 	.word	0x000007d0
        /*0258*/ 	.word	0x000000ff
        /*025c*/ 	.word	0x000370a0
        /*0260*/ 	.short	0x0100
        /*0262*/ 	.byte	0x06
	.zero		1


	//   ....[21]....
        /*0264*/ 	.word	0x000007e0
        /*0268*/ 	.word	0x000000ff
        /*026c*/ 	.word	0x000370a8
        /*0270*/ 	.short	0x0100
        /*0272*/ 	.byte	0x06
	.zero		1


	//   ....[22]....
        /*0274*/ 	.word	0x000008e0
        /*0278*/ 	.word	0x000000ff
        /*027c*/ 	.word	0x000370c0
        /*0280*/ 	.short	0x0100
        /*0282*/ 	.byte	0x06
	.zero		1


	//   ....[23]....
        /*0284*/ 	.word	0x000008f0
        /*0288*/ 	.word	0x000000ff
        /*028c*/ 	.word	0x000370e0
        /*0290*/ 	.short	0x0100
        /*0292*/ 	.byte	0x06
	.zero		1


	//   ....[24]....
        /*0294*/ 	.word	0x00000900
        /*0298*/ 	.word	0x000000ff
        /*029c*/ 	.word	0x000370c8
        /*02a0*/ 	.short	0x0100
        /*02a2*/ 	.byte	0x06
	.zero		1


	//   ....[25]....
        /*02a4*/ 	.word	0x00000910
        /*02a8*/ 	.word	0x000000ff
        /*02ac*/ 	.word	0x000370e8
        /*02b0*/ 	.short	0x0100
        /*02b2*/ 	.byte	0x06
	.zero		1


	//   ....[26]....
        /*02b4*/ 	.word	0x00000920
        /*02b8*/ 	.word	0x000000ff
        /*02bc*/ 	.word	0x000370d0
        /*02c0*/ 	.short	0x0100
        /*02c2*/ 	.byte	0x06
	.zero		1


	//   ....[27]....
        /*02c4*/ 	.word	0x00000930
        /*02c8*/ 	.word	0x000000ff
        /*02cc*/ 	.word	0x000370f0
        /*02d0*/ 	.short	0x0100
        /*02d2*/ 	.byte	0x06
	.zero		1


	//   ....[28]....
        /*02d4*/ 	.word	0x00000940
        /*02d8*/ 	.word	0x000000ff
        /*02dc*/ 	.word	0x000370d8
        /*02e0*/ 	.short	0x0100
        /*02e2*/ 	.byte	0x06
	.zero		1


	//   ....[29]....
        /*02e4*/ 	.word	0x00000950
        /*02e8*/ 	.word	0x000000ff
        /*02ec*/ 	.word	0x000370f8
        /*02f0*/ 	.short	0x0100
        /*02f2*/ 	.byte	0x06
	.zero		1


	//   ....[30]....
        /*02f4*/ 	.word	0x00000ef0
        /*02f8*/ 	.word	0x000000ff
        /*02fc*/ 	.word	0x00037050
        /*0300*/ 	.short	0x010a
        /*0302*/ 	.byte	0x05
	.zero		1


	//   ....[31]....
        /*0304*/ 	.word	0x00000f80
        /*0308*/ 	.word	0x000000ff
        /*030c*/ 	.word	0x00037000
        /*0310*/ 	.short	0x010a
        /*0312*/ 	.byte	0x26
	.zero		1


	//   ....[32]....
        /*0314*/ 	.word	0x00000fd0
        /*0318*/ 	.word	0x000000ff
        /*031c*/ 	.word	0xfffffff8
        /*0320*/ 	.short	0x010a
        /*0322*/ 	.byte	0x1c
	.zero		1


	//   ....[33]....
        /*0324*/ 	.word	0x000063f0
        /*0328*/ 	.word	0x00000019
        /*032c*/ 	.word	0x00000000
        /*0330*/ 	.short	0x0101
        /*0332*/ 	.byte	0x19
	.zero		1


	//   ....[34]....
        /*0334*/ 	.word	0x00006800
        /*0338*/ 	.word	0x000000ff
        /*033c*/ 	.word	0x00037008
        /*0340*/ 	.short	0x010a
        /*0342*/ 	.byte	0x26
	.zero		1


	//   ....[35]....
        /*0344*/ 	.word	0x000081c0
        /*0348*/ 	.word	0x000000ff
        /*034c*/ 	.word	0x00000000
        /*0350*/ 	.short	0x0101
        /*0352*/ 	.byte	0x06
	.zero		1


	//   ....[36]....
        /*0354*/ 	.word	0x00008310
        /*0358*/ 	.word	0x000000ff
        /*035c*/ 	.word	0x00037000
        /*0360*/ 	.short	0x010a
        /*0362*/ 	.byte	0x06
	.zero		1


	//   ....[37]....
        /*0364*/ 	.word	0x0000c040
        /*0368*/ 	.word	0x000000ff
        /*036c*/ 	.word	0x00037000
        /*0370*/ 	.short	0x010a
        /*0372*/ 	.byte	0x07
	.zero		1


	//   ....[38]....
        /*0374*/ 	.word	0x0000c5d0
        /*0378*/ 	.word	0x000000ff
        /*037c*/ 	.word	0x00037000
        /*0380*/ 	.short	0x010a
        /*0382*/ 	.byte	0x07
	.zero		1


	//   ....[39]....
        /*0384*/ 	.word	0x0000df50
        /*0388*/ 	.word	0x000000ff
        /*038c*/ 	.word	0x00000000
        /*0390*/ 	.short	0x0101
        /*0392*/ 	.byte	0x07
	.zero		1


	//   ....[40]....
        /*0394*/ 	.word	0x0000e000
        /*0398*/ 	.word	0x000000ff
        /*039c*/ 	.word	0x00000000
        /*03a0*/ 	.short	0x0101
        /*03a2*/ 	.byte	0x07
	.zero		1


	//   ....[41]....
        /*03a4*/ 	.word	0x0000e1a0
        /*03a8*/ 	.word	0x000000ff
        /*03ac*/ 	.word	0x00037000
        /*03b0*/ 	.short	0x010a
        /*03b2*/ 	.byte	0x06
	.zero		1


	//   ....[42]....
        /*03b4*/ 	.word	0x00013380
        /*03b8*/ 	.word	0x000000ff
        /*03bc*/ 	.word	0x00037000
        /*03c0*/ 	.short	0x010a
        /*03c2*/ 	.byte	0x07
	.zero		1


	//   ....[43]....
        /*03c4*/ 	.word	0x00013850
        /*03c8*/ 	.word	0x000000ff
        /*03cc*/ 	.word	0x00037000
        /*03d0*/ 	.short	0x010a
        /*03d2*/ 	.byte	0x07
	.zero		1


	//   ....[44]....
        /*03d4*/ 	.word	0x000151d0
        /*03d8*/ 	.word	0x000000ff
        /*03dc*/ 	.word	0x00000000
        /*03e0*/ 	.short	0x0101
        /*03e2*/ 	.byte	0x07
	.zero		1


	//   ....[45]....
        /*03e4*/ 	.word	0x00015280
        /*03e8*/ 	.word	0x000000ff
        /*03ec*/ 	.word	0x00000000
        /*03f0*/ 	.short	0x0101
        /*03f2*/ 	.byte	0x07
	.zero		1


	//   ....[46]....
        /*03f4*/ 	.word	0x00015960
        /*03f8*/ 	.word	0x000000ff
        /*03fc*/ 	.word	0x00000008
        /*0400*/ 	.short	0x010a
        /*0402*/ 	.byte	0x1c
	.zero		1


	//   ....[47]....
        /*0404*/ 	.word	0x00016cd0
        /*0408*/ 	.word	0x00000000
        /*040c*/ 	.word	0x00037090
        /*0410*/ 	.short	0x0101
        /*0412*/ 	.byte	0x26
	.zero		1


	//   ....[48]....
        /*0414*/ 	.word	0x00016ea0
        /*0418*/ 	.word	0x00000004
        /*041c*/ 	.word	0x00037060
        /*0420*/ 	.short	0x010a
        /*0422*/ 	.byte	0x3f
	.zero		1


	//   ....[49]....
        /*0424*/ 	.word	0x00017290
        /*0428*/ 	.word	0x00000005
        /*042c*/ 	.word	0x00037028
        /*0430*/ 	.short	0x010a
        /*0432*/ 	.byte	0x3f
	.zero		1


	//   ....[50]....
        /*0434*/ 	.word	0x00017690
        /*0438*/ 	.word	0x00000004
        /*043c*/ 	.word	0x00037060
        /*0440*/ 	.short	0x010a
        /*0442*/ 	.byte	0x3f
	.zero		1


	//   ....[51]....
        /*0444*/ 	.word	0x00017ac0
        /*0448*/ 	.word	0x00000003
        /*044c*/ 	.word	0x00037028
        /*0450*/ 	.short	0x010a
        /*0452*/ 	.byte	0x3f
	.zero		1


	//   ....[52]....
        /*0454*/ 	.word	0x00017f90
        /*0458*/ 	.word	0x00000007
        /*045c*/ 	.word	0x00037028
        /*0460*/ 	.short	0x010a
        /*0462*/ 	.byte	0x3f
	.zero		1


	//   ....[53]....
        /*0464*/ 	.word	0x000183c0
        /*0468*/ 	.word	0x00000004
        /*046c*/ 	.word	0x00037028
        /*0470*/ 	.short	0x010a
        /*0472*/ 	.byte	0x3f
	.zero		1


	//   ....[54]....
        /*0474*/ 	.word	0x000187e0
        /*0478*/ 	.word	0x00000005
        /*047c*/ 	.word	0x00037050
        /*0480*/ 	.short	0x010a
        /*0482*/ 	.byte	0x3f
	.zero		1


	//   ....[55]....
        /*0484*/ 	.word	0x00018840
        /*0488*/ 	.word	0x00000005
        /*048c*/ 	.word	0x00037000
        /*0490*/ 	.short	0x010a
        /*0492*/ 	.byte	0x3f
	.zero		1


	//   ....[56]....
        /*0494*/ 	.word	0x000188a0
        /*0498*/ 	.word	0x00000005
        /*049c*/ 	.word	0xfffffff8
        /*04a0*/ 	.short	0x010a
        /*04a2*/ 	.byte	0x3f
	.zero		1


	//   ....[57]....
        /*04a4*/ 	.word	0x00018900
        /*04a8*/ 	.word	0x0000000d
        /*04ac*/ 	.word	0x00037008
        /*04b0*/ 	.short	0x010a
        /*04b2*/ 	.byte	0x3f
	.zero		1


	//   ....[58]....
        /*04b4*/ 	.word	0x00018960
        /*04b8*/ 	.word	0x0000000a
        /*04bc*/ 	.word	0x00037000
        /*04c0*/ 	.short	0x010a
        /*04c2*/ 	.byte	0x3f
	.zero		1


	//   ....[59]....
        /*04c4*/ 	.word	0x000189c0
        /*04c8*/ 	.word	0x00000009
        /*04cc*/ 	.word	0x00037000
        /*04d0*/ 	.short	0x010a
        /*04d2*/ 	.byte	0x3f
	.zero		1


	//   ....[60]....
        /*04d4*/ 	.word	0x00018a20
        /*04d8*/ 	.word	0x0000000c
        /*04dc*/ 	.word	0x00037000
        /*04e0*/ 	.short	0x010a
        /*04e2*/ 	.byte	0x3f
	.zero		1


	//   ....[61]....
        /*04e4*/ 	.word	0x00018a80
        /*04e8*/ 	.word	0x00000009
        /*04ec*/ 	.word	0x00037000
        /*04f0*/ 	.short	0x010a
        /*04f2*/ 	.byte	0x3f
	.zero		1


	//   ....[62]....
        /*04f4*/ 	.word	0x00018ae0
        /*04f8*/ 	.word	0x00000003
        /*04fc*/ 	.word	0x00000008
        /*0500*/ 	.short	0x010a
        /*0502*/ 	.byte	0x3f
	.zero		1


	//   ....[63]....
        /*0504*/ 	.word	0x00018b30
        /*0508*/ 	.word	0x00000004
        /*050c*/ 	.word	0x00037060
        /*0510*/ 	.short	0x010a
        /*0512*/ 	.byte	0x3f
	.zero		1


	//   ....[64]....
        /*0514*/ 	.word	0x00018b80
        /*0518*/ 	.word	0x00000005
        /*051c*/ 	.word	0x00037028
        /*0520*/ 	.short	0x010a
        /*0522*/ 	.byte	0x3f
	.zero		1


	//   ....[65]....
        /*0524*/ 	.word	0x00018bd0
        /*0528*/ 	.word	0x00000004
        /*052c*/ 	.word	0x00037060
        /*0530*/ 	.short	0x010a
        /*0532*/ 	.byte	0x3f
	.zero		1


	//   ....[66]....
        /*0534*/ 	.word	0x00018c20
        /*0538*/ 	.word	0x00000003
        /*053c*/ 	.word	0x00037028
        /*0540*/ 	.short	0x010a
        /*0542*/ 	.byte	0x3f
	.zero		1


	//   ....[67]....
        /*0544*/ 	.word	0x00018c70
        /*0548*/ 	.word	0x00000007
        /*054c*/ 	.word	0x00037028
        /*0550*/ 	.short	0x010a
        /*0552*/ 	.byte	0x3f
	.zero		1


	//   ....[68]....
        /*0554*/ 	.word	0x00018cc0
        /*0558*/ 	.word	0x00000004
        /*055c*/ 	.word	0x00037028
        /*0560*/ 	.short	0x010a
        /*0562*/ 	.byte	0x3f
	.zero		1


	//----- nvinfo : EIATTR_NUM_MBARRIERS
	.align		4
.L_38:
        /*0564*/ 	.byte	0x03, 0x38
        /*0566*/ 	.short	0x001e


	//----- nvinfo : EIATTR_EXIT_INSTR_OFFSETS
	.align		4
        /*0568*/ 	.byte	0x04, 0x1c
        /*056a*/ 	.short	(.L_40 - .L_39)


	//   ....[0]....
.L_39:
        /*056c*/ 	.word	0x000009f0


	//   ....[1]....
        /*0570*/ 	.word	0x00016ce0


	//   ....[2]....
        /*0574*/ 	.word	0x00016d20


	//   ....[3]....
        /*0578*/ 	.word	0x00017e90


	//   ....[4]....
        /*057c*/ 	.word	0x000187c0


	//----- nvinfo : EIATTR_MAX_THREADS
	.align		4
.L_40:
        /*0580*/ 	.byte	0x04, 0x05
        /*0582*/ 	.short	(.L_42 - .L_41)
.L_41:
        /*0584*/ 	.word	0x00000180
        /*0588*/ 	.word	0x00000001
        /*058c*/ 	.word	0x00000001


	//----- nvinfo : EIATTR_CRS_STACK_SIZE
	.align		4
.L_42:
        /*0590*/ 	.byte	0x04, 0x1e
        /*0592*/ 	.short	(.L_44 - .L_43)
.L_43:
        /*0594*/ 	.word	0x00000000


	//----- nvinfo : EIATTR_CBANK_PARAM_SIZE
	.align		4
.L_44:
        /*0598*/ 	.byte	0x03, 0x19
        /*059a*/ 	.short	0x0870


	//----- nvinfo : EIATTR_PARAM_CBANK
	.align		4
        /*059c*/ 	.byte	0x04, 0x0a
        /*059e*/ 	.short	(.L_46 - .L_45)
	.align		4
.L_45:
        /*05a0*/ 	.word	index@(.nv.constant0._ZN7cutlass13device_kernelINS_4fmha6kernel28FmhaKernelTmaWarpSpecializedINS1_10collective30FmhaMainloopTmaWarpSpecializedINS_10bfloat16_tEffN4cute5tupleIJNS7_1CILi128EEENS9_ILi256EEENS9_ILi80EEEEEENS8_IJiNS9_ILi1EEENS8_IJiiEEEEEESG_SG_NS4_12CausalFusionEJEEENS4_15FmhaFwdEpilogueIS6_fNS8_IJNS9_ILi64EEESC_SB_EEEEENS2_23IndividualTileSchedulerEJEEEEEvNT_6ParamsE)
        /*05a4*/ 	.short	0x0210
        /*05a6*/ 	.short	0x0870


	//----- nvinfo : EIATTR_SW_WAR
	.align		4
.L_46:
        /*05a8*/ 	.byte	0x04, 0x36
        /*05aa*/ 	.short	(.L_48 - .L_47)
.L_47:
        /*05ac*/ 	.word	0x00000008
.L_48:


//--------------------- .nv.callgraph             --------------------------
	.section	.nv.callgraph,"",@"SHT_CUDA_CALLGRAPH"
	.align	4
	.sectionentsize	8
	.align		4
        /*0000*/ 	.word	0x00000000
	.align		4
        /*0004*/ 	.word	0xffffffff
	.align		4
        /*0008*/ 	.word	index@(_ZN7cutlass13device_kernelINS_4fmha6kernel28FmhaKernelTmaWarpSpecializedINS1_10collective30FmhaMainloopTmaWarpSpecializedINS_10bfloat16_tEffN4cute5tupleIJNS7_1CILi128EEENS9_ILi256EEENS9_ILi80EEEEEENS8_IJiNS9_ILi1EEENS8_IJiiEEEEEESG_SG_NS4_12CausalFusionEJEEENS4_15FmhaFwdEpilogueIS6_fNS8_IJNS9_ILi64EEESC_SB_EEEEENS2_23IndividualTileSchedulerEJEEEEEvNT_6ParamsE)
	.align		4
        /*000c*/ 	.word	index@(__assertfail)
	.align		4
        /*0010*/ 	.word	0x00000000
	.align		4
        /*0014*/ 	.word	0xfffffffe
	.align		4
        /*0018*/ 	.word	0x00000000
	.align		4
        /*001c*/ 	.word	0xfffffffd
	.align		4
        /*0020*/ 	.word	0x00000000
	.align		4
        /*0024*/ 	.word	0xfffffffc


//--------------------- .nv.constant4             --------------------------
	.section	.nv.constant4,"a",@progbits
	.align	8
	.align		8
.nv.constant4:
        /*0000*/ 	.dword	__assertfail
	.align		8
        /*0008*/ 	.dword	__unnamed_1
	.align		8
        /*0010*/ 	.dword	__unnamed_2
	.align		8
        /*0018*/ 	.dword	_ZN39_INTERNAL_0770fa95_4_k_cu_814de47b_29614cuda3std3__45__cpo5beginE
	.align		8
        /*0020*/ 	.dword	_ZN39_INTERNAL_0770fa95_4_k_cu_814de47b_29614cuda3std3__45__cpo3endE
	.align		8
        /*0028*/ 	.dword	_ZN39_INTERNAL_0770fa95_4_k_cu_814de47b_29614cuda3std3__45__cpo6cbeginE
	.align		8
        /*0030*/ 	.dword	_ZN39_INTERNAL_0770fa95_4_k_cu_814de47b_29614cuda3std3__45__cpo4cendE
	.align		8
        /*0038*/ 	.dword	_ZN39_INTERNAL_0770fa95_4_k_cu_814de47b_29614cuda3std3__441_GLOBAL__N__0770fa95_4_k_cu_814de47b_29616ignoreE
	.align		8
        /*0040*/ 	.dword	_ZN39_INTERNAL_0770fa95_4_k_cu_814de47b_29614cuda3std3__419piecewise_constructE
	.align		8
        /*0048*/ 	.dword	_ZN39_INTERNAL_0770fa95_4_k_cu_814de47b_29614cuda3std3__48in_placeE
	.align		8
        /*0050*/ 	.dword	_ZN39_INTERNAL_0770fa95_4_k_cu_814de47b_29614cuda3std6ranges3__45__cpo4swapE
	.align		8
        /*0058*/ 	.dword	_ZN39_INTERNAL_0770fa95_4_k_cu_814de47b_29614cuda3std6ranges3__45__cpo9iter_moveE
	.align		8
        /*0060*/ 	.dword	_ZN39_INTERNAL_0770fa95_4_k_cu_814de47b_29614cute7productE
	.align		8
        /*0068*/ 	.dword	_ZN39_INTERNAL_0770fa95_4_k_cu_814de47b_29614cute1_E
	.align		8
        /*0070*/ 	.dword	$str$24
	.align		8
        /*0078*/ 	.dword	$str$25


//--------------------- .text._ZN7cutlass13device_kernelINS_4fmha6kernel28FmhaKernelTmaWarpSpecializedINS1_10collective30FmhaMainloopTmaWarpSpecializedINS_10bfloat16_tEffN4cute5tupleIJNS7_1CILi128EEENS9_ILi256EEENS9_ILi80EEEEEENS8_IJiNS9_ILi1EEENS8_IJiiEEEEEESG_SG_NS4_12CausalFusionEJEEENS4_15FmhaFwdEpilogueIS6_fNS8_IJNS9_ILi64EEESC_SB_EEEEENS2_23IndividualTileSchedulerEJEEEEEvNT_6ParamsE --------------------------
	.section	.text._ZN7cutlass13device_kernelINS_4fmha6kernel28FmhaKernelTmaWarpSpecializedINS1_10collective30FmhaMainloopTmaWarpSpecializedINS_10bfloat16_tEffN4cute5tupleIJNS7_1CILi128EEENS9_ILi256EEENS9_ILi80EEEEEENS8_IJiNS9_ILi1EEENS8_IJiiEEEEEESG_SG_NS4_12CausalFusionEJEEENS4_15FmhaFwdEpilogueIS6_fNS8_IJNS9_ILi64EEESC_SB_EEEEENS2_23IndividualTileSchedulerEJEEEEEvNT_6ParamsE,"ax",@progbits
	.align	128
.text._ZN7cutlass13device_kernelINS_4fmha6kernel28FmhaKernelTmaWarpSpecializedINS1_10collective30FmhaMainloopTmaWarpSpecializedINS_10bfloat16_tEffN4cute5tupleIJNS7_1CILi128EEENS9_ILi256EEENS9_ILi80EEEEEENS8_IJiNS9_ILi1EEENS8_IJiiEEEEEESG_SG_NS4_12CausalFusionEJEEENS4_15FmhaFwdEpilogueIS6_fNS8_IJNS9_ILi64EEESC_SB_EEEEENS2_23IndividualTileSchedulerEJEEEEEvNT_6ParamsE:
        .type           _ZN7cutlass13device_kernelINS_4fmha6kernel28FmhaKernelTmaWarpSpecializedINS1_10collective30FmhaMainloopTmaWarpSpecializedINS_10bfloat16_tEffN4cute5tupleIJNS7_1CILi128EEENS9_ILi256EEENS9_ILi80EEEEEENS8_IJiNS9_ILi1EEENS8_IJiiEEEEEESG_SG_NS4_12CausalFusionEJEEENS4_15FmhaFwdEpilogueIS6_fNS8_IJNS9_ILi64EEESC_SB_EEEEENS2_23IndividualTileSchedulerEJEEEEEvNT_6ParamsE,@function
        .size           _ZN7cutlass13device_kernelINS_4fmha6kernel28FmhaKernelTmaWarpSpecializedINS1_10collective30FmhaMainloopTmaWarpSpecializedINS_10bfloat16_tEffN4cute5tupleIJNS7_1CILi128EEENS9_ILi256EEENS9_ILi80EEEEEENS8_IJiNS9_ILi1EEENS8_IJiiEEEEEESG_SG_NS4_12CausalFusionEJEEENS4_15FmhaFwdEpilogueIS6_fNS8_IJNS9_ILi64EEESC_SB_EEEEENS2_23IndividualTileSchedulerEJEEEEEvNT_6ParamsE,(.L_x_125 - _ZN7cutlass13device_kernelINS_4fmha6kernel28FmhaKernelTmaWarpSpecializedINS1_10collective30FmhaMainloopTmaWarpSpecializedINS_10bfloat16_tEffN4cute5tupleIJNS7_1CILi128EEENS9_ILi256EEENS9_ILi80EEEEEENS8_IJiNS9_ILi1EEENS8_IJiiEEEEEESG_SG_NS4_12CausalFusionEJEEENS4_15FmhaFwdEpilogueIS6_fNS8_IJNS9_ILi64EEESC_SB_EEEEENS2_23IndividualTileSchedulerEJEEEEEvNT_6ParamsE)
        .other          _ZN7cutlass13device_kernelINS_4fmha6kernel28FmhaKernelTmaWarpSpecializedINS1_10collective30FmhaMainloopTmaWarpSpecializedINS_10bfloat16_tEffN4cute5tupleIJNS7_1CILi128EEENS9_ILi256EEENS9_ILi80EEEEEENS8_IJiNS9_ILi1EEENS8_IJiiEEEEEESG_SG_NS4_12CausalFusionEJEEENS4_15FmhaFwdEpilogueIS6_fNS8_IJNS9_ILi64EEESC_SB_EEEEENS2_23IndividualTileSchedulerEJEEEEEvNT_6ParamsE,@"STO_CUDA_ENTRY STV_DEFAULT"
_ZN7cutlass13device_kernelINS_4fmha6kernel28FmhaKernelTmaWarpSpecializedINS1_10collective30FmhaMainloopTmaWarpSpecializedINS_10bfloat16_tEffN4cute5tupleIJNS7_1CILi128EEENS9_ILi256EEENS9_ILi80EEEEEENS8_IJiNS9_ILi1EEENS8_IJiiEEEEEESG_SG_NS4_12CausalFusionEJEEENS4_15FmhaFwdEpilogueIS6_fNS8_IJNS9_ILi64EEESC_SB_EEEEENS2_23IndividualTileSchedulerEJEEEEEvNT_6ParamsE:
[----:B------:R-:W1:Y:S01]  /*0000*/  LDC R1, c[0x0][0x28] ;  /* 0x00000a00ff017b82 */ /* 0x000e620000000800 */
[----:B------:R-:W2:Y:S01]  /*0010*/  S2R R0, SR_TID.X ;  /* 0x0000000000007919 */ /* 0x000ea20000002100 */
[----:B------:R-:W-:Y:S01]  /*0020*/  ELECT P1, URZ, PT ;  /* 0x00000000003f782f */ /* 0x000fe20003820000 */
[----:B------:R-:W-:Y:S01]  /*0030*/  BSSY B0, `(.L_x_0) ;  /* 0x0000017000007945 */ /* 0x000fe20003800000 */
[----:B--2---:R-:W-:-:S05]  /*0040*/  SHF.R.U32.HI R2, RZ, 0x5, R0 ;  /* 0x00000005ff027819 */ /* 0x004fca0000011600 */
[----:B------:R-:W2:Y:S02]  /*0050*/  SHFL.IDX PT, R3, R2, RZ, 0x1f ;  /* 0x00001fff02037589 */ /* 0x000ea400000e0000 */
[----:B--2---:R-:W-:Y:S02]  /*0060*/  R2UR UR4, R3 ;  /* 0x00000000030472ca */ /* 0x004fe400000e0000 */
[----:B------:R-:W-:-:S06]  /*0070*/  SHF.R.U32.HI R3, RZ, 0x7, R0 ;  /* 0x00000007ff037819 */ /* 0x000fcc0000011600 */
[----:B------:R-:W2:Y:S05]  /*0080*/  SHFL.IDX PT, R3, R3, RZ, 0x1f ;  /* 0x00001fff03037589 */ /* 0x000eaa00000e0000 */
[----:B------:R-:W-:Y:S02]  /*0090*/  USHF.R.S32.HI UR5, URZ, 0x1f, UR4 ;  /* 0x0000001f3f057899 */ /* 0x000fe40008011404 */
[----:B------:R-:W-:Y:S02]  /*00a0*/  ISETP.NE.OR P0, PT, RZ, UR4, !P1 ;  /* 0x00000004ff007c0c */ /* 0x000fe4000cf05670 */
[----:B------:R-:W-:-:S04]  /*00b0*/  ULEA.HI UR5, UR5, UR4, URZ, 0x2 ;  /* 0x0000000405057291 */ /* 0x000fc8000f8f103f */
[----:B------:R-:W-:-:S04]  /*00c0*/  ULOP3.LUT UR5, UR5, 0xfffffffc, URZ, 0xc0, !UPT ;  /* 0xfffffffc05057892 */ /* 0x000fc8000f8ec03f */
[----:B------:R-:W-:-:S03]  /*00d0*/  UIADD3 UR4, UR4, -UR5, URZ ;  /* 0x8000000504047290 */ /* 0x000fc6000fffe03f */
[----:B-1----:R-:W-:Y:S09]  /*00e0*/  @P0 BRA `(.L_x_1) ;  /* 0x00000000002c0947 */ /* 0x002ff20003800000 */
[----:B------:R-:W-:Y:S02]  /*00f0*/  ULDC.64 UR6, c[0x0][0x198] ;  /* 0x0000660000067ab9 */ /* 0x000fe40000000a00 */
[----:B------:R-:W-:Y:S02]  /*0100*/  UIADD3 UR8, UP0, UR6, 0xf0, URZ ;  /* 0x000000f006087890 */ /* 0x000fe4000ff1e03f */
[----:B------:R-:W-:Y:S02]  /*0110*/  UIADD3 UR10, UP1, UR6, 0x1f0, URZ ;  /* 0x000001f0060a7890 */ /* 0x000fe4000ff3e03f */
[----:B------:R-:W-:Y:S02]  /*0120*/  UIADD3 UR6, UP2, UR6, 0x2f0, URZ ;  /* 0x000002f006067890 */ /* 0x000fe4000ff5e03f */
[----:B------:R-:W-:Y:S02]  /*0130*/  UIADD3.X UR9, URZ, UR7, URZ, UP0, !UPT ;  /* 0x000000073f097290 */ /* 0x000fe400087fe43f */
[----:B------:R-:W-:-:S02]  /*0140*/  UIADD3.X UR11, URZ, UR7, URZ, UP1, !UPT ;  /* 0x000000073f0b7290 */ /* 0x000fc40008ffe43f */
[----:B------:R-:W-:-:S05]  /*0150*/  UIADD3.X UR7, URZ, UR7, URZ, UP2, !UPT ;  /* 0x000000073f077290 */ /* 0x000fca00097fe43f */
[----:B------:R1:W-:Y:S02]  /*0160*/  UTMACCTL.PF [UR8] ;  /* 0x00000000080079b9 */ /* 0x0003e40008040000 */
[----:B------:R1:W-:Y:S02]  /*0170*/  UTMACCTL.PF [UR10] ;  /* 0x000000000a0079b9 */ /* 0x0003e40008040000 */
[----:B------:R1:W-:Y:S02]  /*0180*/  UTMACCTL.PF [UR6] ;  /* 0x00000000060079b9 */ /* 0x0003e40008040000 */
[----:B-1----:R-:W-:Y:S01]  /*0190*/  NOP ;  /* 0x0000000000007918 */ /* 0x002fe20000000000 */
.L_x_1:
[----:B------:R-:W-:Y:S05]  /*01a0*/  BSYNC B0 ;  /* 0x0000000000007941 */ /* 0x000fea0003800000 */
.L_x_0:
[----:B------:R-:W1:Y:S01]  /*01b0*/  SHFL.IDX PT, R4, R2, RZ, 0x1f ;  /* 0x00001fff02047589 */ /* 0x000e6200000e0000 */
[----:B--2---:R-:W-:Y:S01]  /*01c0*/  R2UR UR37, R3 ;  /* 0x00000000032572ca */ /* 0x004fe200000e0000 */
[----:B------:R-:W-:-:S12]  /*01d0*/  UISETP.NE.AND UP0, UPT, UR4, 0x1, UPT ;  /* 0x000000010400788c */ /* 0x000fd8000bf05270 */
[----:B------:R-:W-:Y:S02]  /*01e0*/  UIADD3 UR7, UR37, -0x1, URZ ;  /* 0xffffffff25077890 */ /* 0x000fe4000fffe03f */
[----:B------:R-:W-:Y:S02]  /*01f0*/  UISETP.EQ.AND UP2, UPT, UR37, URZ, !UP0 ;  /* 0x0000003f2500728c */ /* 0x000fe4000c742270 */
[----:B------:R-:W-:Y:S02]  /*0200*/  UISETP.GE.U32.AND UP1, UPT, UR7, 0x4, UPT ;  /* 0x000000040700788c */ /* 0x000fe4000bf26070 */
[----:B------:R-:W-:Y:S01]  /*0210*/  USEL UR5, URZ, 0x1, !UP2 ;  /* 0x000000013f057887 */ /* 0x000fe2000d000000 */
[----:B-1----:R-:W-:-:S03]  /*0220*/  ISETP.NE.AND P0, PT, R4, RZ, PT ;  /* 0x000000ff0400720c */ /* 0x002fc60003f05270 */
[----:B------:R-:W-:-:S10]  /*0230*/  USEL UR5, UR5, 0x2, UP1 ;  /* 0x0000000205057887 */ /* 0x000fd40008800000 */
[----:B------:R-:W-:Y:S05]  /*0240*/  @P0 BRA `(.L_x_2) ;  /* 0x0000000000480947 */ /* 0x000fea0003800000 */
[----:B------:R-:W1:Y:S01]  /*0250*/  S2UR UR8, SR_CgaCtaId ;  /* 0x00000000000879c3 */ /* 0x000e620000008800 */
[----:B------:R-:W-:Y:S01]  /*0260*/  UMOV UR6, 0x400 ;  /* 0x0000040000067882 */ /* 0x000fe20000000000 */
[----:B------:R-:W-:Y:S01]  /*0270*/  UMOV UR9, 0x1 ;  /* 0x0000000100097882 */ /* 0x000fe20000000000 */
[----:B------:R-:W-:Y:S01]  /*0280*/  UMOV UR10, 0x80 ;  /* 0x00000080000a7882 */ /* 0x000fe20000000000 */
[----:B------:R-:W-:Y:S01]  /*0290*/  ELECT P0, URZ, PT ;  /* 0x00000000003f782f */ /* 0x000fe20003800000 */
[----:B------:R-:W-:-:S04]  /*02a0*/  UIADD3 UR10, -UR10, 0x100000, URZ ;  /* 0x001000000a0a7890 */ /* 0x000fc8000fffe13f */
[----:B------:R-:W-:Y:S02]  /*02b0*/  USHF.L.U32 UR11, UR10, 0xb, URZ ;  /* 0x0000000b0a0b7899 */ /* 0x000fe4000800063f */
[----:B------:R-:W-:Y:S02]  /*02c0*/  USHF.L.U32 UR10, UR10, 0x1, URZ ;  /* 0x000000010a0a7899 */ /* 0x000fe4000800063f */
[----:B-1----:R-:W-:Y:S02]  /*02d0*/  ULEA UR6, UR8, UR6, 0x18 ;  /* 0x0000000608067291 */ /* 0x002fe4000f8ec03f */
[----:B------:R-:W-:-:S04]  /*02e0*/  UIADD3 UR8, -UR9, 0x100000, URZ ;  /* 0x0010000009087890 */ /* 0x000fc8000fffe13f */
[----:B------:R-:W-:Y:S02]  /*02f0*/  USHF.L.U32 UR9, UR8, 0xb, URZ ;  /* 0x0000000b08097899 */ /* 0x000fe4000800063f */
[----:B------:R-:W-:Y:S01]  /*0300*/  USHF.L.U32 UR8, UR8, 0x1, URZ ;  /* 0x0000000108087899 */ /* 0x000fe2000800063f */
[----:B------:R-:W1:Y:S11]  /*0310*/  FENCE.VIEW.ASYNC.S ;  /* 0x00000000000073c6 */ /* 0x000e760000000000 */
[----:B-1----:R1:W2:Y:S01]  /*0320*/  SYNCS.EXCH.64 URZ, [UR6+0x37050], UR8 ;  /* 0x03705008063f75b2 */ /* 0x0022a20008000100 */
[----:B------:R1:W3:Y:S01]  /*0330*/  SYNCS.EXCH.64 URZ, [UR6+0x37060], UR10 ;  /* 0x0370600a063f75b2 */ /* 0x0002e20008000100 */
[----:B------:R1:W4:Y:S01]  /*0340*/  SYNCS.EXCH.64 URZ, [UR6+0x37058], UR8 ;  /* 0x03705808063f75b2 */ /* 0x0003220008000100 */
[----:B------:R1:W1:Y:S01]  /*0350*/  SYNCS.EXCH.64 URZ, [UR6+0x37068], UR10 ;  /* 0x0370680a063f75b2 */ /* 0x0002620008000100 */
[----:B------:R-:W-:Y:S01]  /*0360*/  NOP ;  /* 0x0000000000007918 */ /* 0x000fe20000000000 */
.L_x_2:
[----:B------:R-:W5:Y:S01]  /*0370*/  SHFL.IDX PT, R3, R2, RZ, 0x1f ;  /* 0x00001fff02037589 */ /* 0x000f6200000e0000 */
[----:B------:R-:W-:Y:S01]  /*0380*/  NOP ;  /* 0x0000000000007918 */ /* 0x000fe20000000000 */
[----:B-----5:R-:W-:-:S13]  /*0390*/  ISETP.NE.AND P0, PT, R3, RZ, PT ;  /* 0x000000ff0300720c */ /* 0x020fda0003f05270 */
[----:B------:R-:W-:Y:S05]  /*03a0*/  @P0 BRA `(.L_x_3) ;  /* 0x0000000000600947 */ /* 0x000fea0003800000 */
[----:B-1----:R-:W1:Y:S01]  /*03b0*/  S2UR UR8, SR_CgaCtaId ;  /* 0x00000000000879c3 */ /* 0x002e620000008800 */
[----:B------:R-:W-:Y:S01]  /*03c0*/  UMOV UR6, 0x400 ;  /* 0x0000040000067882 */ /* 0x000fe20000000000 */
[----:B------:R-:W-:Y:S01]  /*03d0*/  UMOV UR10, 0x1 ;  /* 0x00000001000a7882 */ /* 0x000fe20000000000 */
[----:B------:R-:W-:Y:S01]  /*03e0*/  UMOV UR9, 0x100 ;  /* 0x0000010000097882 */ /* 0x000fe20000000000 */
[----:B------:R-:W-:-:S04]  /*03f0*/  UIADD3 UR10, -UR10, 0x100000, URZ ;  /* 0x001000000a0a7890 */ /* 0x000fc8000fffe13f */
[----:B------:R-:W-:Y:S02]  /*0400*/  USHF.L.U32 UR11, UR10, 0xb, URZ ;  /* 0x0000000b0a0b7899 */ /* 0x000fe4000800063f */
[----:B------:R-:W-:Y:S01]  /*0410*/  USHF.L.U32 UR10, UR10, 0x1, URZ ;  /* 0x000000010a0a7899 */ /* 0x000fe2000800063f */
[----:B------:R-:W-:Y:S01]  /*0420*/  ELECT P0, URZ, PT ;  /* 0x00000000003f782f */ /* 0x000fe20003800000 */
[----:B-1----:R-:W-:Y:S02]  /*0430*/  ULEA UR6, UR8, UR6, 0x18 ;  /* 0x0000000608067291 */ /* 0x002fe4000f8ec03f */
[----:B------:R-:W-:-:S04]  /*0440*/  UIADD3 UR8, -UR9, 0x100000, URZ ;  /* 0x0010000009087890 */ /* 0x000fc8000fffe13f */
[----:B------:R-:W-:Y:S02]  /*0450*/  USHF.L.U32 UR9, UR8, 0xb, URZ ;  /* 0x0000000b08097899 */ /* 0x000fe4000800063f */
[----:B------:R-:W-:Y:S01]  /*0460*/  USHF.L.U32 UR8, UR8, 0x1, URZ ;  /* 0x0000000108087899 */ /* 0x000fe2000800063f */
[----:B------:R-:W1:Y:S03]  /*0470*/  FENCE.VIEW.ASYNC.S ;  /* 0x00000000000073c6 */ /* 0x000e660000000000 */
[----:B-1----:R1:W1:Y:S08]  /*0480*/  SYNCS.EXCH.64 URZ, [UR6+0x37000], UR10 ;  /* 0x0370000a063f75b2 */ /* 0x0022700008000100 */
[----:B------:R1:W1:Y:S01]  /*0490*/  SYNCS.EXCH.64 URZ, [UR6+0x37028], UR8 ;  /* 0x03702808063f75b2 */ /* 0x0002620008000100 */
        /* <DEDUP_REMOVED lines=8> */
[----:B------:R-:W-:Y:S01]  /*0520*/  NOP ;  /* 0x0000000000007918 */ /* 0x000fe20000000000 */
.L_x_3:
        /* <DEDUP_REMOVED lines=21> */
[----:B------:R-:W-:Y:S01]  /*0680*/  NOP ;  /* 0x0000000000007918 */ /* 0x000fe20000000000 */
.L_x_4:
[----:B------:R-:W5:Y:S01]  /*0690*/  SHFL.IDX PT, R3, R2, RZ, 0x1f ;  /* 0x00001fff02037589 */ /* 0x000f6200000e0000 */
[----:B------:R-:W-:Y:S01]  /*06a0*/  ELECT P0, URZ, PT ;  /* 0x00000000003f782f */ /* 0x000fe20003800000 */
[----:B------:R-:W-:Y:S01]  /*06b0*/  NOP ;  /* 0x0000000000007918 */ /* 0x000fe20000000000 */
[----:B-1----:R-:W-:Y:S02]  /*06c0*/  UMOV UR8, 0x80 ;  /* 0x0000008000087882 */ /* 0x002fe40000000000 */
[C---:B-----5:R-:W-:Y:S02]  /*06d0*/  ISETP.NE.OR P0, PT, R3.reuse, RZ, !P0 ;  /* 0x000000ff0300720c */ /* 0x060fe40004705670 */
[----:B------:R-:W-:-:S11]  /*06e0*/  ISETP.NE.AND P2, PT, R3, RZ, PT ;  /* 0x000000ff0300720c */ /* 0x000fd60003f45270 */
[----:B------:R-:W-:Y:S01]  /*06f0*/  VOTEU.ALL UP2, P0 ;  /* 0x00000000003f7886 */ /* 0x000fe20000040000 */
[----:B------:R-:W-:Y:S01]  /*0700*/  VOTEU.ALL UP3, P0 ;  /* 0x00000000003f7886 */ /* 0x000fe20000060000 */
[----:B------:R-:W-:Y:S01]  /*0710*/  VOTEU.ALL UP4, P0 ;  /* 0x00000000003f7886 */ /* 0x000fe20000080000 */
[----:B------:R-:W-:Y:S02]  /*0720*/  VOTEU.ALL UP5, P0 ;  /* 0x00000000003f7886 */ /* 0x000fe400000a0000 */
[----:B------:R-:W1:Y:S01]  /*0730*/  @!UP2 S2UR UR10, SR_CgaCtaId ;  /* 0x00000000000aa9c3 */ /* 0x000e620000008800 */
[----:B------:R-:W-:Y:S01]  /*0740*/  @!UP2 UMOV UR6, 0x400 ;  /* 0x000004000006a882 */ /* 0x000fe20000000000 */
[----:B------:R-:W-:-:S04]  /*0750*/  @!UP2 UIADD3 UR8, -UR8, 0x100000, URZ ;  /* 0x001000000808a890 */ /* 0x000fc8000fffe13f */
[----:B------:R-:W-:Y:S02]  /*0760*/  @!UP2 USHF.L.U32 UR9, UR8, 0xb, URZ ;  /* 0x0000000b0809a899 */ /* 0x000fe4000800063f */
[----:B------:R-:W-:Y:S02]  /*0770*/  @!UP2 USHF.L.U32 UR8, UR8, 0x1, URZ ;  /* 0x000000010808a899 */ /* 0x000fe4000800063f */
[----:B-1----:R-:W-:Y:S01]  /*0780*/  @!UP2 ULEA UR6, UR10, UR6, 0x18 ;  /* 0x000000060a06a291 */ /* 0x002fe2000f8ec03f */
[----:B------:R-:W-:Y:S01]  /*0790*/  VOTEU.ALL UP2, P0 ;  /* 0x00000000003f7886 */ /* 0x000fe20000040000 */
[----:B------:R-:W1:Y:S10]  /*07a0*/  FENCE.VIEW.ASYNC.S ;  /* 0x00000000000073c6 */ /* 0x000e740000000000 */
[----:B-1----:R1:W1:Y:S01]  /*07b0*/  @!UP2 SYNCS.EXCH.64 URZ, [UR6+0x37090], UR8 ;  /* 0x03709008063fa5b2 */ /* 0x0022620008000100 */
[----:B------:R1:W1:Y:S01]  /*07c0*/  @!UP3 SYNCS.EXCH.64 URZ, [UR6+0x37098], UR8 ;  /* 0x03709808063fb5b2 */ /* 0x0002620008000100 */
[----:B------:R1:W1:Y:S01]  /*07d0*/  @!UP4 SYNCS.EXCH.64 URZ, [UR6+0x370a0], UR8 ;  /* 0x0370a008063fc5b2 */ /* 0x0002620008000100 */
[----:B------:R1:W1:Y:S01]  /*07e0*/  @!UP5 SYNCS.EXCH.64 URZ, [UR6+0x370a8], UR8 ;  /* 0x0370a808063fd5b2 */ /* 0x0002620008000100 */
[----:B------:R-:W-:Y:S01]  /*07f0*/  NOP ;  /* 0x0000000000007918 */ /* 0x000fe20000000000 */
[----:B------:R-:W-:Y:S05]  /*0800*/  @P2 BRA `(.L_x_5) ;  /* 0x0000000000582947 */ /* 0x000fea0003800000 */
[----:B-1----:R-:W1:Y:S01]  /*0810*/  S2UR UR8, SR_CgaCtaId ;  /* 0x00000000000879c3 */ /* 0x002e620000008800 */
        /* <DEDUP_REMOVED lines=12> */
[----:B-1----:R1:W1:Y:S01]  /*08e0*/  SYNCS.EXCH.64 URZ, [UR6+0x370c0], UR8 ;  /* 0x0370c008063f75b2 */ /* 0x0022620008000100 */
        /* <DEDUP_REMOVED lines=8> */
.L_x_5:
[----:B------:R-:W-:Y:S01]  /*0970*/  ISETP.NE.AND P0, PT, RZ, UR37, PT ;  /* 0x00000025ff007c0c */ /* 0x000fe2000bf05270 */
[----:B------:R-:W-:Y:S01]  /*0980*/  NOP ;  /* 0x0000000000007918 */ /* 0x000fe20000000000 */
[----:B------:R-:W-:Y:S01]  /*0990*/  MOV R2, UR4 ;  /* 0x0000000400027c02 */ /* 0x000fe20008000f00 */
[----:B-1234-:R-:W-:Y:S03]  /*09a0*/  BAR.SYNC.DEFER_BLOCKING 0x0 ;  /* 0x0000000000007b1d */ /* 0x01efe60000010000 */
[----:B------:R-:W-:-:S07]  /*09b0*/  ISETP.EQ.AND P2, PT, R2, 0x1, P1 ;  /* 0x000000010200780c */ /* 0x000fce0000f42270 */
[----:B------:R-:W-:Y:S06]  /*09c0*/  @!P0 BRA `(.L_x_6) ;  /* 0x0000016000c88947 */ /* 0x000fec0003800000 */
[----:B------:R-:W-:-:S06]  /*09d0*/  UISETP.GT.U32.AND UP2, UPT, UR7, 0x3, UPT ;  /* 0x000000030700788c */ /* 0x000fcc000bf44070 */
[----:B------:R-:W-:-:S13]  /*09e0*/  PLOP3.LUT P0, PT, PT, PT, UP2, 0x80, 0x0 ;  /* 0x000000000000781c */ /* 0x000fda0003f0f028 */
[----:B------:R-:W-:Y:S05]  /*09f0*/  @P0 EXIT ;  /* 0x000000000000094d */ /* 0x000fea0003800000 */
.L_x_7:
[----:B------:R-:W-:-:S08]  /*0a00*/  NOP ;  /* 0x0000000000007918 */ /* 0x000fd00000000000 */
[----:B------:R-:W1:Y:S02]  /*0a10*/  USETMAXREG.TRY_ALLOC.CTAPOOL UP2, 0xf0 ;  /* 0x000000f0000079c8 */ /* 0x000e640008040600 */
[----:B-1----:R-:W-:-:S13]  /*0a20*/  PLOP3.LUT P0, PT, PT, PT, UP2, 0x80, 0x0 ;  /* 0x000000000000781c */ /* 0x002fda0003f0f028 */
[----:B------:R-:W-:Y:S05]  /*0a30*/  @!P0 BRA `(.L_x_7) ;  /* 0xfffffffc00f08947 */ /* 0x000fea000383ffff */
[----:B------:R-:W-:Y:S01]  /*0a40*/  UISETP.NE.AND UP2, UPT, UR37, 0x1, UPT ;  /* 0x000000012500788c */ /* 0x000fe2000bf45270 */
[----:B------:R-:W1:Y:S01]  /*0a50*/  S2UR UR8, SR_CTAID.X ;  /* 0x00000000000879c3 */ /* 0x000e620000002500 */
[----:B------:R-:W-:Y:S01]  /*0a60*/  UMOV UR4, URZ ;  /* 0x0000003f00047c82 */ /* 0x000fe20008000000 */
[----:B------:R-:W-:-:S03]  /*0a70*/  UMOV UR6, URZ ;  /* 0x0000003f00067c82 */ /* 0x000fc60008000000 */
[----:B------:R-:W-:-:S13]  /*0a80*/  PLOP3.LUT P0, PT, PT, PT, UP2, 0x80, 0x0 ;  /* 0x000000000000781c */ /* 0x000fda0003f0f028 */
[----:B------:R-:W-:Y:S05]  /*0a90*/  @!P0 BRA `(.L_x_8) ;  /* 0x00000000003c8947 */ /* 0x000fea0003800000 */
[----:B------:R-:W-:Y:S01]  /*0aa0*/  UISETP.NE.AND UP2, UPT, UR37, 0x2, UPT ;  /* 0x000000022500788c */ /* 0x000fe2000bf45270 */
[----:B------:R-:W-:-:S05]  /*0ab0*/  UMOV UR6, 0x1 ;  /* 0x0000000100067882 */ /* 0x000fca0000000000 */
[----:B------:R-:W-:-:S13]  /*0ac0*/  PLOP3.LUT P1, PT, PT, PT, UP2, 0x80, 0x0 ;  /* 0x000000000000781c */ /* 0x000fda0003f2f028 */
[----:B------:R-:W-:Y:S05]  /*0ad0*/  @!P1 BRA `(.L_x_8) ;  /* 0x00000000002c9947 */ /* 0x000fea0003800000 */
[----:B------:R-:W-:-:S06]  /*0ae0*/  UISETP.NE.AND UP2, UPT, UR37, 0x3, UPT ;  /* 0x000000032500788c */ /* 0x000fcc000bf45270 */
[----:B------:R-:W-:-:S13]  /*0af0*/  PLOP3.LUT P1, PT, PT, PT, UP2, 0x80, 0x0 ;  /* 0x000000000000781c */ /* 0x000fda0003f2f028 */
[----:B------:R-:W-:Y:S05]  /*0b00*/  @!P1 BRA `(.L_x_9) ;  /* 0x0000000000189947 */ /* 0x000fea0003800000 */
[----:B------:R-:W-:-:S11]  /*0b10*/  UISETP.NE.AND UP2, UPT, UR37, 0x4, UPT ;  /* 0x000000042500788c */ /* 0x000fd6000bf45270 */
[----:B------:R-:W-:Y:S01]  /*0b20*/  @!UP2 UMOV UR4, 0x1 ;  /* 0x000000010004a882 */ /* 0x000fe20000000000 */
[----:B------:R-:W-:Y:S01]  /*0b30*/  @!UP2 UMOV UR6, 0x1 ;  /* 0x000000010006a882 */ /* 0x000fe20000000000 */
[----:B------:R-:W-:Y:S01]  /*0b40*/  @UP2 UMOV UR4, URZ ;  /* 0x0000003f00042c82 */ /* 0x000fe20008000000 */
[----:B------:R-:W-:Y:S01]  /*0b50*/  @UP2 UMOV UR6, URZ ;  /* 0x0000003f00062c82 */ /* 0x000fe20008000000 */
[----:B------:R-:W-:Y:S05]  /*0b60*/  BRA `(.L_x_8) ;  /* 0x0000000000087947 */ /* 0x000fea0003800000 */
.L_x_9:
[----:B------:R-:W-:Y:S01]  /*0b70*/  UMOV UR4, 0x1 ;  /* 0x0000000100047882 */ /* 0x000fe20000000000 */
[----:B------:R-:W-:-:S05]  /*0b80*/  UMOV UR6, URZ ;  /* 0x0000003f00067c82 */ /* 0x000fca0008000000 */
.L_x_8:
[----:B------:R-:W-:Y:S05]  /*0b90*/  @!P0 BRA `(.L_x_10) ;  /* 0x0000000000408947 */ /* 0x000fea0003800000 */
[----:B------:R-:W-:-:S06]  /*0ba0*/  UISETP.NE.AND UP2, UPT, UR37, 0x2, UPT ;  /* 0x000000022500788c */ /* 0x000fcc000bf45270 */
[----:B------:R-:W-:-:S13]  /*0bb0*/  PLOP3.LUT P0, PT, PT, PT, UP2, 0x80, 0x0 ;  /* 0x000000000000781c */ /* 0x000fda0003f0f028 */
[----:B------:R-:W-:Y:S05]  /*0bc0*/  @!P0 BRA `(.L_x_11) ;  /* 0x00000000002c8947 */ /* 0x000fea0003800000 */
[----:B------:R-:W-:-:S06]  /*0bd0*/  UISETP.NE.AND UP2, UPT, UR37, 0x3, UPT ;  /* 0x000000032500788c */ /* 0x000fcc000bf45270 */
[----:B------:R-:W-:-:S13]  /*0be0*/  PLOP3.LUT P0, PT, PT, PT, UP2, 0x80, 0x0 ;  /* 0x000000000000781c */ /* 0x000fda0003f0f028 */
[----:B------:R-:W-:Y:S05]  /*0bf0*/  @!P0 BRA `(.L_x_12) ;  /* 0x0000000000188947 */ /* 0x000fea0003800000 */
[----:B------:R-:W-:Y:S01]  /*0c00*/  UISETP.NE.AND UP2, UPT, UR37, 0x4, UPT ;  /* 0x000000042500788c */ /* 0x000fe2000bf45270 */
[----:B-1----:R-:W-:-:S05]  /*0c10*/  UMOV UR36, UR8 ;  /* 0x0000000800247c82 */ /* 0x002fca0008000000 */
[----:B------:R-:W-:-:S13]  /*0c20*/  PLOP3.LUT P0, PT, PT, PT, UP2, 0x80, 0x0 ;  /* 0x000000000000781c */ /* 0x000fda0003f0f028 */
[----:B------:R-:W-:Y:S05]  /*0c30*/  @P0 BRA `(.L_x_13) ;  /* 0x00000000001c0947 */ /* 0x000fea0003800000 */
[----:B------:R-:W-:Y:S01]  /*0c40*/  ULEA UR36, UR8, 0x3, 0x1 ;  /* 0x0000000308247891 */ /* 0x000fe2000f8e083f */
[----:B------:R-:W-:Y:S11]  /*0c50*/  BRA `(.L_x_13) ;  /* 0x0000000000147947 */ /* 0x000ff60003800000 */
.L_x_12:
[----:B-1----:R-:W-:Y:S01]  /*0c60*/  ULEA UR36, UR8, 0x2, 0x1 ;  /* 0x0000000208247891 */ /* 0x002fe2000f8e083f */
[----:B------:R-:W-:Y:S11]  /*0c70*/  BRA `(.L_x_13) ;  /* 0x00000000000c7947 */ /* 0x000ff60003800000 */
.L_x_11:
[----:B-1----:R-:W-:Y:S01]  /*0c80*/  ULEA UR36, UR8, 0x1, 0x1 ;  /* 0x0000000108247891 */ /* 0x002fe2000f8e083f */
[----:B------:R-:W-:Y:S11]  /*0c90*/  BRA `(.L_x_13) ;  /* 0x0000000000047947 */ /* 0x000ff60003800000 */
.L_x_10:
[----:B-1----:R-:W-:-:S12]  /*0ca0*/  USHF.L.U32 UR36, UR8, 0x1, URZ ;  /* 0x0000000108247899 */ /* 0x002fd8000800063f */
.L_x_13:
[----:B------:R-:W1:Y:S01]  /*0cb0*/  LDC R2, c[0x0][0x28c] ;  /* 0x0000a300ff027b82 */ /* 0x000e620000000800 */
[----:B------:R-:W-:Y:S01]  /*0cc0*/  ULOP3.LUT UR5, UR5, 0x1, URZ, 0xfc, !UPT ;  /* 0x0000000105057892 */ /* 0x000fe2000f8efc3f */
[----:B------:R-:W-:-:S03]  /*0cd0*/  SHF.R.S32.HI R3, RZ, 0x1f, R0 ;  /* 0x0000001fff037819 */ /* 0x000fc60000011400 */
[----:B------:R-:W-:Y:S01]  /*0ce0*/  UISETP.NE.AND UP2, UPT, UR5, 0x3, UPT ;  /* 0x000000030500788c */ /* 0x000fe2000bf45270 */
[----:B------:R-:W-:Y:S01]  /*0cf0*/  LEA.HI R3, R3, R0, RZ, 0x7 ;  /* 0x0000000003037211 */ /* 0x000fe200078f38ff */
[----:B------:R-:W-:-:S03]  /*0d00*/  ULEA UR5, UR8, 0x17f, 0x7 ;  /* 0x0000017f08057891 */ /* 0x000fc6000f8e383f */
[----:B------:R-:W-:Y:S01]  /*0d10*/  LOP3.LUT R3, R3, 0xffffff80, RZ, 0xc0, !PT ;  /* 0xffffff8003037812 */ /* 0x000fe200078ec0ff */
[----:B------:R-:W-:Y:S01]  /*0d20*/  USHF.R.U32.HI UR5, URZ, 0x8, UR5 ;  /* 0x000000083f057899 */ /* 0x000fe20008011605 */
[----:B------:R-:W-:-:S03]  /*0d30*/  PLOP3.LUT P0, PT, PT, PT, UP2, 0x80, 0x0 ;  /* 0x000000000000781c */ /* 0x000fc60003f0f028 */
[----:B------:R-:W-:Y:S01]  /*0d40*/  IMAD.IADD R3, R0, 0x1, -R3 ;  /* 0x0000000100037824 */ /* 0x000fe200078e0a03 */
[----:B-1----:R-:W-:-:S04]  /*0d50*/  IADD3 R2, R2, 0xff, RZ ;  /* 0x000000ff02027810 */ /* 0x002fc80007ffe0ff */
[----:B------:R-:W-:-:S04]  /*0d60*/  SHF.R.S32.HI R5, RZ, 0x1f, R2 ;  /* 0x0000001fff057819 */ /* 0x000fc80000011402 */
[----:B------:R-:W-:-:S04]  /*0d70*/  LEA.HI R5, R5, R2, RZ, 0x8 ;  /* 0x0000000205057211 */ /* 0x000fc800078f40ff */
[----:B------:R-:W-:-:S04]  /*0d80*/  SHF.R.S32.HI R5, RZ, 0x8, R5 ;  /* 0x00000008ff057819 */ /* 0x000fc80000011405 */
[----:B------:R-:W-:Y:S01]  /*0d90*/  VIMNMX R8, R5, UR5, PT ;  /* 0x0000000505087c48 */ /* 0x000fe2000bfe0100 */
[----:B------:R-:W-:Y:S06]  /*0da0*/  @!P0 BRA `(.L_x_14) ;  /* 0x0000000000048947 */ /* 0x000fec0003800000 */
[----:B------:R-:W-:Y:S01]  /*0db0*/  BPT.TRAP 0x1 ;  /* 0x000000040000795c */ /* 0x000fe20000300000 */
.L_x_14:
[----:B------:R-:W1:Y:S01]  /*0dc0*/  S2UR UR5, SR_CgaCtaId ;  /* 0x00000000000579c3 */ /* 0x000e620000008800 */
[----:B------:R-:W-:Y:S01]  /*0dd0*/  UMOV UR38, 0x400 ;  /* 0x0000040000267882 */ /* 0x000fe20000000000 */
[----:B------:R-:W-:Y:S02]  /*0de0*/  MOV R6, UR4 ;  /* 0x0000000400067c02 */ /* 0x000fe40008000f00 */
[----:B------:R-:W-:Y:S02]  /*0df0*/  SHF.R.S32.HI R0, RZ, 0x1f, R3 ;  /* 0x0000001fff007819 */ /* 0x000fe40000011403 */
[----:B------:R-:W-:Y:S02]  /*0e00*/  SHF.L.U32 R6, R6, 0x1f, RZ ;  /* 0x0000001f06067819 */ /* 0x000fe400000006ff */
[CC--:B------:R-:W-:Y:S02]  /*0e10*/  LEA.HI R2, R0.reuse, R3.reuse, RZ, 0x2 ;  /* 0x0000000300027211 */ /* 0x0c0fe400078f10ff */
[----:B------:R-:W-:-:S02]  /*0e20*/  LEA.HI R0, R0, R3, RZ, 0x5 ;  /* 0x0000000300007211 */ /* 0x000fc400078f28ff */
[--C-:B------:R-:W-:Y:S02]  /*0e30*/  SHF.R.S32.HI R4, RZ, 0x2, R2.reuse ;  /* 0x00000002ff047819 */ /* 0x100fe40000011402 */
[----:B------:R-:W-:Y:S02]  /*0e40*/  SHF.R.S32.HI R5, RZ, 0x1f, R2 ;  /* 0x0000001fff057819 */ /* 0x000fe40000011402 */
[----:B------:R-:W-:Y:S02]  /*0e50*/  LOP3.LUT R2, R2, 0x7ffffffc, RZ, 0xc0, !PT ;  /* 0x7ffffffc02027812 */ /* 0x000fe400078ec0ff */
[----:B------:R-:W-:Y:S02]  /*0e60*/  LEA.HI R5, R5, R4, RZ, 0x3 ;  /* 0x0000000405057211 */ /* 0x000fe400078f18ff */
[----:B------:R-:W-:Y:S01]  /*0e70*/  SHF.R.S32.HI R0, RZ, 0x5, R0 ;  /* 0x00000005ff007819 */ /* 0x000fe20000011400 */
[----:B------:R-:W-:Y:S01]  /*0e80*/  IMAD.IADD R3, R3, 0x1, -R2 ;  /* 0x0000000103037824 */ /* 0x000fe200078e0a02 */
[----:B------:R-:W-:Y:S01]  /*0e90*/  LOP3.LUT R5, R5, 0xfffffff8, RZ, 0xc0, !PT ;  /* 0xfffffff805057812 */ /* 0x000fe200078ec0ff */
[----:B-1----:R-:W-:Y:S01]  /*0ea0*/  ULEA UR38, UR5, UR38, 0x18 ;  /* 0x0000002605267291 */ /* 0x002fe2000f8ec03f */
[----:B------:R-:W-:-:S02]  /*0eb0*/  MOV R7, UR36 ;  /* 0x0000002400077c02 */ /* 0x000fc40008000f00 */
[----:B------:R-:W-:Y:S01]  /*0ec0*/  IADD3 R5, R4, -R5, RZ ;  /* 0x8000000504057210 */ /* 0x000fe20007ffe0ff */
[----:B------:R-:W-:-:S03]  /*0ed0*/  ULEA UR5, UR6, UR38, 0x3 ;  /* 0x0000002606057291 */ /* 0x000fc6000f8e183f */
[----:B------:R-:W-:-:S06]  /*0ee0*/  LEA R0, R0, R5, 0x4 ;  /* 0x0000000500007211 */ /* 0x000fcc00078e20ff */
[----:B------:R-:W1:Y:S02]  /*0ef0*/  SYNCS.PHASECHK.TRANS64.TRYWAIT P1, [UR5+0x37050], R6 ;  /* 0x03705006ff0075a7 */ /* 0x000e640008020145 */
[----:B-1----:R-:W-:Y:S05]  /*0f00*/  @!P1 BRA `(.L_x_15) ;  /* 0x0000017800309947 */ /* 0x002fea0003800000 */
.L_x_107:
[----:B------:R-:W-:Y:S01]  /*0f10*/  IMAD.SHL.U32 R3, R3, 0x2, RZ ;  /* 0x0000000203037824 */ /* 0x000fe200078e00ff */
[----:B------:R-:W-:Y:S01]  /*0f20*/  LEA R0, R7, R0, 0x6 ;  /* 0x0000000007007211 */ /* 0x000fe200078e30ff */
[----:B------:R-:W-:Y:S06]  /*0f30*/  @!P0 BRA `(.L_x_16) ;  /* 0x0000000000048947 */ /* 0x000fec0003800000 */
[----:B------:R-:W-:Y:S01]  /*0f40*/  BPT.TRAP 0x1 ;  /* 0x000000040000795c */ /* 0x000fe20000300000 */
.L_x_16:
[----:B------:R-:W-:Y:S01]  /*0f50*/  SHF.L.U32 R4, RZ, 0x1f, RZ ;  /* 0x0000001fff047819 */ /* 0x000fe200000006ff */
[----:B------:R-:W-:Y:S01]  /*0f60*/  UIADD3 UR25, UR38, 0x37090, URZ ;  /* 0x0003709026197890 */ /* 0x000fe2000fffe03f */
[----:B------:R-:W-:Y:S02]  /*0f70*/  ISETP.NE.AND P2, PT, RZ, UR7, PT ;  /* 0x00000007ff007c0c */ /* 0x000fe4000bf45270 */
[----:B------:R-:W2:Y:S02]  /*0f80*/  SYNCS.PHASECHK.TRANS64.TRYWAIT P1, [UR38+0x37000], R4 ;  /* 0x03700004ff0075a7 */ /* 0x000ea40008020166 */
[----:B--2---:R-:W-:Y:S09]  /*0f90*/  @!P1 BRA `(.L_x_17) ;  /* 0x0000017800249947 */ /* 0x004ff20003800000 */
.L_x_108:
[----:B------:R-:W-:Y:S01]  /*0fa0*/  ULEA UR28, UR37, UR25, 0x3 ;  /* 0x00000019251c7291 */ /* 0x000fe2000f8e183f */
[----:B------:R-:W-:-:S04]  /*0fb0*/  SEL R2, RZ, 0x1, P2 ;  /* 0x00000001ff027807 */ /* 0x000fc80001000000 */
[----:B------:R-:W-:-:S04]  /*0fc0*/  SHF.L.U32 R2, R2, 0x1f, RZ ;  /* 0x0000001f02027819 */ /* 0x000fc800000006ff */
[----:B------:R-:W2:Y:S02]  /*0fd0*/  SYNCS.PHASECHK.TRANS64.TRYWAIT P1, [UR28+-0x8], R2 ;  /* 0xfffff802ff0075a7 */ /* 0x000ea4000802015c */
[----:B--2---:R-:W-:Y:S05]  /*0fe0*/  @!P1 BRA `(.L_x_18) ;  /* 0x0000017800289947 */ /* 0x004fea0003800000 */
.L_x_109:
[----:B------:R-:W-:Y:S01]  /*0ff0*/  USHF.R.U32.HI UR4, URZ, 0x4, UR38 ;  /* 0x000000043f047899 */ /* 0x000fe20008011626 */
[----:B------:R-:W-:Y:S01]  /*1000*/  WARPGROUP.ARRIVE ;  /* 0x00000000000079c5 */ /* 0x000fe20000000000 */
[----:B------:R-:W-:Y:S01]  /*1010*/  UIADD3 UR5, UR38, 0x5000, URZ ;  /* 0x0000500026057890 */ /* 0x000fe2000fffe03f */
[C---:B------:R-:W-:Y:S01]  /*1020*/  VIADD R7, R3.reuse, 0x9 ;  /* 0x0000000903077836 */ /* 0x040fe20000000000 */
[----:B------:R-:W-:Y:S01]  /*1030*/  ULOP3.LUT UR4, UR4, 0x3fff, URZ, 0xc0, !UPT ;  /* 0x00003fff04047892 */ /* 0x000fe2000f8ec03f */
[C---:B------:R-:W-:Y:S01]  /*1040*/  ISETP.GT.AND P1, PT, R0.reuse, R3, PT ;  /* 0x000000030000720c */ /* 0x040fe20003f24270 */
[----:B------:R-:W-:Y:S01]  /*1050*/  USHF.R.U32.HI UR5, URZ, 0x4, UR5 ;  /* 0x000000043f057899 */ /* 0x000fe20008011605 */
[C---:B-1----:R-:W-:Y:S01]  /*1060*/  IADD3 R5, R3.reuse, 0x8, RZ ;  /* 0x0000000803057810 */ /* 0x042fe20007ffe0ff */
[----:B------:R-:W-:Y:S01]  /*1070*/  ULOP3.LUT UR4, UR4, 0x10000, URZ, 0xfc, !UPT ;  /* 0x0001000004047892 */ /* 0x000fe2000f8efc3f */
[C---:B------:R-:W-:Y:S01]  /*1080*/  ISETP.GE.AND P6, PT, R0.reuse, R7, PT ;  /* 0x000000070000720c */ /* 0x040fe20003fc6270 */
[----:B------:R-:W-:Y:S01]  /*1090*/  ULOP3.LUT UR24, UR5, 0x3fff, URZ, 0xc0, !UPT ;  /* 0x00003fff05187892 */ /* 0x000fe2000f8ec03f */
[C---:B------:R-:W-:Y:S01]  /*10a0*/  IADD3 R7, R3.reuse, 0x19, RZ ;  /* 0x0000001903077810 */ /* 0x040fe20007ffe0ff */
[----:B------:R-:W-:Y:S01]  /*10b0*/  UIMAD UR4, UR6, 0x280, UR4 ;  /* 0x00000280060478a4 */ /* 0x000fe2000f8e0204 */
[C---:B------:R-:W-:Y:S01]  /*10c0*/  ISETP.GE.AND P4, PT, R0.reuse, R5, PT ;  /* 0x000000050000720c */ /* 0x040fe20003f86270 */
[----:B------:R-:W-:Y:S01]  /*10d0*/  ULOP3.LUT UR26, UR24, 0x10000, URZ, 0xfc, !UPT ;  /* 0x00010000181a7892 */ /* 0x000fe2000f8efc3f */
[C---:B------:R-:W-:Y:S01]  /*10e0*/  ISETP.GE.AND P2, PT, R0.reuse, R3, PT ;  /* 0x000000030000720c */ /* 0x040fe20003f46270 */
[----:B------:R-:W-:Y:S01]  /*10f0*/  UMOV UR5, 0xc0000010 ;  /* 0xc000001000057882 */ /* 0x000fe20000000000 */
[----:B------:R-:W-:Y:S01]  /*1100*/  UMOV UR11, 0xc0000010 ;  /* 0xc0000010000b7882 */ /* 0x000fe20000000000 */
[----:B------:R-:W-:Y:S01]  /*1110*/  UMOV UR9, UR5 ;  /* 0x0000000500097c82 */ /* 0x000fe20008000000 */
[----:B------:R-:W-:Y:S01]  /*1120*/  UMOV UR8, UR4 ;  /* 0x0000000400087c82 */ /* 0x000fe20008000000 */
[----:B------:R-:W-:Y:S01]  /*1130*/  UIADD3 UR20, UR4, 0x80, URZ ;  /* 0x0000008004147890 */ /* 0x000fe2000fffe03f */
[C---:B------:R-:W-:Y:S01]  /*1140*/  VIADD R5, R3.reuse, 0x18 ;  /* 0x0000001803057836 */ /* 0x040fe20000000000 */
[----:B------:R-:W-:Y:S01]  /*1150*/  UMOV UR10, UR26 ;  /* 0x0000001a000a7c82 */ /* 0x000fe20008000000 */
[----:B------:R-:W-:Y:S01]  /*1160*/  UIADD3 UR22, UR26, 0x200, URZ ;  /* 0x000002001a167890 */ /* 0x000fe2000fffe03f */
[----:B------:R-:W-:Y:S01]  /*1170*/  HGMMA.64x256x16.F32.BF16 R24, gdesc[UR8], RZ, !UPT, gsb0 ;  /* 0x03e00000081879f0 */ /* 0x000fe2000c0018ff */
[----:B------:R-:W-:Y:S01]  /*1180*/  UMOV UR21, 0xc0000010 ;  /* 0xc000001000157882 */ /* 0x000fe20000000000 */
[----:B------:R-:W-:Y:S01]  /*1190*/  UMOV UR23, 0xc0000010 ;  /* 0xc000001000177882 */ /* 0x000fe20000000000 */
[----:B------:R-:W-:Y:S01]  /*11a0*/  UIADD3 UR8, UR4, 0x100, URZ ;  /* 0x0000010004087890 */ /* 0x000fe2000fffe03f */
[C---:B------:R-:W-:Y:S01]  /*11b0*/  IADD3 R11, R3.reuse, 0x11, RZ ;  /* 0x00000011030b7810 */ /* 0x040fe20007ffe0ff */
[----:B------:R-:W-:Y:S01]  /*11c0*/  UIADD3 UR10, UR26, 0x400, URZ ;  /* 0x000004001a0a7890 */ /* 0x000fe2000fffe03f */
[----:B------:R-:W-:Y:S01]  /*11d0*/  IADD3 R9, R3, 0x10, RZ ;  /* 0x0000001003097810 */ /* 0x000fe20007ffe0ff */
[----:B------:R-:W-:Y:S01]  /*11e0*/  UMOV UR9, 0xc0000010 ;  /* 0xc000001000097882 */ /* 0x000fe20000000000 */
[----:B------:R-:W-:Y:S01]  /*11f0*/  UMOV UR11, 0xc0000010 ;  /* 0xc0000010000b7882 */ /* 0x000fe20000000000 */
[----:B------:R-:W-:Y:S01]  /*1200*/  UIADD3 UR12, UR4, 0x180, URZ ;  /* 0x00000180040c7890 */ /* 0x000fe2000fffe03f */
[C---:B------:R-:W-:Y:S01]  /*1210*/  ISETP.GE.AND P3, PT, R0.reuse, R11, PT ;  /* 0x0000000b0000720c */ /* 0x040fe20003f66270 */
[----:B------:R-:W-:Y:S01]  /*1220*/  UIADD3 UR14, UR26, 0x600, URZ ;  /* 0x000006001a0e7890 */ /* 0x000fe2000fffe03f */
[C---:B------:R-:W-:Y:S01]  /*1230*/  ISETP.GE.AND P5, PT, R0.reuse, R9, PT ;  /* 0x000000090000720c */ /* 0x040fe20003fa6270 */
[----:B------:R-:W-:Y:S01]  /*1240*/  UMOV UR13, 0xc0000010 ;  /* 0xc0000010000d7882 */ /* 0x000fe20000000000 */
[----:B------:R-:W-:Y:S01]  /*1250*/  UMOV UR15, 0xc0000010 ;  /* 0xc0000010000f7882 */ /* 0x000fe20000000000 */
[----:B------:R-:W-:Y:S01]  /*1260*/  UIADD3 UR16, UR4, 0x200, URZ ;  /* 0x0000020004107890 */ /* 0x000fe2000fffe03f */
[----:B------:R-:W-:Y:S01]  /*1270*/  IADD3 R2, R0, 0x8, RZ ;  /* 0x0000000800027810 */ /* 0x000fe20007ffe0ff */
[----:B------:R-:W-:Y:S01]  /*1280*/  UIADD3 UR18, UR26, 0x800, URZ ;  /* 0x000008001a127890 */ /* 0x000fe2000fffe03f */
[----:B------:R-:W-:Y:S01]  /*1290*/  UMOV UR17, 0xc0000010 ;  /* 0xc000001000117882 */ /* 0x000fe20000000000 */
[----:B------:R-:W-:Y:S01]  /*12a0*/  UMOV UR19, 0xc0000010 ;  /* 0xc000001000137882 */ /* 0x000fe20000000000 */
[----:B------:R-:W-:Y:S01]  /*12b0*/  ULDC UR6, c[0x0][0x604] ;  /* 0x0001810000067ab9 */ /* 0x000fe20000000800 */
[----:B------:R-:W-:-:S04]  /*12c0*/  USHF.L.U32 UR7, UR7, 0x3, URZ ;  /* 0x0000000307077899 */ /* 0x000fc8000800063f */
[----:B------:R-:W-:Y:S01]  /*12d0*/  ULOP3.LUT UR7, UR7, 0x8, URZ, 0xc, !UPT ;  /* 0x0000000807077892 */ /* 0x000fe2000f8e0c3f */
[----:B------:R-:W-:Y:S02]  /*12e0*/  WARPGROUP.DEPBAR.LE gsb0, 0x0 ;  /* 0x00008000000079c5 */ /* 0x000fe40000010000 */
[----:B------:R-:W-:-:S06]  /*12f0*/  WARPGROUP.ARRIVE ;  /* 0x00000000000079c5 */ /* 0x000fcc0000000000 */
[----:B------:R-:W-:Y:S01]  /*1300*/  HGMMA.64x256x16.F32.BF16 R24, gdesc[UR20], R24, gsb0 ;  /* 0x03e00000141879f0 */ /* 0x000fe20008001818 */
[----:B------:R-:W-:Y:S01]  /*1310*/  ULDC UR22, c[0x0][0x604] ;  /* 0x0001810000167ab9 */ /* 0x000fe20000000800 */
[----:B------:R-:W-:Y:S01]  /*1320*/  ULDC UR23, c[0x0][0x604] ;  /* 0x0001810000177ab9 */ /* 0x000fe20000000800 */
[----:B------:R-:W-:Y:S02]  /*1330*/  WARPGROUP.DEPBAR.LE gsb0, 0x0 ;  /* 0x00008000000079c5 */ /* 0x000fe40000010000 */
[----:B------:R-:W-:-:S15]  /*1340*/  WARPGROUP.ARRIVE ;  /* 0x00000000000079c5 */ /* 0x000fde0000000000 */
[----:B------:R-:W-:-:S08]  /*1350*/  NOP ;  /* 0x0000000000007918 */ /* 0x000fd00000000000 */
        /* <DEDUP_REMOVED lines=16> */
[----:B------:R-:W-:Y:S02]  /*1460*/  FSEL R25, R25, -INF , P1 ;  /* 0xff80000019197808 */ /* 0x000fe40000800000 */
[----:B------:R-:W-:Y:S02]  /*1470*/  FSEL R31, R31, -INF , P1 ;  /* 0xff8000001f1f7808 */ /* 0x000fe40000800000 */
[----:B------:R-:W-:Y:S01]  /*1480*/  ISETP.GE.AND P1, PT, R0, R7, PT ;  /* 0x000000070000720c */ /* 0x000fe20003f26270 */
[----:B------:R-:W-:Y:S01]  /*1490*/  VIADD R7, R3, 0x21 ;  /* 0x0000002103077836 */ /* 0x000fe20000000000 */
[----:B------:R-:W-:-:S02]  /*14a0*/  FSEL R24, R24, -INF , P2 ;  /* 0xff80000018187808 */ /* 0x000fc40001000000 */
[----:B------:R-:W-:Y:S02]  /*14b0*/  FSEL R30, R30, -INF , P2 ;  /* 0xff8000001e1e7808 */ /* 0x000fe40001000000 */
[----:B------:R-:W-:Y:S02]  /*14c0*/  FSEL R29, R29, -INF , P6 ;  /* 0xff8000001d1d7808 */ /* 0x000fe40003000000 */
[----:B------:R-:W-:Y:S02]  /*14d0*/  FSEL R35, R35, -INF , P6 ;  /* 0xff80000023237808 */ /* 0x000fe40003000000 */
[C---:B------:R-:W-:Y:S02]  /*14e0*/  ISETP.GE.AND P2, PT, R0.reuse, R5, PT ;  /* 0x000000050000720c */ /* 0x040fe40003f46270 */
[----:B------:R-:W-:Y:S02]  /*14f0*/  ISETP.GE.AND P6, PT, R0, R7, PT ;  /* 0x000000070000720c */ /* 0x000fe40003fc6270 */
[----:B------:R-:W-:-:S02]  /*1500*/  IADD3 R5, R3, 0x20, RZ ;  /* 0x0000002003057810 */ /* 0x000fc40007ffe0ff */
[----:B------:R-:W-:Y:S02]  /*1510*/  IADD3 R7, R3, 0x29, RZ ;  /* 0x0000002903077810 */ /* 0x000fe40007ffe0ff */
[----:B------:R-:W-:Y:S02]  /*1520*/  FSEL R28, R28, -INF , P4 ;  /* 0xff8000001c1c7808 */ /* 0x000fe40002000000 */
[----:B------:R-:W-:Y:S02]  /*1530*/  FSEL R34, R34, -INF , P4 ;  /* 0xff80000022227808 */ /* 0x000fe40002000000 */
[----:B------:R-:W-:Y:S02]  /*1540*/  FSEL R33, R33, -INF , P3 ;  /* 0xff80000021217808 */ /* 0x000fe40001800000 */
[----:B------:R-:W-:Y:S02]  /*1550*/  FSEL R39, R39, -INF , P3 ;  /* 0xff80000027277808 */ /* 0x000fe40001800000 */
[----:B------:R-:W-:-:S02]  /*1560*/  ISETP.GE.AND P4, PT, R0, R5, PT ;  /* 0x000000050000720c */ /* 0x000fc40003f86270 */
[----:B------:R-:W-:Y:S02]  /*1570*/  ISETP.GE.AND P3, PT, R0, R7, PT ;  /* 0x000000070000720c */ /* 0x000fe40003f66270 */
[C---:B------:R-:W-:Y:S02]  /*1580*/  IADD3 R5, R3.reuse, 0x28, RZ ;  /* 0x0000002803057810 */ /* 0x040fe40007ffe0ff */
[----:B------:R-:W-:Y:S02]  /*1590*/  IADD3 R7, R3, 0x31, RZ ;  /* 0x0000003103077810 */ /* 0x000fe40007ffe0ff */
[----:B------:R-:W-:Y:S02]  /*15a0*/  FSEL R32, R32, -INF , P5 ;  /* 0xff80000020207808 */ /* 0x000fe40002800000 */
[----:B------:R-:W-:Y:S02]  /*15b0*/  FSEL R38, R38, -INF , P5 ;  /* 0xff80000026267808 */ /* 0x000fe40002800000 */
[----:B------:R-:W-:-:S02]  /*15c0*/  FSEL R37, R37, -INF , P1 ;  /* 0xff80000025257808 */ /* 0x000fc40000800000 */
[----:B------:R-:W-:Y:S02]  /*15d0*/  FSEL R43, R43, -INF , P1 ;  /* 0xff8000002b2b7808 */ /* 0x000fe40000800000 */
[C---:B------:R-:W-:Y:S01]  /*15e0*/  ISETP.GE.AND P5, PT, R0.reuse, R5, PT ;  /* 0x000000050000720c */ /* 0x040fe20003fa6270 */
[C---:B------:R-:W-:Y:S01]  /*15f0*/  VIADD R5, R3.reuse, 0x30 ;  /* 0x0000003003057836 */ /* 0x040fe20000000000 */
[----:B------:R-:W-:Y:S01]  /*1600*/  ISETP.GE.AND P1, PT, R0, R7, PT ;  /* 0x000000070000720c */ /* 0x000fe20003f26270 */
[----:B------:R-:W-:Y:S01]  /*1610*/  VIADD R7, R3, 0x39 ;  /* 0x0000003903077836 */ /* 0x000fe20000000000 */
[----:B------:R-:W-:Y:S02]  /*1620*/  FSEL R36, R36, -INF , P2 ;  /* 0xff80000024247808 */ /* 0x000fe40001000000 */
[----:B------:R-:W-:Y:S02]  /*1630*/  FSEL R42, R42, -INF , P2 ;  /* 0xff8000002a2a7808 */ /* 0x000fe40001000000 */
[----:B------:R-:W-:-:S02]  /*1640*/  FSEL R41, R41, -INF , P6 ;  /* 0xff80000029297808 */ /* 0x000fc40003000000 */
[----:B------:R-:W-:Y:S02]  /*1650*/  FSEL R47, R47, -INF , P6 ;  /* 0xff8000002f2f7808 */ /* 0x000fe40003000000 */
[C---:B------:R-:W-:Y:S02]  /*1660*/  ISETP.GE.AND P2, PT, R0.reuse, R5, PT ;  /* 0x000000050000720c */ /* 0x040fe40003f46270 */
[----:B------:R-:W-:Y:S02]  /*1670*/  ISETP.GE.AND P6, PT, R0, R7, PT ;  /* 0x000000070000720c */ /* 0x000fe40003fc6270 */
[C---:B------:R-:W-:Y:S02]  /*1680*/  IADD3 R5, R3.reuse, 0x38, RZ ;  /* 0x0000003803057810 */ /* 0x040fe40007ffe0ff */
[----:B------:R-:W-:Y:S02]  /*1690*/  IADD3 R7, R3, 0x41, RZ ;  /* 0x0000004103077810 */ /* 0x000fe40007ffe0ff */
        /* <DEDUP_REMOVED lines=12> */
[C---:B------:R-:W-:Y:S01]  /*1760*/  ISETP.GE.AND P5, PT, R0.reuse, R5, PT ;  /* 0x000000050000720c */ /* 0x040fe20003fa6270 */
[C---:B------:R-:W-:Y:S01]  /*1770*/  VIADD R5, R3.reuse, 0x48 ;  /* 0x0000004803057836 */ /* 0x040fe20000000000 */
        /* <DEDUP_REMOVED lines=30> */
[----:B------:R-:W-:Y:S02]  /*1960*/  FSEL R65, R65, -INF , P6 ;  /* 0xff80000041417808 */ /* 0x000fe40003000000 */
[----:B------:R-:W-:Y:S02]  /*1970*/  FSEL R71, R71, -INF , P6 ;  /* 0xff80000047477808 */ /* 0x000fe40003000000 */
[CC--:B------:R-:W-:Y:S02]  /*1980*/  ISETP.GE.AND P5, PT, R2.reuse, R3.reuse, PT ;  /* 0x000000030200720c */ /* 0x0c0fe40003fa6270 */
[----:B------:R-:W-:Y:S02]  /*1990*/  ISETP.GT.AND P3, PT, R2, R3, PT ;  /* 0x000000030200720c */ /* 0x000fe40003f64270 */
[----:B------:R-:W-:Y:S01]  /*19a0*/  ISETP.GE.AND P6, PT, R0, R7, PT ;  /* 0x000000070000720c */ /* 0x000fe20003fc6270 */
[----:B------:R-:W-:Y:S01]  /*19b0*/  VIADD R7, R3, 0x71 ;  /* 0x0000007103077836 */ /* 0x000fe20000000000 */
[----:B------:R-:W-:-:S02]  /*19c0*/  FSEL R26, R26, -INF , P5 ;  /* 0xff8000001a1a7808 */ /* 0x000fc40002800000 */
[----:B------:R-:W-:Y:S02]  /*19d0*/  FSEL R27, R27, -INF , P3 ;  /* 0xff8000001b1b7808 */ /* 0x000fe40001800000 */
[----:B------:R-:W-:Y:S02]  /*19e0*/  ISETP.GE.AND P3, PT, R0, R7, PT ;  /* 0x000000070000720c */ /* 0x000fe40003f66270 */
[----:B------:R-:W-:Y:S02]  /*19f0*/  FMNMX R7, R26, R27, !PT ;  /* 0x0000001b1a077209 */ /* 0x000fe40007800000 */
[----:B------:R-:W-:Y:S02]  /*1a00*/  FSEL R60, R60, -INF , P2 ;  /* 0xff8000003c3c7808 */ /* 0x000fe40001000000 */
[----:B------:R-:W-:Y:S02]  /*1a10*/  FMNMX R6, R30, R7, !PT ;  /* 0x000000071e067209 */ /* 0x000fe40007800000 */
[----:B------:R-:W-:-:S02]  /*1a20*/  FSEL R66, R66, -INF , P2 ;  /* 0xff80000042427808 */ /* 0x000fc40001000000 */
[----:B------:R-:W-:Y:S02]  /*1a30*/  FMNMX R7, R31, R6, !PT ;  /* 0x000000061f077209 */ /* 0x000fe40007800000 */
[----:B------:R-:W-:Y:S02]  /*1a40*/  ISETP.GE.AND P2, PT, R0, R5, PT ;  /* 0x000000050000720c */ /* 0x000fe40003f46270 */
[----:B------:R-:W-:Y:S02]  /*1a50*/  FMNMX R6, R34, R7, !PT ;  /* 0x0000000722067209 */ /* 0x000fe40007800000 */
[----:B------:R-:W-:Y:S02]  /*1a60*/  IADD3 R5, R3, 0x68, RZ ;  /* 0x0000006803057810 */ /* 0x000fe40007ffe0ff */
[----:B------:R-:W-:Y:S02]  /*1a70*/  FMNMX R7, R35, R6, !PT ;  /* 0x0000000623077209 */ /* 0x000fe40007800000 */
[----:B------:R-:W-:-:S02]  /*1a80*/  FSEL R64, R64, -INF , P4 ;  /* 0xff80000040407808 */ /* 0x000fc40002000000 */
[----:B------:R-:W-:Y:S02]  /*1a90*/  FMNMX R6, R38, R7, !PT ;  /* 0x0000000726067209 */ /* 0x000fe40007800000 */
[----:B------:R-:W-:Y:S02]  /*1aa0*/  FSEL R70, R70, -INF , P4 ;  /* 0xff80000046467808 */ /* 0x000fe40002000000 */
[----:B------:R-:W-:Y:S02]  /*1ab0*/  FMNMX R7, R39, R6, !PT ;  /* 0x0000000627077209 */ /* 0x000fe40007800000 */
[----:B------:R-:W-:Y:S02]  /*1ac0*/  ISETP.GE.AND P4, PT, R0, R5, PT ;  /* 0x000000050000720c */ /* 0x000fe40003f86270 */
[----:B------:R-:W-:Y:S02]  /*1ad0*/  FMNMX R6, R42, R7, !PT ;  /* 0x000000072a067209 */ /* 0x000fe40007800000 */
[----:B------:R-:W-:-:S02]  /*1ae0*/  IADD3 R5, R3, 0x70, RZ ;  /* 0x0000007003057810 */ /* 0x000fc40007ffe0ff */
[----:B------:R-:W-:Y:S02]  /*1af0*/  FMNMX R7, R43, R6, !PT ;  /* 0x000000062b077209 */ /* 0x000fe40007800000 */
[----:B------:R-:W-:Y:S02]  /*1b00*/  ISETP.GE.AND P5, PT, R0, R5, PT ;  /* 0x000000050000720c */ /* 0x000fe40003fa6270 */
[----:B------:R-:W-:Y:S02]  /*1b10*/  FMNMX R6, R46, R7, !PT ;  /* 0x000000072e067209 */ /* 0x000fe40007800000 */
[----:B------:R-:W-:Y:S02]  /*1b20*/  IADD3 R5, R3, 0x78, RZ ;  /* 0x0000007803057810 */ /* 0x000fe40007ffe0ff */
[----:B------:R-:W-:Y:S02]  /*1b30*/  FMNMX R7, R47, R6, !PT ;  /* 0x000000062f077209 */ /* 0x000fe40007800000 */
[----:B------:R-:W-:-:S02]  /*1b40*/  FSEL R72, R72, -INF , P2 ;  /* 0xff80000048487808 */ /* 0x000fc40001000000 */
[----:B------:R-:W-:Y:S02]  /*1b50*/  FMNMX R6, R50, R7, !PT ;  /* 0x0000000732067209 */ /* 0x000fe40007800000 */
[----:B------:R-:W-:Y:S02]  /*1b60*/  FMNMX R7, R24, R25, !PT ;  /* 0x0000001918077209 */ /* 0x000fe40007800000 */
[----:B------:R-:W-:Y:S02]  /*1b70*/  FMNMX R9, R51, R6, !PT ;  /* 0x0000000633097209 */ /* 0x000fe40007800000 */
[----:B------:R-:W-:Y:S02]  /*1b80*/  FMNMX R6, R28, R7, !PT ;  /* 0x000000071c067209 */ /* 0x000fe40007800000 */
[----:B------:R-:W-:Y:S02]  /*1b90*/  FMNMX R10, R54, R9, !PT ;  /* 0x00000009360a7209 */ /* 0x000fe40007800000 */
[----:B------:R-:W-:-:S02]  /*1ba0*/  FMNMX R7, R29, R6, !PT ;  /* 0x000000061d077209 */ /* 0x000fc40007800000 */
[----:B------:R-:W-:Y:S02]  /*1bb0*/  FMNMX R9, R55, R10, !PT ;  /* 0x0000000a37097209 */ /* 0x000fe40007800000 */
[----:B------:R-:W-:Y:S02]  /*1bc0*/  FMNMX R6, R32, R7, !PT ;  /* 0x0000000720067209 */ /* 0x000fe40007800000 */
[----:B------:R-:W-:Y:S02]  /*1bd0*/  FMNMX R10, R58, R9, !PT ;  /* 0x000000093a0a7209 */ /* 0x000fe40007800000 */
[----:B------:R-:W-:Y:S02]  /*1be0*/  FMNMX R7, R33, R6, !PT ;  /* 0x0000000621077209 */ /* 0x000fe40007800000 */
[----:B------:R-:W-:Y:S02]  /*1bf0*/  FMNMX R9, R59, R10, !PT ;  /* 0x0000000a3b097209 */ /* 0x000fe40007800000 */
[----:B------:R-:W-:-:S02]  /*1c00*/  FMNMX R6, R36, R7, !PT ;  /* 0x0000000724067209 */ /* 0x000fc40007800000 */
[----:B------:R-:W-:Y:S02]  /*1c10*/  FMNMX R10, R62, R9, !PT ;  /* 0x000000093e0a7209 */ /* 0x000fe40007800000 */
[----:B------:R-:W-:Y:S02]  /*1c20*/  FSEL R78, R78, -INF , P2 ;  /* 0xff8000004e4e7808 */ /* 0x000fe40001000000 */
[----:B------:R-:W-:Y:S02]  /*1c30*/  FMNMX R9, R63, R10, !PT ;  /* 0x0000000a3f097209 */ /* 0x000fe40007800000 */
[----:B------:R-:W-:Y:S02]  /*1c40*/  ISETP.GE.AND P2, PT, R0, R5, PT ;  /* 0x000000050000720c */ /* 0x000fe40003f46270 */
[----:B------:R-:W-:Y:S02]  /*1c50*/  FMNMX R7, R37, R6, !PT ;  /* 0x0000000625077209 */ /* 0x000fe40007800000 */
[----:B------:R-:W-:-:S02]  /*1c60*/  IADD3 R5, R3, 0x79, RZ ;  /* 0x0000007903057810 */ /* 0x000fc40007ffe0ff */
[----:B------:R-:W-:Y:S02]  /*1c70*/  FMNMX R10, R66, R9, !PT ;  /* 0x00000009420a7209 */ /* 0x000fe40007800000 */
[----:B------:R-:W-:Y:S02]  /*1c80*/  FSEL R73, R73, -INF , P1 ;  /* 0xff80000049497808 */ /* 0x000fe40000800000 */
[----:B------:R-:W-:Y:S02]  /*1c90*/  FSEL R79, R79, -INF , P1 ;  /* 0xff8000004f4f7808 */ /* 0x000fe40000800000 */
[----:B------:R-:W-:Y:S02]  /*1ca0*/  FMNMX R6, R40, R7, !PT ;  /* 0x0000000728067209 */ /* 0x000fe40007800000 */
[----:B------:R-:W-:Y:S01]  /*1cb0*/  ISETP.GE.AND P1, PT, R0, R5, PT ;  /* 0x000000050000720c */ /* 0x000fe20003f26270 */
[----:B------:R-:W-:Y:S01]  /*1cc0*/  VIADD R5, R3, 0x80 ;  /* 0x0000008003057836 */ /* 0x000fe20000000000 */
[----:B------:R-:W-:-:S02]  /*1cd0*/  FMNMX R9, R67, R10, !PT ;  /* 0x0000000a43097209 */ /* 0x000fc40007800000 */
[----:B------:R-:W-:Y:S02]  /*1ce0*/  FMNMX R7, R41, R6, !PT ;  /* 0x0000000629077209 */ /* 0x000fe40007800000 */
[----:B------:R-:W-:Y:S02]  /*1cf0*/  FMNMX R10, R70, R9, !PT ;  /* 0x00000009460a7209 */ /* 0x000fe40007800000 */
[----:B------:R-:W-:Y:S02]  /*1d00*/  FSEL R76, R76, -INF , P4 ;  /* 0xff8000004c4c7808 */ /* 0x000fe40002000000 */
[----:B------:R-:W-:Y:S02]  /*1d10*/  FSEL R82, R82, -INF , P4 ;  /* 0xff80000052527808 */ /* 0x000fe40002000000 */
[----:B------:R-:W-:Y:S02]  /*1d20*/  ISETP.GE.AND P4, PT, R0, R5, PT ;  /* 0x000000050000720c */ /* 0x000fe40003f86270 */
[----:B------:R-:W-:-:S02]  /*1d30*/  IADD3 R5, R3, 0x81, RZ ;  /* 0x0000008103057810 */ /* 0x000fc40007ffe0ff */
[----:B------:R-:W-:Y:S02]  /*1d40*/  FMNMX R6, R44, R7, !PT ;  /* 0x000000072c067209 */ /* 0x000fe40007800000 */
[----:B------:R-:W-:Y:S02]  /*1d50*/  FMNMX R9, R71, R10, !PT ;  /* 0x0000000a47097209 */ /* 0x000fe40007800000 */
[----:B------:R-:W-:Y:S02]  /*1d60*/  FSEL R77, R77, -INF , P6 ;  /* 0xff8000004d4d7808 */ /* 0x000fe40003000000 */
[----:B------:R-:W-:Y:S02]  /*1d70*/  FSEL R83, R83, -INF , P6 ;  /* 0xff80000053537808 */ /* 0x000fe40003000000 */
[----:B------:R-:W-:Y:S02]  /*1d80*/  ISETP.GE.AND P6, PT, R0, R5, PT ;  /* 0x000000050000720c */ /* 0x000fe40003fc6270 */
[----:B------:R-:W-:-:S02]  /*1d90*/  FMNMX R7, R45, R6, !PT ;  /* 0x000000062d077209 */ /* 0x000fc40007800000 */
[C---:B------:R-:W-:Y:S02]  /*1da0*/  IADD3 R5, R3.reuse, 0x88, RZ ;  /* 0x0000008803057810 */ /* 0x040fe40007ffe0ff */
        /* <DEDUP_REMOVED lines=19> */
[----:B------:R-:W-:Y:S02]  /*1ee0*/  IADD3 R5, R3, 0x91, RZ ;  /* 0x0000009103057810 */ /* 0x000fe40007ffe0ff */
        /* <DEDUP_REMOVED lines=68> */
[----:B------:R-:W-:Y:S02]  /*2330*/  FSEL R111, R111, -INF , P3 ;  /* 0xff8000006f6f7808 */ /* 0x000fe40001800000 */
[----:B------:R-:W-:Y:S02]  /*2340*/  FMNMX R10, R110, R9, !PT ;  /* 0x000000096e0a7209 */ /* 0x000fe40007800000 */
[----:B------:R-:W-:Y:S02]  /*2350*/  FSEL R105, R105, -INF , P3 ;  /* 0xff80000069697808 */ /* 0x000fe40001800000 */
[----:B------:R-:W-:Y:S02]  /*2360*/  ISETP.GE.AND P3, PT, R0, R5, PT ;  /* 0x000000050000720c */ /* 0x000fe40003f66270 */
[----:B------:R-:W-:-:S02]  /*2370*/  IADD3 R5, R3, 0xc0, RZ ;  /* 0x000000c003057810 */ /* 0x000fc40007ffe0ff */
[----:B------:R-:W-:Y:S02]  /*2380*/  FMNMX R6, R84, R7, !PT ;  /* 0x0000000754067209 */ /* 0x000fe40007800000 */
[----:B------:R-:W-:Y:S02]  /*2390*/  FSEL R114, R114, -INF , P2 ;  /* 0xff80000072727808 */ /* 0x000fe40001000000 */
[----:B------:R-:W-:Y:S02]  /*23a0*/  FMNMX R9, R111, R10, !PT ;  /* 0x0000000a6f097209 */ /* 0x000fe40007800000 */
[----:B------:R-:W-:Y:S02]  /*23b0*/  FSEL R108, R108, -INF , P2 ;  /* 0xff8000006c6c7808 */ /* 0x000fe40001000000 */
[----:B------:R-:W-:Y:S02]  /*23c0*/  ISETP.GE.AND P2, PT, R0, R5, PT ;  /* 0x000000050000720c */ /* 0x000fe40003f46270 */
[----:B------:R-:W-:-:S02]  /*23d0*/  FMNMX R7, R85, R6, !PT ;  /* 0x0000000655077209 */ /* 0x000fc40007800000 */
[----:B------:R-:W-:Y:S02]  /*23e0*/  IADD3 R5, R3, 0xc1, RZ ;  /* 0x000000c103057810 */ /* 0x000fe40007ffe0ff */
[----:B------:R-:W-:Y:S02]  /*23f0*/  FSEL R115, R115, -INF , P1 ;  /* 0xff80000073737808 */ /* 0x000fe40000800000 */
[----:B------:R-:W-:Y:S02]  /*2400*/  FMNMX R10, R114, R9, !PT ;  /* 0x00000009720a7209 */ /* 0x000fe40007800000 */
[----:B------:R-:W-:Y:S02]  /*2410*/  FSEL R109, R109, -INF , P1 ;  /* 0xff8000006d6d7808 */ /* 0x000fe40000800000 */
[----:B------:R-:W-:Y:S02]  /*2420*/  FMNMX R6, R88, R7, !PT ;  /* 0x0000000758067209 */ /* 0x000fe40007800000 */
[----:B------:R-:W-:Y:S01]  /*2430*/  ISETP.GE.AND P1, PT, R0, R5, PT ;  /* 0x000000050000720c */ /* 0x000fe20003f26270 */
[----:B------:R-:W-:Y:S01]  /*2440*/  VIADD R5, R3, 0xc8 ;  /* 0x000000c803057836 */ /* 0x000fe20000000000 */
[----:B------:R-:W-:-:S02]  /*2450*/  FSEL R118, R118, -INF , P4 ;  /* 0xff80000076767808 */ /* 0x000fc40002000000 */
[----:B------:R-:W-:Y:S02]  /*2460*/  FMNMX R9, R115, R10, !PT ;  /* 0x0000000a73097209 */ /* 0x000fe40007800000 */
[----:B------:R-:W-:Y:S02]  /*2470*/  FMNMX R7, R89, R6, !PT ;  /* 0x0000000659077209 */ /* 0x000fe40007800000 */
[----:B------:R-:W-:Y:S02]  /*2480*/  FSEL R119, R119, -INF , P6 ;  /* 0xff80000077777808 */ /* 0x000fe40003000000 */
[----:B------:R-:W-:Y:S02]  /*2490*/  FMNMX R10, R118, R9, !PT ;  /* 0x00000009760a7209 */ /* 0x000fe40007800000 */
[----:B------:R-:W-:Y:S02]  /*24a0*/  FSEL R112, R112, -INF , P4 ;  /* 0xff80000070707808 */ /* 0x000fe40002000000 */
[----:B------:R-:W-:-:S02]  /*24b0*/  ISETP.GE.AND P4, PT, R0, R5, PT ;  /* 0x000000050000720c */ /* 0x000fc40003f86270 */
[----:B------:R-:W-:Y:S02]  /*24c0*/  IADD3 R5, R3, 0xc9, RZ ;  /* 0x000000c903057810 */ /* 0x000fe40007ffe0ff */
[----:B------:R-:W-:Y:S02]  /*24d0*/  FMNMX R6, R92, R7, !PT ;  /* 0x000000075c067209 */ /* 0x000fe40007800000 */
[----:B------:R-:W-:Y:S02]  /*24e0*/  FSEL R122, R122, -INF , P5 ;  /* 0xff8000007a7a7808 */ /* 0x000fe40002800000 */
[----:B------:R-:W-:Y:S02]  /*24f0*/  FMNMX R9, R119, R10, !PT ;  /* 0x0000000a77097209 */ /* 0x000fe40007800000 */
[----:B------:R-:W-:Y:S02]  /*2500*/  FSEL R113, R113, -INF , P6 ;  /* 0xff80000071717808 */ /* 0x000fe40003000000 */
[----:B------:R-:W-:-:S02]  /*2510*/  ISETP.GE.AND P6, PT, R0, R5, PT ;  /* 0x000000050000720c */ /* 0x000fc40003fc6270 */
[----:B------:R-:W-:Y:S02]  /*2520*/  FMNMX R7, R93, R6, !PT ;  /* 0x000000065d077209 */ /* 0x000fe40007800000 */
[----:B------:R-:W-:Y:S02]  /*2530*/  IADD3 R5, R3, 0xd0, RZ ;  /* 0x000000d003057810 */ /* 0x000fe40007ffe0ff */
[----:B------:R-:W-:Y:S02]  /*2540*/  FSEL R123, R123, -INF , P3 ;  /* 0xff8000007b7b7808 */ /* 0x000fe40001800000 */
[----:B------:R-:W-:Y:S02]  /*2550*/  FMNMX R10, R122, R9, !PT ;  /* 0x000000097a0a7209 */ /* 0x000fe40007800000 */
[----:B------:R-:W-:Y:S02]  /*2560*/  FSEL R116, R116, -INF , P5 ;  /* 0xff80000074747808 */ /* 0x000fe40002800000 */
[----:B------:R-:W-:-:S02]  /*2570*/  FMNMX R6, R96, R7, !PT ;  /* 0x0000000760067209 */ /* 0x000fc40007800000 */
[----:B------:R-:W-:Y:S01]  /*2580*/  ISETP.GE.AND P5, PT, R0, R5, PT ;  /* 0x000000050000720c */ /* 0x000fe20003fa6270 */
[----:B------:R-:W-:Y:S01]  /*2590*/  VIADD R5, R3, 0xd1 ;  /* 0x000000d103057836 */ /* 0x000fe20000000000 */
[----:B------:R-:W-:Y:S02]  /*25a0*/  FSEL R126, R126, -INF , P2 ;  /* 0xff8000007e7e7808 */ /* 0x000fe40001000000 */
[----:B------:R-:W-:Y:S02]  /*25b0*/  FMNMX R9, R123, R10, !PT ;  /* 0x0000000a7b097209 */ /* 0x000fe40007800000 */
[----:B------:R-:W-:Y:S02]  /*25c0*/  FMNMX R7, R97, R6, !PT ;  /* 0x0000000661077209 */ /* 0x000fe40007800000 */
[----:B------:R-:W-:Y:S02]  /*25d0*/  FSEL R127, R127, -INF , P1 ;  /* 0xff8000007f7f7808 */ /* 0x000fe40000800000 */
[----:B------:R-:W-:-:S02]  /*25e0*/  FMNMX R10, R126, R9, !PT ;  /* 0x000000097e0a7209 */ /* 0x000fc40007800000 */
[----:B------:R-:W-:Y:S02]  /*25f0*/  FSEL R117, R117, -INF , P3 ;  /* 0xff80000075757808 */ /* 0x000fe40001800000 */
[----:B------:R-:W-:Y:S02]  /*2600*/  ISETP.GE.AND P3, PT, R0, R5, PT ;  /* 0x000000050000720c */ /* 0x000fe40003f66270 */
[----:B------:R-:W-:Y:S02]  /*2610*/  IADD3 R5, R3, 0xd8, RZ ;  /* 0x000000d803057810 */ /* 0x000fe40007ffe0ff */
[----:B------:R-:W-:Y:S02]  /*2620*/  FMNMX R6, R100, R7, !PT ;  /* 0x0000000764067209 */ /* 0x000fe40007800000 */
[----:B------:R-:W-:Y:S02]  /*2630*/  FSEL R130, R130, -INF , P4 ;  /* 0xff80000082827808 */ /* 0x000fe40002000000 */
[----:B------:R-:W-:-:S02]  /*2640*/  FMNMX R9, R127, R10, !PT ;  /* 0x0000000a7f097209 */ /* 0x000fc40007800000 */
[----:B------:R-:W-:Y:S02]  /*2650*/  FSEL R120, R120, -INF , P2 ;  /* 0xff80000078787808 */ /* 0x000fe40001000000 */
[----:B------:R-:W-:Y:S02]  /*2660*/  ISETP.GE.AND P2, PT, R0, R5, PT ;  /* 0x000000050000720c */ /* 0x000fe40003f46270 */
[----:B------:R-:W-:Y:S02]  /*2670*/  FMNMX R7, R101, R6, !PT ;  /* 0x0000000665077209 */ /* 0x000fe40007800000 */
[----:B------:R-:W-:Y:S02]  /*2680*/  IADD3 R5, R3, 0xd9, RZ ;  /* 0x000000d903057810 */ /* 0x000fe40007ffe0ff */
[----:B------:R-:W-:Y:S02]  /*2690*/  FSEL R131, R131, -INF , P6 ;  /* 0xff80000083837808 */ /* 0x000fe40003000000 */
[----:B------:R-:W-:-:S02]  /*26a0*/  FMNMX R10, R130, R9, !PT ;  /* 0x00000009820a7209 */ /* 0x000fc40007800000 */
[----:B------:R-:W-:Y:S02]  /*26b0*/  FSEL R121, R121, -INF , P1 ;  /* 0xff80000079797808 */ /* 0x000fe40000800000 */
[----:B------:R-:W-:Y:S02]  /*26c0*/  FMNMX R6, R104, R7, !PT ;  /* 0x0000000768067209 */ /* 0x000fe40007800000 */
[----:B------:R-:W-:Y:S01]  /*26d0*/  ISETP.GE.AND P1, PT, R0, R5, PT ;  /* 0x000000050000720c */ /* 0x000fe20003f26270 */
[----:B------:R-:W-:Y:S01]  /*26e0*/  VIADD R5, R3, 0xe0 ;  /* 0x000000e003057836 */ /* 0x000fe20000000000 */
[----:B------:R-:W-:Y:S02]  /*26f0*/  FSEL R134, R134, -INF , P5 ;  /* 0xff80000086867808 */ /* 0x000fe40002800000 */
[----:B------:R-:W-:Y:S02]  /*2700*/  FMNMX R9, R131, R10, !PT ;  /* 0x0000000a83097209 */ /* 0x000fe40007800000 */
[----:B------:R-:W-:-:S02]  /*2710*/  FMNMX R7, R105, R6, !PT ;  /* 0x0000000669077209 */ /* 0x000fc40007800000 */
[----:B------:R-:W-:Y:S02]  /*2720*/  FSEL R135, R135, -INF , P3 ;  /* 0xff80000087877808 */ /* 0x000fe40001800000 */
[----:B------:R-:W-:Y:S02]  /*2730*/  FMNMX R10, R134, R9, !PT ;  /* 0x00000009860a7209 */ /* 0x000fe40007800000 */
[----:B------:R-:W-:Y:S02]  /*2740*/  FSEL R124, R124, -INF , P4 ;  /* 0xff8000007c7c7808 */ /* 0x000fe40002000000 */
[----:B------:R-:W-:Y:S02]  /*2750*/  ISETP.GE.AND P4, PT, R0, R5, PT ;  /* 0x000000050000720c */ /* 0x000fe40003f86270 */
[----:B------:R-:W-:Y:S02]  /*2760*/  IADD3 R5, R3, 0xe1, RZ ;  /* 0x000000e103057810 */ /* 0x000fe40007ffe0ff */
[----:B------:R-:W-:-:S02]  /*2770*/  FMNMX R6, R108, R7, !PT ;  /* 0x000000076c067209 */ /* 0x000fc40007800000 */
[----:B------:R-:W-:Y:S02]  /*2780*/  FSEL R138, R138, -INF , P2 ;  /* 0xff8000008a8a7808 */ /* 0x000fe40001000000 */
[----:B------:R-:W-:Y:S02]  /*2790*/  FMNMX R9, R135, R10, !PT ;  /* 0x0000000a87097209 */ /* 0x000fe40007800000 */
[----:B------:R-:W-:Y:S02]  /*27a0*/  FSEL R125, R125, -INF , P6 ;  /* 0xff8000007d7d7808 */ /* 0x000fe40003000000 */
[----:B------:R-:W-:Y:S02]  /*27b0*/  ISETP.GE.AND P6, PT, R0, R5, PT ;  /* 0x000000050000720c */ /* 0x000fe40003fc6270 */
[----:B------:R-:W-:Y:S02]  /*27c0*/  FMNMX R7, R109, R6, !PT ;  /* 0x000000066d077209 */ /* 0x000fe40007800000 */
[----:B------:R-:W-:-:S02]  /*27d0*/  IADD3 R5, R3, 0xe8, RZ ;  /* 0x000000e803057810 */ /* 0x000fc40007ffe0ff */
        /* <DEDUP_REMOVED lines=25> */
[----:B------:R-:W-:Y:S02]  /*2970*/  ISETP.GE.AND P1, PT, R0, R5, PT ;  /* 0x000000050000720c */ /* 0x000fe40003f26270 */
[----:B------:R-:W-:Y:S02]  /*2980*/  FSEL R150, R150, -INF , P2 ;  /* 0xff80000096967808 */ /* 0x000fe40001000000 */
[----:B------:R-:W-:Y:S02]  /*2990*/  FMNMX R7, R147, R10, !PT ;  /* 0x0000000a93077209 */ /* 0x000fe40007800000 */
[----:B------:R-:W-:Y:S02]  /*29a0*/  FSEL R151, R151, -INF , P1 ;  /* 0xff80000097977808 */ /* 0x000fe40000800000 */
[----:B------:R-:W-:Y:S02]  /*29b0*/  FMNMX R10, R150, R7, !PT ;  /* 0x00000007960a7209 */ /* 0x000fe40007800000 */
[----:B------:R-:W-:-:S02]  /*29c0*/  FMNMX R5, R121, R6, !PT ;  /* 0x0000000679057209 */ /* 0x000fc40007800000 */
[----:B------:R-:W-:Y:S02]  /*29d0*/  FMNMX R10, R151, R10, !PT ;  /* 0x0000000a970a7209 */ /* 0x000fe40007800000 */
[----:B------:R-:W-:Y:S02]  /*29e0*/  FMNMX R6, R124, R5, !PT ;  /* 0x000000057c067209 */ /* 0x000fe40007800000 */
[----:B------:R-:W-:Y:S01]  /*29f0*/  FSEL R136, R136, -INF , P4 ;  /* 0xff80000088887808 */ /* 0x000fe20002000000 */
[----:B------:R-:W1:Y:S01]  /*2a00*/  SHFL.BFLY PT, R7, R10, 0x1, 0x1f ;  /* 0x0c201f000a077f89 */ /* 0x000e6200000e0000 */
[----:B------:R-:W-:Y:S02]  /*2a10*/  FMNMX R5, R125, R6, !PT ;  /* 0x000000067d057209 */ /* 0x000fe40007800000 */
[----:B------:R-:W-:Y:S02]  /*2a20*/  FSEL R137, R137, -INF , P6 ;  /* 0xff80000089897808 */ /* 0x000fe40003000000 */
[----:B------:R-:W-:-:S02]  /*2a30*/  FMNMX R6, R128, R5, !PT ;  /* 0x0000000580067209 */ /* 0x000fc40007800000 */
[----:B------:R-:W-:Y:S02]  /*2a40*/  FSEL R140, R140, -INF , P5 ;  /* 0xff8000008c8c7808 */ /* 0x000fe40002800000 */
[----:B------:R-:W-:Y:S02]  /*2a50*/  FMNMX R5, R129, R6, !PT ;  /* 0x0000000681057209 */ /* 0x000fe40007800000 */
[----:B------:R-:W-:Y:S02]  /*2a60*/  FSEL R141, R141, -INF , P3 ;  /* 0xff8000008d8d7808 */ /* 0x000fe40001800000 */
[----:B------:R-:W-:Y:S02]  /*2a70*/  FMNMX R6, R132, R5, !PT ;  /* 0x0000000584067209 */ /* 0x000fe40007800000 */
[----:B------:R-:W-:Y:S02]  /*2a80*/  FSEL R144, R144, -INF , P2 ;  /* 0xff80000090907808 */ /* 0x000fe40001000000 */
[----:B------:R-:W-:-:S02]  /*2a90*/  FMNMX R5, R133, R6, !PT ;  /* 0x0000000685057209 */ /* 0x000fc40007800000 */
[----:B------:R-:W-:Y:S02]  /*2aa0*/  FSEL R145, R145, -INF , P1 ;  /* 0xff80000091917808 */ /* 0x000fe40000800000 */
[----:B------:R-:W-:Y:S02]  /*2ab0*/  FMNMX R6, R136, R5, !PT ;  /* 0x0000000588067209 */ /* 0x000fe40007800000 */
[----:B-1----:R-:W-:Y:S02]  /*2ac0*/  FMNMX R10, R10, R7, !PT ;  /* 0x000000070a0a7209 */ /* 0x002fe40007800000 */
[----:B------:R-:W-:-:S03]  /*2ad0*/  FMNMX R5, R137, R6, !PT ;  /* 0x0000000689057209 */ /* 0x000fc60007800000 */
[----:B------:R-:W1:Y:S01]  /*2ae0*/  SHFL.BFLY PT, R11, R10, 0x2, 0x1f ;  /* 0x0c401f000a0b7f89 */ /* 0x000e6200000e0000 */
[----:B------:R-:W-:Y:S01]  /*2af0*/  FMNMX R6, R140, R5, !PT ;  /* 0x000000058c067209 */ /* 0x000fe20007800000 */
[----:B------:R-:W-:-:S03]  /*2b00*/  VIADD R5, R3, 0xf8 ;  /* 0x000000f803057836 */ /* 0x000fc60000000000 */
[----:B------:R-:W-:Y:S02]  /*2b10*/  FMNMX R7, R141, R6, !PT ;  /* 0x000000068d077209 */ /* 0x000fe40007800000 */
[----:B------:R-:W-:Y:S02]  /*2b20*/  ISETP.GE.AND P2, PT, R0, R5, PT ;  /* 0x000000050000720c */ /* 0x000fe40003f46270 */
[----:B------:R-:W-:Y:S02]  /*2b30*/  IADD3 R5, R3, 0xf9, RZ ;  /* 0x000000f903057810 */ /* 0x000fe40007ffe0ff */
[----:B------:R-:W-:Y:S02]  /*2b40*/  FMNMX R6, R144, R7, !PT ;  /* 0x0000000790067209 */ /* 0x000fe40007800000 */
[----:B------:R-:W-:Y:S02]  /*2b50*/  ISETP.GE.AND P1, PT, R0, R5, PT ;  /* 0x000000050000720c */ /* 0x000fe40003f26270 */
[----:B------:R-:W-:-:S02]  /*2b60*/  FSEL R148, R148, -INF , P2 ;  /* 0xff80000094947808 */ /* 0x000fc40001000000 */
[----:B------:R-:W-:Y:S02]  /*2b70*/  FMNMX R5, R145, R6, !PT ;  /* 0x0000000691057209 */ /* 0x000fe40007800000 */
[----:B------:R-:W-:Y:S02]  /*2b80*/  FSEL R149, R149, -INF , P1 ;  /* 0xff80000095957808 */ /* 0x000fe40000800000 */
[----:B------:R-:W-:Y:S02]  /*2b90*/  FMNMX R6, R148, R5, !PT ;  /* 0x0000000594067209 */ /* 0x000fe40007800000 */
[----:B-1----:R-:W-:Y:S02]  /*2ba0*/  FMNMX R11, R10, R11, !PT ;  /* 0x0000000b0a0b7209 */ /* 0x002fe40007800000 */
[----:B------:R-:W-:Y:S02]  /*2bb0*/  FMNMX R6, R149, R6, !PT ;  /* 0x0000000695067209 */ /* 0x000fe40007800000 */
[----:B------:R-:W-:-:S03]  /*2bc0*/  FSETP.NEU.AND P1, PT, R11, -INF , PT ;  /* 0xff8000000b00780b */ /* 0x000fc60003f2d000 */
[----:B------:R-:W1:Y:S01]  /*2bd0*/  SHFL.BFLY PT, R7, R6, 0x1, 0x1f ;  /* 0x0c201f0006077f89 */ /* 0x000e6200000e0000 */
[----:B------:R-:W-:-:S05]  /*2be0*/  FSEL R5, R11, RZ, P1 ;  /* 0x000000ff0b057208 */ /* 0x000fca0000800000 */
[----:B------:R-:W-:Y:S01]  /*2bf0*/  FMUL R5, R5, UR6 ;  /* 0x0000000605057c20 */ /* 0x000fe20008400000 */
[----:B------:R-:W-:-:S03]  /*2c00*/  ULDC UR6, c[0x0][0x604] ;  /* 0x0001810000067ab9 */ /* 0x000fc60000000800 */
[--C-:B------:R-:W-:Y:S01]  /*2c10*/  FFMA R12, R26, UR6, -R5.reuse ;  /* 0x000000061a0c7c23 */ /* 0x100fe20008000805 */
[----:B------:R-:W-:Y:S02]  /*2c20*/  ULDC UR6, c[0x0][0x604] ;  /* 0x0001810000067ab9 */ /* 0x000fe40000000800 */
[--C-:B------:R-:W-:Y:S01]  /*2c30*/  FFMA R13, R27, UR6, -R5.reuse ;  /* 0x000000061b0d7c23 */ /* 0x100fe20008000805 */
[----:B------:R-:W-:Y:S01]  /*2c40*/  ULDC UR6, c[0x0][0x604] ;  /* 0x0001810000067ab9 */ /* 0x000fe20000000800 */
[----:B------:R-:W-:Y:S01]  /*2c50*/  FSETP.GEU.AND P6, PT, R12, -126, PT ;  /* 0xc2fc00000c00780b */ /* 0x000fe20003fce000 */
        /* <DEDUP_REMOVED lines=8> */
[----:B-1----:R-:W-:Y:S01]  /*2ce0*/  FMNMX R7, R6, R7, !PT ;  /* 0x0000000706077209 */ /* 0x002fe20007800000 */
[--C-:B------:R-:W-:Y:S01]  /*2cf0*/  FFMA R16, R35, UR6, -R5.reuse ;  /* 0x0000000623107c23 */ /* 0x100fe20008000805 */
[----:B------:R-:W-:Y:S01]  /*2d00*/  ULDC UR6, c[0x0][0x604] ;  /* 0x0001810000067ab9 */ /* 0x000fe20000000800 */
[----:B------:R-:W-:Y:S01]  /*2d10*/  FSETP.GEU.AND P4, PT, R15, -126, PT ;  /* 0xc2fc00000f00780b */ /* 0x000fe20003f8e000 */
[----:B------:R-:W-:Y:S01]  /*2d20*/  @!P6 FMUL R12, R12, 0.5 ;  /* 0x3f0000000c0ce820 */ /* 0x000fe20000400000 */
[----:B------:R-:W1:Y:S01]  /*2d30*/  SHFL.BFLY PT, R6, R7, 0x2, 0x1f ;  /* 0x0c401f0007067f89 */ /* 0x000e6200000e0000 */
[--C-:B------:R-:W-:Y:S01]  /*2d40*/  FFMA R31, R38, UR6, -R5.reuse ;  /* 0x00000006261f7c23 */ /* 0x100fe20008000805 */
[----:B------:R-:W-:Y:S01]  /*2d50*/  @!P5 FMUL R13, R13, 0.5 ;  /* 0x3f0000000d0dd820 */ /* 0x000fe20000400000 */
[----:B------:R-:W-:Y:S01]  /*2d60*/  ULDC UR6, c[0x0][0x604] ;  /* 0x0001810000067ab9 */ /* 0x000fe20000000800 */
[----:B------:R-:W-:Y:S01]  /*2d70*/  FSETP.GEU.AND P2, PT, R14, -126, PT ;  /* 0xc2fc00000e00780b */ /* 0x000fe20003f4e000 */
[----:B------:R-:W2:Y:S01]  /*2d80*/  MUFU.EX2 R12, R12 ;  /* 0x0000000c000c7308 */ /* 0x000ea20000000800 */
[----:B------:R-:W-:Y:S01]  /*2d90*/  FFMA R18, R39, UR6, -R5 ;  /* 0x0000000627127c23 */ /* 0x000fe20008000805 */
[----:B------:R-:W-:Y:S01]  /*2da0*/  @!P3 FMUL R27, R27, 0.5 ;  /* 0x3f0000001b1bb820 */ /* 0x000fe20000400000 */
[----:B------:R-:W-:-:S02]  /*2db0*/  ULDC UR6, c[0x0][0x604] ;  /* 0x0001810000067ab9 */ /* 0x000fc40000000800 */
[--C-:B------:R-:W-:Y:S01]  /*2dc0*/  FFMA R17, R42, UR6, -R5.reuse ;  /* 0x000000062a117c23 */ /* 0x100fe20008000805 */
[----:B------:R-:W-:Y:S01]  /*2dd0*/  @!P4 FMUL R15, R15, 0.5 ;  /* 0x3f0000000f0fc820 */ /* 0x000fe20000400000 */
[----:B------:R-:W-:Y:S01]  /*2de0*/  ULDC UR6, c[0x0][0x604] ;  /* 0x0001810000067ab9 */ /* 0x000fe20000000800 */
[----:B------:R-:W3:Y:S01]  /*2df0*/  MUFU.EX2 R13, R13 ;  /* 0x0000000d000d7308 */ /* 0x000ee20000000800 */
[--C-:B------:R-:W-:Y:S01]  /*2e00*/  FFMA R20, R43, UR6, -R5.reuse ;  /* 0x000000062b147c23 */ /* 0x100fe20008000805 */
[----:B------:R-:W-:Y:S02]  /*2e10*/  ULDC UR6, c[0x0][0x604] ;  /* 0x0001810000067ab9 */ /* 0x000fe40000000800 */
[----:B------:R-:W-:Y:S01]  /*2e20*/  @!P2 FMUL R14, R14, 0.5 ;  /* 0x3f0000000e0ea820 */ /* 0x000fe20000400000 */
[--C-:B------:R-:W-:Y:S01]  /*2e30*/  FFMA R35, R46, UR6, -R5.reuse ;  /* 0x000000062e237c23 */ /* 0x100fe20008000805 */
[----:B------:R-:W-:Y:S02]  /*2e40*/  ULDC UR6, c[0x0][0x604] ;  /* 0x0001810000067ab9 */ /* 0x000fe40000000800 */
[----:B------:R-:W4:Y:S01]  /*2e50*/  MUFU.EX2 R27, R27 ;  /* 0x0000001b001b7308 */ /* 0x000f220000000800 */
[----:B--2---:R-:W-:Y:S01]  /*2e60*/  @!P6 FMUL R12, R12, R12 ;  /* 0x0000000c0c0ce220 */ /* 0x004fe20000400000 */
[----:B------:R-:W-:Y:S01]  /*2e70*/  FSETP.GEU.AND P6, PT, R31, -126, PT ;  /* 0xc2fc00001f00780b */ /* 0x000fe20003fce000 */
[----:B------:R-:W-:Y:S01]  /*2e80*/  FFMA R22, R47, UR6, -R5 ;  /* 0x000000062f167c23 */ /* 0x000fe20008000805 */
[----:B-1----:R-:W-:Y:S01]  /*2e90*/  FMNMX R7, R7, R6, !PT ;  /* 0x0000000607077209 */ /* 0x002fe20007800000 */
[----:B------:R-:W-:-:S02]  /*2ea0*/  ULDC UR6, c[0x0][0x604] ;  /* 0x0001810000067ab9 */ /* 0x000fc40000000800 */
[--C-:B------:R-:W-:Y:S01]  /*2eb0*/  FFMA R19, R50, UR6, -R5.reuse ;  /* 0x0000000632137c23 */ /* 0x100fe20008000805 */
[----:B------:R-:W-:Y:S01]  /*2ec0*/  FSETP.NEU.AND P1, PT, R7, -INF , PT ;  /* 0xff8000000700780b */ /* 0x000fe20003f2d000 */
[----:B---3--:R-:W-:Y:S01]  /*2ed0*/  @!P5 FMUL R13, R13, R13 ;  /* 0x0000000d0d0dd220 */ /* 0x008fe20000400000 */
[----:B------:R-:W-:Y:S01]  /*2ee0*/  FSETP.GEU.AND P5, PT, R18, -126, PT ;  /* 0xc2fc00001200780b */ /* 0x000fe20003fae000 */
[----:B------:R-:W1:Y:S01]  /*2ef0*/  MUFU.EX2 R15, R15 ;  /* 0x0000000f000f7308 */ /* 0x000e620000000800 */
[----:B------:R-:W-:Y:S01]  /*2f00*/  FSEL R6, R7, RZ, P1 ;  /* 0x000000ff07067208 */ /* 0x000fe20000800000 */
[----:B------:R-:W-:Y:S01]  /*2f10*/  ULDC UR6, c[0x0][0x604] ;  /* 0x0001810000067ab9 */ /* 0x000fe20000000800 */
[----:B------:R-:W-:Y:S01]  /*2f20*/  FSETP.GEU.AND P1, PT, R16, -126, PT ;  /* 0xc2fc00001000780b */ /* 0x000fe20003f2e000 */
[----:B------:R-:W-:Y:S01]  /*2f30*/  @!P6 FMUL R31, R31, 0.5 ;  /* 0x3f0000001f1fe820 */ /* 0x000fe20000400000 */
[----:B------:R-:W-:Y:S01]  /*2f40*/  FFMA R26, R51, UR6, -R5 ;  /* 0x00000006331a7c23 */ /* 0x000fe20008000805 */
[----:B----4-:R-:W-:Y:S01]  /*2f50*/  @!P3 FMUL R27, R27, R27 ;  /* 0x0000001b1b1bb220 */ /* 0x010fe20000400000 */
[----:B------:R-:W-:Y:S01]  /*2f60*/  FSETP.GEU.AND P3, PT, R17, -126, PT ;  /* 0xc2fc00001100780b */ /* 0x000fe20003f6e000 */
[----:B------:R-:W2:Y:S01]  /*2f70*/  MUFU.EX2 R14, R14 ;  /* 0x0000000e000e7308 */ /* 0x000ea20000000800 */
[----:B------:R-:W-:-:S02]  /*2f80*/  ULDC UR6, c[0x0][0x604] ;  /* 0x0001810000067ab9 */ /* 0x000fc40000000800 */
[--C-:B------:R-:W-:Y:S01]  /*2f90*/  FFMA R39, R54, UR6, -R5.reuse ;  /* 0x0000000636277c23 */ /* 0x100fe20008000805 */
[----:B------:R-:W-:Y:S01]  /*2fa0*/  @!P5 FMUL R18, R18, 0.5 ;  /* 0x3f0000001212d820 */ /* 0x000fe20000400000 */
[----:B------:R-:W-:Y:S02]  /*2fb0*/  ULDC UR6, c[0x0][0x604] ;  /* 0x0001810000067ab9 */ /* 0x000fe40000000800 */
[----:B------:R-:W-:Y:S01]  /*2fc0*/  FFMA R30, R55, UR6, -R5 ;  /* 0x00000006371e7c23 */ /* 0x000fe20008000805 */
[----:B------:R-:W-:Y:S01]  /*2fd0*/  @!P1 FMUL R16, R16, 0.5 ;  /* 0x3f00000010109820 */ /* 0x000fe20000400000 */
[----:B------:R-:W3:Y:S01]  /*2fe0*/  MUFU.EX2 R31, R31 ;  /* 0x0000001f001f7308 */ /* 0x000ee20000000800 */
[----:B-1----:R-:W-:Y:S01]  /*2ff0*/  @!P4 FMUL R15, R15, R15 ;  /* 0x0000000f0f0fc220 */ /* 0x002fe20000400000 */
[----:B------:R-:W-:Y:S01]  /*3000*/  FSETP.GEU.AND P4, PT, R35, -126, PT ;  /* 0xc2fc00002300780b */ /* 0x000fe20003f8e000 */
[----:B------:R-:W-:Y:S01]  /*3010*/  @!P3 FMUL R17, R17, 0.5 ;  /* 0x3f0000001111b820 */ /* 0x000fe20000400000 */
[----:B------:R-:W-:-:S02]  /*3020*/  ULDC UR6, c[0x0][0x604] ;  /* 0x0001810000067ab9 */ /* 0x000fc40000000800 */
[--C-:B------:R-:W-:Y:S01]  /*3030*/  FFMA R21, R58, UR6, -R5.reuse ;  /* 0x000000063a157c23 */ /* 0x100fe20008000805 */
[----:B------:R-:W-:Y:S01]  /*3040*/  ULDC UR6, c[0x0][0x604] ;  /* 0x0001810000067ab9 */ /* 0x000fe20000000800 */
[----:B------:R-:W1:Y:S01]  /*3050*/  MUFU.EX2 R16, R16 ;  /* 0x0000001000107308 */ /* 0x000e620000000800 */
[----:B--2---:R-:W-:Y:S01]  /*3060*/  @!P2 FMUL R14, R14, R14 ;  /* 0x0000000e0e0ea220 */ /* 0x004fe20000400000 */
[----:B------:R-:W-:Y:S01]  /*3070*/  FSETP.GEU.AND P2, PT, R20, -126, PT ;  /* 0xc2fc00001400780b */ /* 0x000fe20003f4e000 */
[--C-:B------:R-:W-:Y:S01]  /*3080*/  FFMA R34, R59, UR6, -R5.reuse ;  /* 0x000000063b227c23 */ /* 0x100fe20008000805 */
[----:B------:R-:W-:Y:S02]  /*3090*/  ULDC UR6, c[0x0][0x604] ;  /* 0x0001810000067ab9 */ /* 0x000fe40000000800 */
[----:B------:R-:W-:Y:S01]  /*30a0*/  FFMA R43, R62, UR6, -R5 ;  /* 0x000000063e2b7c23 */ /* 0x000fe20008000805 */
[----:B------:R-:W-:Y:S01]  /*30b0*/  @!P4 FMUL R35, R35, 0.5 ;  /* 0x3f0000002323c820 */ /* 0x000fe20000400000 */
[----:B------:R-:W2:Y:S01]  /*30c0*/  MUFU.EX2 R18, R18 ;  /* 0x0000001200127308 */ /* 0x000ea20000000800 */
[----:B---3--:R-:W-:Y:S01]  /*30d0*/  @!P6 FMUL R31, R31, R31 ;  /* 0x0000001f1f1fe220 */ /* 0x008fe20000400000 */
[----:B------:R-:W-:Y:S01]  /*30e0*/  FSETP.GEU.AND P6, PT, R19, -126, PT ;  /* 0xc2fc00001300780b */ /* 0x000fe20003fce000 */
[----:B------:R-:W-:-:S02]  /*30f0*/  ULDC UR6, c[0x0][0x604] ;  /* 0x0001810000067ab9 */ /* 0x000fc40000000800 */
[--C-:B------:R-:W-:Y:S01]  /*3100*/  FFMA R38, R63, UR6, -R5.reuse ;  /* 0x000000063f267c23 */ /* 0x100fe20008000805 */
[----:B------:R-:W-:Y:S01]  /*3110*/  ULDC UR6, c[0x0][0x604] ;  /* 0x0001810000067ab9 */ /* 0x000fe20000000800 */
[----:B------:R-:W-:Y:S01]  /*3120*/  @!P2 FMUL R20, R20, 0.5 ;  /* 0x3f0000001414a820 */ /* 0x000fe20000400000 */
[----:B------:R-:W3:Y:S01]  /*3130*/  MUFU.EX2 R17, R17 ;  /* 0x0000001100117308 */ /* 0x000ee20000000800 */
[----:B-1----:R-:W-:Y:S01]  /*3140*/  @!P1 FMUL R16, R16, R16 ;  /* 0x0000001010109220 */ /* 0x002fe20000400000 */
[----:B------:R-:W-:Y:S01]  /*3150*/  FSETP.GEU.AND P1, PT, R22, -126, PT ;  /* 0xc2fc00001600780b */ /* 0x000fe20003f2e000 */
[--C-:B------:R-:W-:Y:S01]  /*3160*/  FFMA R23, R66, UR6, -R5.reuse ;  /* 0x0000000642177c23 */ /* 0x100fe20008000805 */
[----:B------:R-:W-:Y:S02]  /*3170*/  ULDC UR6, c[0x0][0x604] ;  /* 0x0001810000067ab9 */ /* 0x000fe40000000800 */
[----:B------:R-:W-:Y:S01]  /*3180*/  FFMA R42, R67, UR6, -R5 ;  /* 0x00000006432a7c23 */ /* 0x000fe20008000805 */
[----:B------:R-:W-:Y:S01]  /*3190*/  @!P6 FMUL R19, R19, 0.5 ;  /* 0x3f0000001313e820 */ /* 0x000fe20000400000 */
[----:B------:R-:W1:Y:S01]  /*31a0*/  MUFU.EX2 R35, R35 ;  /* 0x0000002300237308 */ /* 0x000e620000000800 */
[----:B--2---:R-:W-:Y:S01]  /*31b0*/  @!P5 FMUL R18, R18, R18 ;  /* 0x000000121212d220 */ /* 0x004fe20000400000 */
[----:B------:R-:W-:Y:S01]  /*31c0*/  FSETP.GEU.AND P5, PT, R26, -126, PT ;  /* 0xc2fc00001a00780b */ /* 0x000fe20003fae000 */
[----:B------:R-:W-:-:S02]  /*31d0*/  ULDC UR6, c[0x0][0x604] ;  /* 0x0001810000067ab9 */ /* 0x000fc40000000800 */
[--C-:B------:R-:W-:Y:S01]  /*31e0*/  FFMA R47, R70, UR6, -R5.reuse ;  /* 0x00000006462f7c23 */ /* 0x100fe20008000805 */
[----:B------:R-:W-:Y:S01]  /*31f0*/  ULDC UR6, c[0x0][0x604] ;  /* 0x0001810000067ab9 */ /* 0x000fe20000000800 */
[----:B------:R-:W-:Y:S01]  /*3200*/  @!P1 FMUL R22, R22, 0.5 ;  /* 0x3f00000016169820 */ /* 0x000fe20000400000 */
[----:B------:R-:W2:Y:S01]  /*3210*/  MUFU.EX2 R20, R20 ;  /* 0x0000001400147308 */ /* 0x000ea20000000800 */
[----:B---3--:R-:W-:Y:S01]  /*3220*/  @!P3 FMUL R17, R17, R17 ;  /* 0x000000111111b220 */ /* 0x008fe20000400000 */
[----:B------:R-:W-:Y:S01]  /*3230*/  FSETP.GEU.AND P3, PT, R39, -126, PT ;  /* 0xc2fc00002700780b */ /* 0x000fe20003f6e000 */
[--C-:B------:R-:W-:Y:S01]  /*3240*/  FFMA R46, R71, UR6, -R5.reuse ;  /* 0x00000006472e7c23 */ /* 0x100fe20008000805 */
[----:B------:R-:W-:Y:S02]  /*3250*/  ULDC UR6, c[0x0][0x604] ;  /* 0x0001810000067ab9 */ /* 0x000fe40000000800 */
[----:B------:R-:W-:Y:S01]  /*3260*/  FFMA R50, R74, UR6, -R5 ;  /* 0x000000064a327c23 */ /* 0x000fe20008000805 */
[----:B------:R-:W-:Y:S01]  /*3270*/  @!P5 FMUL R26, R26, 0.5 ;  /* 0x3f0000001a1ad820 */ /* 0x000fe20000400000 */
[----:B------:R-:W3:Y:S01]  /*3280*/  MUFU.EX2 R22, R22 ;  /* 0x0000001600167308 */ /* 0x000ee20000000800 */
[----:B-1----:R-:W-:Y:S01]  /*3290*/  @!P4 FMUL R35, R35, R35 ;  /* 0x000000232323c220 */ /* 0x002fe20000400000 */
[----:B------:R-:W-:Y:S01]  /*32a0*/  FSETP.GEU.AND P4, PT, R21, -126, PT ;  /* 0xc2fc00001500780b */ /* 0x000fe20003f8e000 */
[----:B------:R-:W-:-:S02]  /*32b0*/  ULDC UR6, c[0x0][0x604] ;  /* 0x0001810000067ab9 */ /* 0x000fc40000000800 */
[--C-:B------:R-:W-:Y:S01]  /*32c0*/  FFMA R51, R75, UR6, -R5.reuse ;  /* 0x000000064b337c23 */ /* 0x100fe20008000805 */
[----:B------:R-:W-:Y:S01]  /*32d0*/  ULDC UR6, c[0x0][0x604] ;  /* 0x0001810000067ab9 */ /* 0x000fe20000000800 */
[----:B------:R-:W-:Y:S01]  /*32e0*/  @!P3 FMUL R39, R39, 0.5 ;  /* 0x3f0000002727b820 */ /* 0x000fe20000400000 */
        /* <DEDUP_REMOVED lines=179> */
[----:B------:R-:W-:Y:S01]  /*3e20*/  FMUL R5, R6, UR6 ;  /* 0x0000000606057c20 */ /* 0x000fe20008400000 */
[----:B------:R-:W-:Y:S01]  /*3e30*/  ULDC UR6, c[0x0][0x604] ;  /* 0x0001810000067ab9 */ /* 0x000fe20000000800 */
[----:B------:R-:W-:Y:S01]  /*3e40*/  @!P2 FMUL R79, R79, 0.5 ;  /* 0x3f0000004f4fa820 */ /* 0x000fe20000400000 */
[----:B------:R-:W3:Y:S01]  /*3e50*/  MUFU.EX2 R78, R78 ;  /* 0x0000004e004e7308 */ /* 0x000ee20000000800 */
[----:B-1----:R-:W-:Y:S01]  /*3e60*/  @!P5 FMUL R75, R75, R75 ;  /* 0x0000004b4b4bd220 */ /* 0x002fe20000400000 */
[----:B------:R-:W-:Y:S01]  /*3e70*/  FSETP.GEU.AND P5, PT, R87, -126, PT ;  /* 0xc2fc00005700780b */ /* 0x000fe20003fae000 */
[--C-:B------:R-:W-:Y:S01]  /*3e80*/  FFMA R24, R24, UR10, -R5.reuse ;  /* 0x0000000a18187c23 */ /* 0x100fe20008000805 */
[--C-:B------:R-:W-:Y:S01]  /*3e90*/  FFMA R25, R25, UR6, -R5.reuse ;  /* 0x0000000619197c23 */ /* 0x100fe20008000805 */
[----:B------:R-:W-:Y:S01]  /*3ea0*/  ULDC UR6, c[0x0][0x604] ;  /* 0x0001810000067ab9 */ /* 0x000fe20000000800 */
[----:B------:R-:W-:Y:S01]  /*3eb0*/  ULDC UR10, c[0x0][0x604] ;  /* 0x00018100000a7ab9 */ /* 0x000fe20000000800 */
[----:B------:R-:W-:Y:S01]  /*3ec0*/  @!P1 FMUL R83, R83, 0.5 ;  /* 0x3f00000053539820 */ /* 0x000fe20000400000 */
[----:B------:R-:W1:Y:S01]  /*3ed0*/  MUFU.EX2 R82, R82 ;  /* 0x0000005200527308 */ /* 0x000e620000000800 */
[----:B--2---:R-:W-:Y:S01]  /*3ee0*/  @!P6 FMUL R74, R74, R74 ;  /* 0x0000004a4a4ae220 */ /* 0x004fe20000400000 */
[----:B------:R-:W-:Y:S01]  /*3ef0*/  FSETP.GEU.AND P6, PT, R86, -126, PT ;  /* 0xc2fc00005600780b */ /* 0x000fe20003fce000 */
[--C-:B------:R-:W-:Y:S01]  /*3f00*/  FFMA R28, R28, UR6, -R5.reuse ;  /* 0x000000061c1c7c23 */ /* 0x100fe20008000805 */
[----:B------:R-:W-:Y:S01]  /*3f10*/  ULDC UR6, c[0x0][0x604] ;  /* 0x0001810000067ab9 */ /* 0x000fe20000000800 */
[--C-:B------:R-:W-:Y:S01]  /*3f20*/  FFMA R126, R129, UR11, -R5.reuse ;  /* 0x0000000b817e7c23 */ /* 0x100fe20008000805 */
[--C-:B------:R-:W-:Y:S01]  /*3f30*/  FFMA R29, R29, UR6, -R5.reuse ;  /* 0x000000061d1d7c23 */ /* 0x100fe20008000805 */
[----:B------:R-:W-:Y:S01]  /*3f40*/  @!P5 FMUL R87, R87, 0.5 ;  /* 0x3f0000005757d820 */ /* 0x000fe20000400000 */
[----:B------:R-:W2:Y:S01]  /*3f50*/  MUFU.EX2 R79, R79 ;  /* 0x0000004f004f7308 */ /* 0x000ea20000000800 */
[----:B---3--:R-:W-:Y:S01]  /*3f60*/  @!P3 FMUL R78, R78, R78 ;  /* 0x0000004e4e4eb220 */ /* 0x008fe20000400000 */
[----:B------:R-:W-:Y:S01]  /*3f70*/  FSETP.GEU.AND P3, PT, R90, -126, PT ;  /* 0xc2fc00005a00780b */ /* 0x000fe20003f6e000 */
[----:B------:R-:W-:Y:S01]  /*3f80*/  ULDC UR6, c[0x0][0x604] ;  /* 0x0001810000067ab9 */ /* 0x000fe20000000800 */
[--C-:B------:R-:W-:Y:S01]  /*3f90*/  FFMA R129, R136, UR15, -R5.reuse ;  /* 0x0000000f88817c23 */ /* 0x100fe20008000805 */
[--C-:B------:R-:W-:Y:S01]  /*3fa0*/  FFMA R32, R32, UR6, -R5.reuse ;  /* 0x0000000620207c23 */ /* 0x100fe20008000805 */
[----:B------:R-:W-:Y:S01]  /*3fb0*/  ULDC UR6, c[0x0][0x604] ;  /* 0x0001810000067ab9 */ /* 0x000fe20000000800 */
[----:B------:R-:W-:Y:S01]  /*3fc0*/  @!P6 FMUL R86, R86, 0.5 ;  /* 0x3f0000005656e820 */ /* 0x000fe20000400000 */
[----:B------:R-:W3:Y:S01]  /*3fd0*/  MUFU.EX2 R83, R83 ;  /* 0x0000005300537308 */ /* 0x000ee20000000800 */
[----:B-1----:R-:W-:Y:S01]  /*3fe0*/  @!P4 FMUL R82, R82, R82 ;  /* 0x000000525252c220 */ /* 0x002fe20000400000 */
[----:B------:R-:W-:Y:S01]  /*3ff0*/  FSETP.GEU.AND P4, PT, R94, -126, PT ;  /* 0xc2fc00005e00780b */ /* 0x000fe20003f8e000 */
[--C-:B------:R-:W-:Y:S01]  /*4000*/  FFMA R33, R33, UR6, -R5.reuse ;  /* 0x0000000621217c23 */ /* 0x100fe20008000805 */
[----:B------:R-:W-:Y:S01]  /*4010*/  ULDC UR6, c[0x0][0x604] ;  /* 0x0001810000067ab9 */ /* 0x000fe20000000800 */
[----:B------:R-:W-:Y:S01]  /*4020*/  ULDC UR11, c[0x0][0x604] ;  /* 0x00018100000b7ab9 */ /* 0x000fe20000000800 */
[--C-:B------:R-:W-:Y:S01]  /*4030*/  FFMA R36, R36, UR6, -R5.reuse ;  /* 0x0000000624247c23 */ /* 0x100fe20008000805 */
[----:B------:R-:W-:Y:S01]  /*4040*/  @!P3 FMUL R90, R90, 0.5 ;  /* 0x3f0000005a5ab820 */ /* 0x000fe20000400000 */
[----:B------:R-:W1:Y:S01]  /*4050*/  MUFU.EX2 R87, R87 ;  /* 0x0000005700577308 */ /* 0x000e620000000800 */
[----:B--2---:R-:W-:Y:S01]  /*4060*/  @!P2 FMUL R79, R79, R79 ;  /* 0x0000004f4f4fa220 */ /* 0x004fe20000400000 */
[----:B------:R-:W-:Y:S01]  /*4070*/  FSETP.GEU.AND P2, PT, R91, -126, PT ;  /* 0xc2fc00005b00780b */ /* 0x000fe20003f4e000 */
[----:B------:R-:W-:Y:S01]  /*4080*/  ULDC UR6, c[0x0][0x604] ;  /* 0x0001810000067ab9 */ /* 0x000fe20000000800 */
[--C-:B------:R-:W-:Y:S01]  /*4090*/  FFMA R130, R141, UR19, -R5.reuse ;  /* 0x000000138d827c23 */ /* 0x100fe20008000805 */
[--C-:B------:R-:W-:Y:S01]  /*40a0*/  FFMA R37, R37, UR6, -R5.reuse ;  /* 0x0000000625257c23 */ /* 0x100fe20008000805 */
[----:B------:R-:W-:Y:S01]  /*40b0*/  ULDC UR6, c[0x0][0x604] ;  /* 0x0001810000067ab9 */ /* 0x000fe20000000800 */
[----:B------:R-:W-:Y:S01]  /*40c0*/  @!P4 FMUL R94, R94, 0.5 ;  /* 0x3f0000005e5ec820 */ /* 0x000fe20000400000 */
[----:B------:R-:W2:Y:S01]  /*40d0*/  MUFU.EX2 R86, R86 ;  /* 0x0000005600567308 */ /* 0x000ea20000000800 */
[----:B---3--:R-:W-:Y:S01]  /*40e0*/  @!P1 FMUL R83, R83, R83 ;  /* 0x0000005353539220 */ /* 0x008fe20000400000 */
[----:B------:R-:W-:Y:S01]  /*40f0*/  FSETP.GEU.AND P1, PT, R95, -126, PT ;  /* 0xc2fc00005f00780b */ /* 0x000fe20003f2e000 */
[--C-:B------:R-:W-:Y:S01]  /*4100*/  FFMA R40, R40, UR6, -R5.reuse ;  /* 0x0000000628287c23 */ /* 0x100fe20008000805 */
[----:B------:R-:W-:Y:S01]  /*4110*/  ULDC UR6, c[0x0][0x604] ;  /* 0x0001810000067ab9 */ /* 0x000fe20000000800 */
[--C-:B------:R-:W-:Y:S01]  /*4120*/  FFMA R134, R133, UR14, -R5.reuse ;  /* 0x0000000e85867c23 */ /* 0x100fe20008000805 */
[--C-:B------:R-:W-:Y:S01]  /*4130*/  FFMA R41, R41, UR6, -R5.reuse ;  /* 0x0000000629297c23 */ /* 0x100fe20008000805 */
[----:B------:R-:W-:Y:S01]  /*4140*/  @!P2 FMUL R91, R91, 0.5 ;  /* 0x3f0000005b5ba820 */ /* 0x000fe20000400000 */
[----:B------:R-:W3:Y:S01]  /*4150*/  MUFU.EX2 R90, R90 ;  /* 0x0000005a005a7308 */ /* 0x000ee20000000800 */
[----:B-1----:R-:W-:Y:S01]  /*4160*/  @!P5 FMUL R87, R87, R87 ;  /* 0x000000575757d220 */ /* 0x002fe20000400000 */
[----:B------:R-:W-:Y:S01]  /*4170*/  FSETP.GEU.AND P5, PT, R99, -126, PT ;  /* 0xc2fc00006300780b */ /* 0x000fe20003fae000 */
[----:B------:R-:W-:Y:S01]  /*4180*/  ULDC UR6, c[0x0][0x604] ;  /* 0x0001810000067ab9 */ /* 0x000fe20000000800 */
[--C-:B------:R-:W-:Y:S01]  /*4190*/  FFMA R133, R140, UR18, -R5.reuse ;  /* 0x000000128c857c23 */ /* 0x100fe20008000805 */
[--C-:B------:R-:W-:Y:S01]  /*41a0*/  FFMA R44, R44, UR6, -R5.reuse ;  /* 0x000000062c2c7c23 */ /* 0x100fe20008000805 */
[----:B------:R-:W-:Y:S01]  /*41b0*/  ULDC UR6, c[0x0][0x604] ;  /* 0x0001810000067ab9 */ /* 0x000fe20000000800 */
[----:B------:R-:W-:Y:S01]  /*41c0*/  @!P1 FMUL R95, R95, 0.5 ;  /* 0x3f0000005f5f9820 */ /* 0x000fe20000400000 */
[----:B------:R-:W1:Y:S01]  /*41d0*/  MUFU.EX2 R94, R94 ;  /* 0x0000005e005e7308 */ /* 0x000e620000000800 */
[----:B--2---:R-:W-:Y:S01]  /*41e0*/  @!P6 FMUL R86, R86, R86 ;  /* 0x000000565656e220 */ /* 0x004fe20000400000 */
[----:B------:R-:W-:Y:S01]  /*41f0*/  FSETP.GEU.AND P6, PT, R98, -126, PT ;  /* 0xc2fc00006200780b */ /* 0x000fe20003fce000 */
[--C-:B------:R-:W-:Y:S01]  /*4200*/  FFMA R45, R45, UR6, -R5.reuse ;  /* 0x000000062d2d7c23 */ /* 0x100fe20008000805 */
[----:B------:R-:W-:Y:S01]  /*4210*/  ULDC UR6, c[0x0][0x604] ;  /* 0x0001810000067ab9 */ /* 0x000fe20000000800 */
[----:B------:R-:W-:Y:S01]  /*4220*/  ULDC UR15, c[0x0][0x604] ;  /* 0x00018100000f7ab9 */ /* 0x000fe20000000800 */
        /* <DEDUP_REMOVED lines=13> */
[----:B------:R-:W-:Y:S01]  /*4300*/  FFMA R52, R52, UR6, -R5 ;  /* 0x0000000634347c23 */ /* 0x000fe20008000805 */
[----:B------:R-:W-:-:S02]  /*4310*/  ULDC UR6, c[0x0][0x604] ;  /* 0x0001810000067ab9 */ /* 0x000fc40000000800 */
[--C-:B------:R-:W-:Y:S01]  /*4320*/  FFMA R53, R53, UR6, -R5.reuse ;  /* 0x0000000635357c23 */ /* 0x100fe20008000805 */
[----:B------:R-:W-:Y:S01]  /*4330*/  @!P3 FMUL R102, R102, 0.5 ;  /* 0x3f0000006666b820 */ /* 0x000fe20000400000 */
[----:B------:R-:W1:Y:S01]  /*4340*/  MUFU.EX2 R99, R99 ;  /* 0x0000006300637308 */ /* 0x000e620000000800 */
[----:B--2---:R-:W-:Y:S01]  /*4350*/  @!P2 FMUL R91, R91, R91 ;  /* 0x0000005b5b5ba220 */ /* 0x004fe20000400000 */
[----:B------:R-:W-:Y:S01]  /*4360*/  FSETP.GEU.AND P2, PT, R103, -126, PT ;  /* 0xc2fc00006700780b */ /* 0x000fe20003f4e000 */
[----:B------:R-:W-:Y:S02]  /*4370*/  ULDC UR6, c[0x0][0x604] ;  /* 0x0001810000067ab9 */ /* 0x000fe40000000800 */
[--C-:B------:R-:W-:Y:S01]  /*4380*/  FFMA R56, R56, UR6, -R5.reuse ;  /* 0x0000000638387c23 */ /* 0x100fe20008000805 */
[----:B------:R-:W-:Y:S01]  /*4390*/  ULDC UR6, c[0x0][0x604] ;  /* 0x0001810000067ab9 */ /* 0x000fe20000000800 */
[----:B------:R-:W-:Y:S01]  /*43a0*/  @!P4 FMUL R106, R106, 0.5 ;  /* 0x3f0000006a6ac820 */ /* 0x000fe20000400000 */
[----:B------:R-:W2:Y:S01]  /*43b0*/  MUFU.EX2 R98, R98 ;  /* 0x0000006200627308 */ /* 0x000ea20000000800 */
[----:B---3--:R-:W-:Y:S01]  /*43c0*/  @!P1 FMUL R95, R95, R95 ;  /* 0x0000005f5f5f9220 */ /* 0x008fe20000400000 */
[----:B------:R-:W-:Y:S01]  /*43d0*/  FSETP.GEU.AND P1, PT, R107, -126, PT ;  /* 0xc2fc00006b00780b */ /* 0x000fe20003f2e000 */
[----:B------:R-:W-:Y:S01]  /*43e0*/  FFMA R57, R57, UR6, -R5 ;  /* 0x0000000639397c23 */ /* 0x000fe20008000805 */
[----:B------:R-:W-:-:S02]  /*43f0*/  ULDC UR6, c[0x0][0x604] ;  /* 0x0001810000067ab9 */ /* 0x000fc40000000800 */
[--C-:B------:R-:W-:Y:S01]  /*4400*/  FFMA R60, R60, UR6, -R5.reuse ;  /* 0x000000063c3c7c23 */ /* 0x100fe20008000805 */
[----:B------:R-:W-:Y:S01]  /*4410*/  @!P2 FMUL R103, R103, 0.5 ;  /* 0x3f0000006767a820 */ /* 0x000fe20000400000 */
[----:B------:R-:W3:Y:S01]  /*4420*/  MUFU.EX2 R102, R102 ;  /* 0x0000006600667308 */ /* 0x000ee20000000800 */
[----:B-1----:R-:W-:Y:S01]  /*4430*/  @!P5 FMUL R99, R99, R99 ;  /* 0x000000636363d220 */ /* 0x002fe20000400000 */
[----:B------:R-:W-:Y:S01]  /*4440*/  FSETP.GEU.AND P5, PT, R111, -126, PT ;  /* 0xc2fc00006f00780b */ /* 0x000fe20003fae000 */
[----:B------:R-:W-:Y:S02]  /*4450*/  ULDC UR6, c[0x0][0x604] ;  /* 0x0001810000067ab9 */ /* 0x000fe40000000800 */
        /* <DEDUP_REMOVED lines=8> */
[----:B------:R-:W-:Y:S01]  /*44e0*/  FADD R138, R21, R98 ;  /* 0x00000062158a7221 */ /* 0x000fe20000000000 */
        /* <DEDUP_REMOVED lines=54> */
[----:B------:R-:W-:Y:S01]  /*4850*/  FFMA R169, R88, UR6, -R5 ;  /* 0x0000000658a97c23 */ /* 0x000fe20008000805 */
[----:B------:R-:W-:Y:S01]  /*4860*/  ULDC UR6, c[0x0][0x604] ;  /* 0x0001810000067ab9 */ /* 0x000fe20000000800 */
[----:B------:R-:W-:Y:S01]  /*4870*/  FADD R140, R50, R115 ;  /* 0x00000073328c7221 */ /* 0x000fe20000000000 */
[----:B------:R-:W-:Y:S01]  /*4880*/  FFMA R88, R89, UR6, -R5 ;  /* 0x0000000659587c23 */ /* 0x000fe20008000805 */
[----:B------:R-:W-:Y:S01]  /*4890*/  @!P3 FMUL R9, R9, 0.5 ;  /* 0x3f0000000909b820 */ /* 0x000fe20000400000 */
[----:B------:R-:W1:Y:S01]  /*48a0*/  MUFU.EX2 R122, R122 ;  /* 0x0000007a007a7308 */ /* 0x000e620000000800 */
[----:B--2---:R-:W-:Y:S01]  /*48b0*/  @!P2 FMUL R114, R114, R114 ;  /* 0x000000727272a220 */ /* 0x004fe20000400000 */
[----:B------:R-:W-:Y:S01]  /*48c0*/  FSETP.GEU.AND P2, PT, R10, -126, PT ;  /* 0xc2fc00000a00780b */ /* 0x000fe20003f4e000 */
[----:B------:R-:W-:Y:S01]  /*48d0*/  ULDC UR6, c[0x0][0x604] ;  /* 0x0001810000067ab9 */ /* 0x000fe20000000800 */
[----:B------:R-:W-:Y:S01]  /*48e0*/  FADD R142, R54, R119 ;  /* 0x00000077368e7221 */ /* 0x000fe20000000000 */
[--C-:B------:R-:W-:Y:S01]  /*48f0*/  FFMA R6, R92, UR6, -R5.reuse ;  /* 0x000000065c067c23 */ /* 0x100fe20008000805 */
[----:B------:R-:W-:Y:S01]  /*4900*/  ULDC UR6, c[0x0][0x604] ;  /* 0x0001810000067ab9 */ /* 0x000fe20000000800 */
[----:B------:R-:W-:Y:S01]  /*4910*/  @!P4 FMUL R24, R24, 0.5 ;  /* 0x3f0000001818c820 */ /* 0x000fe20000400000 */
[----:B------:R-:W2:Y:S01]  /*4920*/  MUFU.EX2 R123, R123 ;  /* 0x0000007b007b7308 */ /* 0x000ea20000000800 */
[----:B---3--:R-:W-:Y:S01]  /*4930*/  @!P1 FMUL R118, R118, R118 ;  /* 0x0000007676769220 */ /* 0x008fe20000400000 */
[----:B------:R-:W-:Y:S01]  /*4940*/  FSETP.GEU.AND P1, PT, R25, -126, PT ;  /* 0xc2fc00001900780b */ /* 0x000fe20003f2e000 */
[----:B------:R-:W-:Y:S01]  /*4950*/  FFMA R92, R93, UR6, -R5 ;  /* 0x000000065d5c7c23 */ /* 0x000fe20008000805 */
[----:B------:R-:W-:-:S03]  /*4960*/  ULDC UR6, c[0x0][0x604] ;  /* 0x0001810000067ab9 */ /* 0x000fc60000000800 */
[----:B------:R-:W-:Y:S01]  /*4970*/  @!P2 FMUL R10, R10, 0.5 ;  /* 0x3f0000000a0aa820 */ /* 0x000fe20000400000 */
[----:B------:R-:W3:Y:S01]  /*4980*/  MUFU.EX2 R9, R9 ;  /* 0x0000000900097308 */ /* 0x000ee20000000800 */
[----:B-1----:R-:W-:Y:S01]  /*4990*/  @!P5 FMUL R122, R122, R122 ;  /* 0x0000007a7a7ad220 */ /* 0x002fe20000400000 */
[----:B------:R-:W-:-:S05]  /*49a0*/  FSETP.GEU.AND P5, PT, R29, -126, PT ;  /* 0xc2fc00001d00780b */ /* 0x000fca0003fae000 */
[----:B------:R-:W-:Y:S01]  /*49b0*/  @!P1 FMUL R25, R25, 0.5 ;  /* 0x3f00000019199820 */ /* 0x000fe20000400000 */
[----:B------:R-:W1:Y:S01]  /*49c0*/  MUFU.EX2 R24, R24 ;  /* 0x0000001800187308 */ /* 0x000e620000000800 */
[----:B--2---:R-:W-:Y:S01]  /*49d0*/  @!P6 FMUL R123, R123, R123 ;  /* 0x0000007b7b7be220 */ /* 0x004fe20000400000 */
[----:B------:R-:W-:-:S05]  /*49e0*/  FSETP.GEU.AND P6, PT, R28, -126, PT ;  /* 0xc2fc00001c00780b */ /* 0x000fca0003fce000 */
[----:B------:R-:W-:Y:S01]  /*49f0*/  @!P5 FMUL R29, R29, 0.5 ;  /* 0x3f0000001d1dd820 */ /* 0x000fe20000400000 */
[----:B------:R2:W4:Y:S01]  /*4a00*/  MUFU.EX2 R127, R25 ;  /* 0x00000019007f7308 */ /* 0x0005220000000800 */
[----:B---3--:R-:W-:Y:S01]  /*4a10*/  @!P3 FMUL R9, R9, R9 ;  /* 0x000000090909b220 */ /* 0x008fe20000400000 */
[----:B------:R-:W-:-:S05]  /*4a20*/  FSETP.GEU.AND P3, PT, R32, -126, PT ;  /* 0xc2fc00002000780b */ /* 0x000fca0003f6e000 */
[----:B------:R-:W-:Y:S01]  /*4a30*/  @!P6 FMUL R28, R28, 0.5 ;  /* 0x3f0000001c1ce820 */ /* 0x000fe20000400000 */
[----:B------:R3:W5:Y:S01]  /*4a40*/  MUFU.EX2 R131, R29 ;  /* 0x0000001d00837308 */ /* 0x0007620000000800 */
[----:B-1----:R-:W-:Y:S01]  /*4a50*/  @!P4 FMUL R24, R24, R24 ;  /* 0x000000181818c220 */ /* 0x002fe20000400000 */
[----:B------:R-:W-:Y:S01]  /*4a60*/  FSETP.GEU.AND P4, PT, R36, -126, PT ;  /* 0xc2fc00002400780b */ /* 0x000fe20003f8e000 */
[--C-:B--2---:R-:W-:Y:S01]  /*4a70*/  FFMA R25, R96, UR6, -R5.reuse ;  /* 0x0000000660197c23 */ /* 0x104fe20008000805 */
[----:B------:R-:W-:Y:S02]  /*4a80*/  ULDC UR6, c[0x0][0x604] ;  /* 0x0001810000067ab9 */ /* 0x000fe40000000800 */
[----:B------:R-:W-:Y:S01]  /*4a90*/  FFMA R96, R97, UR6, -R5 ;  /* 0x0000000661607c23 */ /* 0x000fe20008000805 */
[----:B------:R-:W-:Y:S01]  /*4aa0*/  @!P3 FMUL R32, R32, 0.5 ;  /* 0x3f0000002020b820 */ /* 0x000fe20000400000 */
[----:B------:R-:W1:Y:S01]  /*4ab0*/  MUFU.EX2 R10, R10 ;  /* 0x0000000a000a7308 */ /* 0x000e620000000800 */
[----:B----4-:R-:W-:Y:S01]  /*4ac0*/  @!P1 FMUL R127, R127, R127 ;  /* 0x0000007f7f7f9220 */ /* 0x010fe20000400000 */
[----:B------:R-:W-:Y:S01]  /*4ad0*/  FSETP.GEU.AND P1, PT, R37, -126, PT ;  /* 0xc2fc00002500780b */ /* 0x000fe20003f2e000 */
[----:B------:R-:W-:-:S02]  /*4ae0*/  ULDC UR6, c[0x0][0x604] ;  /* 0x0001810000067ab9 */ /* 0x000fc40000000800 */
[--C-:B---3--:R-:W-:Y:S01]  /*4af0*/  FFMA R29, R100, UR6, -R5.reuse ;  /* 0x00000006641d7c23 */ /* 0x108fe20008000805 */
[----:B------:R-:W-:Y:S01]  /*4b00*/  ULDC UR6, c[0x0][0x604] ;  /* 0x0001810000067ab9 */ /* 0x000fe20000000800 */
[----:B------:R-:W-:Y:S01]  /*4b10*/  @!P4 FMUL R36, R36, 0.5 ;  /* 0x3f0000002424c820 */ /* 0x000fe20000400000 */
[----:B------:R-:W2:Y:S01]  /*4b20*/  MUFU.EX2 R28, R28 ;  /* 0x0000001c001c7308 */ /* 0x000ea20000000800 */
[----:B-----5:R-:W-:Y:S01]  /*4b30*/  @!P5 FMUL R131, R131, R131 ;  /* 0x000000838383d220 */ /* 0x020fe20000400000 */
        /* <DEDUP_REMOVED lines=12> */
[----:B------:R-:W2:Y:S01]  /*4c00*/  MUFU.EX2 R139, R37 ;  /* 0x00000025008b7308 */ /* 0x000ea20000000800 */
[----:B---3--:R-:W-:Y:S01]  /*4c10*/  @!P3 FMUL R32, R32, R32 ;  /* 0x000000202020b220 */ /* 0x008fe20000400000 */
[----:B------:R-:W-:-:S05]  /*4c20*/  FSETP.GEU.AND P3, PT, R44, -126, PT ;  /* 0xc2fc00002c00780b */ /* 0x000fca0003f6e000 */
[----:B------:R-:W-:Y:S01]  /*4c30*/  @!P6 FMUL R40, R40, 0.5 ;  /* 0x3f0000002828e820 */ /* 0x000fe20000400000 */
[----:B------:R-:W3:Y:S01]  /*4c40*/  MUFU.EX2 R143, R41 ;  /* 0x00000029008f7308 */ /* 0x000ee20000000800 */
[----:B-1----:R-:W-:Y:S01]  /*4c50*/  @!P4 FMUL R36, R36, R36 ;  /* 0x000000242424c220 */ /* 0x002fe20000400000 */
[----:B------:R-:W-:-:S05]  /*4c60*/  FSETP.GEU.AND P4, PT, R48, -126, PT ;  /* 0xc2fc00003000780b */ /* 0x000fca0003f8e000 */
[----:B------:R-:W-:Y:S01]  /*4c70*/  @!P3 FMUL R44, R44, 0.5 ;  /* 0x3f0000002c2cb820 */ /* 0x000fe20000400000 */
[----:B------:R1:W4:Y:S01]  /*4c80*/  MUFU.EX2 R135, R33 ;  /* 0x0000002100877308 */ /* 0x0003220000000800 */
[----:B--2---:R-:W-:Y:S01]  /*4c90*/  @!P1 FMUL R139, R139, R139 ;  /* 0x0000008b8b8b9220 */ /* 0x004fe20000400000 */
[----:B------:R-:W-:-:S05]  /*4ca0*/  FSETP.GEU.AND P1, PT, R49, -126, PT ;  /* 0xc2fc00003100780b */ /* 0x000fca0003f2e000 */
[----:B------:R-:W-:Y:S01]  /*4cb0*/  @!P4 FMUL R48, R48, 0.5 ;  /* 0x3f0000003030c820 */ /* 0x000fe20000400000 */
[----:B------:R-:W2:Y:S01]  /*4cc0*/  MUFU.EX2 R40, R40 ;  /* 0x0000002800287308 */ /* 0x000ea20000000800 */
[----:B---3--:R-:W-:Y:S01]  /*4cd0*/  @!P5 FMUL R143, R143, R143 ;  /* 0x0000008f8f8fd220 */ /* 0x008fe20000400000 */
[----:B------:R-:W-:Y:S01]  /*4ce0*/  FSETP.GEU.AND P5, PT, R53, -126, PT ;  /* 0xc2fc00003500780b */ /* 0x000fe20003fae000 */
[----:B-1----:R-:W-:Y:S01]  /*4cf0*/  FADD R33, R35, R86 ;  /* 0x0000005623217221 */ /* 0x002fe20000000000 */
[----:B------:R-:W-:-:S03]  /*4d00*/  F2FP.BF16.F32.PACK_AB R35, R22, R35 ;  /* 0x000000231623723e */ /* 0x000fc600000010ff */
[----:B------:R-:W-:Y:S01]  /*4d10*/  @!P1 FMUL R49, R49, 0.5 ;  /* 0x3f00000031319820 */ /* 0x000fe20000400000 */
[----:B------:R-:W1:Y:S01]  /*4d20*/  MUFU.EX2 R44, R44 ;  /* 0x0000002c002c7308 */ /* 0x000e620000000800 */
[----:B----4-:R-:W-:Y:S01]  /*4d30*/  @!P2 FMUL R135, R135, R135 ;  /* 0x000000878787a220 */ /* 0x010fe20000400000 */
[----:B------:R-:W-:Y:S01]  /*4d40*/  FSETP.GEU.AND P2, PT, R45, -126, PT ;  /* 0xc2fc00002d00780b */ /* 0x000fe20003f4e000 */
[----:B------:R-:W-:Y:S01]  /*4d50*/  FADD R160, R33, R142 ;  /* 0x0000008e21a07221 */ /* 0x000fe20000000000 */
[----:B------:R-:W-:Y:S01]  /*4d60*/  FADD R33, R19, R90 ;  /* 0x0000005a13217221 */ /* 0x000fe20000000000 */
[----:B------:R-:W-:Y:S02]  /*4d70*/  FADD R142, R58, R123 ;  /* 0x0000007b3a8e7221 */ /* 0x000fe40000000000 */
[----:B------:R-:W-:Y:S01]  /*4d80*/  @!P5 FMUL R53, R53, 0.5 ;  /* 0x3f0000003535d820 */ /* 0x000fe20000400000 */
[----:B------:R-:W3:Y:S01]  /*4d90*/  MUFU.EX2 R48, R48 ;  /* 0x0000003000307308 */ /* 0x000ee20000000800 */
[----:B--2---:R-:W-:Y:S01]  /*4da0*/  @!P6 FMUL R40, R40, R40 ;  /* 0x000000282828e220 */ /* 0x004fe20000400000 */
[----:B------:R-:W-:Y:S01]  /*4db0*/  FSETP.GEU.AND P6, PT, R52, -126, PT ;  /* 0xc2fc00003400780b */ /* 0x000fe20003fce000 */
[----:B------:R-:W-:Y:S01]  /*4dc0*/  FADD R164, R33, R142 ;  /* 0x0000008e21a47221 */ /* 0x000fe20000000000 */
[----:B------:R-:W-:Y:S01]  /*4dd0*/  FADD R33, R30, R95 ;  /* 0x0000005f1e217221 */ /* 0x000fe20000000000 */
[----:B------:R-:W-:-:S02]  /*4de0*/  FADD R142, R63, R10 ;  /* 0x0000000a3f8e7221 */ /* 0x000fc40000000000 */
[----:B------:R-:W-:Y:S01]  /*4df0*/  @!P2 FMUL R45, R45, 0.5 ;  /* 0x3f0000002d2da820 */ /* 0x000fe20000400000 */
[----:B------:R-:W2:Y:S01]  /*4e00*/  MUFU.EX2 R151, R49 ;  /* 0x0000003100977308 */ /* 0x000ea20000000800 */
[----:B-1----:R-:W-:Y:S01]  /*4e10*/  @!P3 FMUL R44, R44, R44 ;  /* 0x0000002c2c2cb220 */ /* 0x002fe20000400000 */
[----:B------:R-:W-:Y:S01]  /*4e20*/  FSETP.GEU.AND P3, PT, R56, -126, PT ;  /* 0xc2fc00003800780b */ /* 0x000fe20003f6e000 */
[----:B------:R-:W-:-:S04]  /*4e30*/  FADD R170, R33, R142 ;  /* 0x0000008e21aa7221 */ /* 0x000fc80000000000 */
[----:B------:R-:W-:Y:S01]  /*4e40*/  @!P6 FMUL R52, R52, 0.5 ;  /* 0x3f0000003434e820 */ /* 0x000fe20000400000 */
[----:B------:R-:W1:Y:S01]  /*4e50*/  MUFU.EX2 R153, R53 ;  /* 0x0000003500997308 */ /* 0x000e620000000800 */
[----:B---3--:R-:W-:Y:S01]  /*4e60*/  @!P4 FMUL R48, R48, R48 ;  /* 0x000000303030c220 */ /* 0x008fe20000400000 */
[----:B------:R-:W-:-:S05]  /*4e70*/  FSETP.GEU.AND P4, PT, R60, -126, PT ;  /* 0xc2fc00003c00780b */ /* 0x000fca0003f8e000 */
[----:B------:R-:W-:Y:S01]  /*4e80*/  @!P3 FMUL R56, R56, 0.5 ;  /* 0x3f0000003838b820 */ /* 0x000fe20000400000 */
[----:B------:R-:W3:Y:S01]  /*4e90*/  MUFU.EX2 R147, R45 ;  /* 0x0000002d00937308 */ /* 0x000ee20000000800 */
[----:B--2---:R-:W-:Y:S01]  /*4ea0*/  @!P1 FMUL R151, R151, R151 ;  /* 0x0000009797979220 */ /* 0x004fe20000400000 */
[----:B------:R-:W-:-:S05]  /*4eb0*/  FSETP.GEU.AND P1, PT, R61, -126, PT ;  /* 0xc2fc00003d00780b */ /* 0x000fca0003f2e000 */
[----:B------:R-:W-:Y:S01]  /*4ec0*/  @!P4 FMUL R60, R60, 0.5 ;  /* 0x3f0000003c3cc820 */ /* 0x000fe20000400000 */
[----:B------:R-:W2:Y:S01]  /*4ed0*/  MUFU.EX2 R52, R52 ;  /* 0x0000003400347308 */ /* 0x000ea20000000800 */
[----:B-1----:R-:W-:Y:S01]  /*4ee0*/  @!P5 FMUL R153, R153, R153 ;  /* 0x000000999999d220 */ /* 0x002fe20000400000 */
[----:B------:R-:W-:-:S05]  /*4ef0*/  FSETP.GEU.AND P5, PT, R65, -126, PT ;  /* 0xc2fc00004100780b */ /* 0x000fca0003fae000 */
        /* <DEDUP_REMOVED lines=73> */
[----:B------:R1:W4:Y:S01]  /*5390*/  MUFU.EX2 R93, R6 ;  /* 0x00000006005d7308 */ /* 0x0003220000000800 */
[----:B---3--:R-:W-:Y:S01]  /*53a0*/  @!P4 FMUL R84, R84, R84 ;  /* 0x000000545454c220 */ /* 0x008fe20000400000 */
[----:B------:R-:W-:-:S05]  /*53b0*/  FSETP.GEU.AND P4, PT, R25, -126, PT ;  /* 0xc2fc00001900780b */ /* 0x000fca0003f8e000 */
[----:B------:R-:W-:Y:S01]  /*53c0*/  @!P5 FMUL R100, R100, 0.5 ;  /* 0x3f0000006464d820 */ /* 0x000fe20000400000 */
[----:B------:R-:W3:Y:S01]  /*53d0*/  MUFU.EX2 R96, R96 ;  /* 0x0000006000607308 */ /* 0x000ee20000000800 */
[----:B--2---:R-:W-:Y:S01]  /*53e0*/  @!P6 FMUL R169, R169, R169 ;  /* 0x000000a9a9a9e220 */ /* 0x004fe20000400000 */
[----:B------:R-:W-:Y:S01]  /*53f0*/  FSETP.GEU.AND P6, PT, R29, -126, PT ;  /* 0xc2fc00001d00780b */ /* 0x000fe20003fce000 */
[--C-:B-1----:R-:W-:Y:S01]  /*5400*/  FFMA R6, R104, UR6, -R5.reuse ;  /* 0x0000000668067c23 */ /* 0x102fe20008000805 */
[----:B------:R-:W-:Y:S02]  /*5410*/  ULDC UR6, c[0x0][0x604] ;  /* 0x0001810000067ab9 */ /* 0x000fe40000000800 */
[----:B------:R-:W-:Y:S01]  /*5420*/  FFMA R104, R105, UR6, -R5 ;  /* 0x0000000669687c23 */ /* 0x000fe20008000805 */
[----:B------:R-:W-:Y:S01]  /*5430*/  @!P4 FMUL R25, R25, 0.5 ;  /* 0x3f0000001919c820 */ /* 0x000fe20000400000 */
[----:B------:R-:W1:Y:S01]  /*5440*/  MUFU.EX2 R92, R92 ;  /* 0x0000005c005c7308 */ /* 0x000e620000000800 */
[----:B------:R-:W-:Y:S01]  /*5450*/  ULDC UR6, c[0x0][0x604] ;  /* 0x0001810000067ab9 */ /* 0x000fe20000000800 */
[----:B----4-:R-:W-:Y:S01]  /*5460*/  @!P3 FMUL R93, R93, R93 ;  /* 0x0000005d5d5db220 */ /* 0x010fe20000400000 */
[----:B------:R-:W-:-:S04]  /*5470*/  FSETP.GEU.AND P3, PT, R6, -126, PT ;  /* 0xc2fc00000600780b */ /* 0x000fc80003f6e000 */
[----:B------:R-:W-:Y:S01]  /*5480*/  @!P6 FMUL R29, R29, 0.5 ;  /* 0x3f0000001d1de820 */ /* 0x000fe20000400000 */
[----:B------:R-:W2:Y:S01]  /*5490*/  MUFU.EX2 R100, R100 ;  /* 0x0000006400647308 */ /* 0x000ea20000000800 */
[----:B---3--:R-:W-:-:S07]  /*54a0*/  @!P1 FMUL R96, R96, R96 ;  /* 0x0000006060609220 */ /* 0x008fce0000400000 */
[----:B------:R3:W4:Y:S01]  /*54b0*/  MUFU.EX2 R97, R25 ;  /* 0x0000001900617308 */ /* 0x0007220000000800 */
[----:B-1----:R-:W-:Y:S01]  /*54c0*/  @!P2 FMUL R92, R92, R92 ;  /* 0x0000005c5c5ca220 */ /* 0x002fe20000400000 */
[----:B------:R-:W-:Y:S01]  /*54d0*/  FSETP.GEU.AND P2, PT, R104, -126, PT ;  /* 0xc2fc00006800780b */ /* 0x000fe20003f4e000 */
[----:B------:R-:W-:-:S05]  /*54e0*/  @!P3 FMUL R6, R6, 0.5 ;  /* 0x3f0000000606b820 */ /* 0x000fca0000400000 */
[----:B------:R1:W5:Y:S01]  /*54f0*/  MUFU.EX2 R101, R29 ;  /* 0x0000001d00657308 */ /* 0x0003620000000800 */
[--C-:B---3--:R-:W-:Y:S01]  /*5500*/  FFMA R25, R108, UR6, -R5.reuse ;  /* 0x000000066c197c23 */ /* 0x108fe20008000805 */
[----:B------:R-:W-:Y:S01]  /*5510*/  ULDC UR6, c[0x0][0x604] ;  /* 0x0001810000067ab9 */ /* 0x000fe20000000800 */
[----:B--2---:R-:W-:Y:S01]  /*5520*/  @!P5 FMUL R100, R100, R100 ;  /* 0x000000646464d220 */ /* 0x004fe20000400000 */
[--C-:B------:R-:W-:Y:S01]  /*5530*/  FFMA R108, R109, UR6, -R5.reuse ;  /* 0x000000066d6c7c23 */ /* 0x100fe20008000805 */
[----:B------:R-:W-:Y:S02]  /*5540*/  ULDC UR6, c[0x0][0x604] ;  /* 0x0001810000067ab9 */ /* 0x000fe40000000800 */
[----:B------:R-:W-:Y:S01]  /*5550*/  @!P2 FMUL R104, R104, 0.5 ;  /* 0x3f0000006868a820 */ /* 0x000fe20000400000 */
[----:B------:R2:W3:Y:S01]  /*5560*/  MUFU.EX2 R105, R6 ;  /* 0x0000000600697308 */ /* 0x0004e20000000800 */
[--C-:B-1----:R-:W-:Y:S01]  /*5570*/  FFMA R29, R112, UR6, -R5.reuse ;  /* 0x00000006701d7c23 */ /* 0x102fe20008000805 */
[----:B------:R-:W-:Y:S01]  /*5580*/  ULDC UR6, c[0x0][0x604] ;  /* 0x0001810000067ab9 */ /* 0x000fe20000000800 */
[----:B------:R-:W-:Y:S01]  /*5590*/  FSETP.GEU.AND P1, PT, R108, -126, PT ;  /* 0xc2fc00006c00780b */ /* 0x000fe20003f2e000 */
[--C-:B------:R-:W-:Y:S01]  /*55a0*/  FFMA R112, R113, UR6, -R5.reuse ;  /* 0x0000000671707c23 */ /* 0x100fe20008000805 */
[----:B----4-:R-:W-:Y:S01]  /*55b0*/  @!P4 FMUL R97, R97, R97 ;  /* 0x000000616161c220 */ /* 0x010fe20000400000 */
[----:B------:R-:W-:Y:S01]  /*55c0*/  FSETP.GEU.AND P4, PT, R25, -126, PT ;  /* 0xc2fc00001900780b */ /* 0x000fe20003f8e000 */
[----:B------:R-:W-:Y:S01]  /*55d0*/  ULDC UR6, c[0x0][0x604] ;  /* 0x0001810000067ab9 */ /* 0x000fe20000000800 */
[----:B------:R-:W1:Y:S01]  /*55e0*/  MUFU.EX2 R104, R104 ;  /* 0x0000006800687308 */ /* 0x000e620000000800 */
[----:B------:R-:W-:Y:S01]  /*55f0*/  FSETP.GEU.AND P5, PT, R112, -126, PT ;  /* 0xc2fc00007000780b */ /* 0x000fe20003fae000 */
[--C-:B------:R-:W-:Y:S01]  /*5600*/  FFMA R116, R116, UR6, -R5.reuse ;  /* 0x0000000674747c23 */ /* 0x100fe20008000805 */
[----:B------:R-:W-:Y:S01]  /*5610*/  ULDC UR6, c[0x0][0x604] ;  /* 0x0001810000067ab9 */ /* 0x000fe20000000800 */
[----:B-----5:R-:W-:Y:S01]  /*5620*/  @!P6 FMUL R101, R101, R101 ;  /* 0x000000656565e220 */ /* 0x020fe20000400000 */
[--C-:B------:R-:W-:Y:S01]  /*5630*/  FFMA R171, R120, UR6, -R5.reuse ;  /* 0x0000000678ab7c23 */ /* 0x100fe20008000805 */
[----:B------:R-:W-:Y:S01]  /*5640*/  ULDC UR6, c[0x0][0x604] ;  /* 0x0001810000067ab9 */ /* 0x000fe20000000800 */
[----:B------:R-:W-:Y:S01]  /*5650*/  FSETP.GEU.AND P6, PT, R29, -126, PT ;  /* 0xc2fc00001d00780b */ /* 0x000fe20003fce000 */
[----:B------:R-:W-:Y:S01]  /*5660*/  @!P1 FMUL R108, R108, 0.5 ;  /* 0x3f0000006c6c9820 */ /* 0x000fe20000400000 */
[--C-:B--2---:R-:W-:Y:S01]  /*5670*/  FFMA R6, R121, UR6, -R5.reuse ;  /* 0x0000000679067c23 */ /* 0x104fe20008000805 */
[----:B------:R-:W-:Y:S01]  /*5680*/  ULDC UR6, c[0x0][0x604] ;  /* 0x0001810000067ab9 */ /* 0x000fe20000000800 */
[----:B------:R-:W-:Y:S01]  /*5690*/  @!P4 FMUL R25, R25, 0.5 ;  /* 0x3f0000001919c820 */ /* 0x000fe20000400000 */
[--C-:B------:R-:W-:Y:S01]  /*56a0*/  FFMA R124, R124, UR6, -R5.reuse ;  /* 0x000000067c7c7c23 */ /* 0x100fe20008000805 */
[----:B------:R-:W-:Y:S01]  /*56b0*/  ULDC UR6, c[0x0][0x604] ;  /* 0x0001810000067ab9 */ /* 0x000fe20000000800 */
[----:B------:R-:W-:Y:S01]  /*56c0*/  @!P5 FMUL R112, R112, 0.5 ;  /* 0x3f0000007070d820 */ /* 0x000fe20000400000 */
[----:B------:R-:W2:Y:S01]  /*56d0*/  MUFU.EX2 R108, R108 ;  /* 0x0000006c006c7308 */ /* 0x000ea20000000800 */
[--C-:B------:R-:W-:Y:S01]  /*56e0*/  FFMA R120, R117, UR6, -R5.reuse ;  /* 0x0000000675787c23 */ /* 0x100fe20008000805 */
[----:B------:R-:W-:Y:S01]  /*56f0*/  ULDC UR6, c[0x0][0x604] ;  /* 0x0001810000067ab9 */ /* 0x000fe20000000800 */
[----:B---3--:R-:W-:Y:S01]  /*5700*/  @!P3 FMUL R105, R105, R105 ;  /* 0x000000696969b220 */ /* 0x008fe20000400000 */
[----:B------:R-:W-:Y:S01]  /*5710*/  FSETP.GEU.AND P3, PT, R116, -126, PT ;  /* 0xc2fc00007400780b */ /* 0x000fe20003f6e000 */
[----:B-1----:R-:W-:Y:S01]  /*5720*/  @!P2 FMUL R104, R104, R104 ;  /* 0x000000686868a220 */ /* 0x002fe20000400000 */
[----:B------:R-:W-:Y:S01]  /*5730*/  FSETP.GEU.AND P2, PT, R171, -126, PT ;  /* 0xc2fc0000ab00780b */ /* 0x000fe20003f4e000 */
[----:B------:R-:W-:Y:S01]  /*5740*/  @!P6 FMUL R29, R29, 0.5 ;  /* 0x3f0000001d1de820 */ /* 0x000fe20000400000 */
[----:B------:R1:W3:Y:S08]  /*5750*/  MUFU.EX2 R109, R25 ;  /* 0x00000019006d7308 */ /* 0x0002f00000000800 */
[----:B------:R-:W4:Y:S01]  /*5760*/  MUFU.EX2 R112, R112 ;  /* 0x0000007000707308 */ /* 0x000f220000000800 */
[--C-:B-1----:R-:W-:Y:S01]  /*5770*/  FFMA R25, R125, UR6, -R5.reuse ;  /* 0x000000067d197c23 */ /* 0x102fe20008000805 */
[----:B--2---:R-:W-:Y:S01]  /*5780*/  @!P1 FMUL R108, R108, R108 ;  /* 0x0000006c6c6c9220 */ /* 0x004fe20000400000 */
[----:B------:R-:W-:Y:S01]  /*5790*/  FSETP.GEU.AND P1, PT, R124, -126, PT ;  /* 0xc2fc00007c00780b */ /* 0x000fe20003f2e000 */
[----:B------:R-:W-:Y:S01]  /*57a0*/  @!P3 FMUL R116, R116, 0.5 ;  /* 0x3f0000007474b820 */ /* 0x000fe20000400000 */
[----:B------:R-:W-:Y:S01]  /*57b0*/  @!P2 FMUL R171, R171, 0.5 ;  /* 0x3f000000ababa820 */ /* 0x000fe20000400000 */
[--C-:B------:R-:W-:Y:S01]  /*57c0*/  FFMA R125, R128, UR10, -R5.reuse ;  /* 0x0000000a807d7c23 */ /* 0x100fe20008000805 */
[----:B------:R-:W-:Y:S01]  /*57d0*/  ULDC UR10, c[0x0][0x604] ;  /* 0x00018100000a7ab9 */ /* 0x000fe20000000800 */
[----:B------:R-:W1:Y:S01]  /*57e0*/  MUFU.EX2 R121, R116 ;  /* 0x0000007400797308 */ /* 0x000e620000000800 */
[----:B---3--:R-:W-:Y:S01]  /*57f0*/  @!P4 FMUL R109, R109, R109 ;  /* 0x0000006d6d6dc220 */ /* 0x008fe20000400000 */
[----:B------:R-:W-:Y:S01]  /*5800*/  FSETP.GEU.AND P4, PT, R6, -126, PT ;  /* 0xc2fc00000600780b */ /* 0x000fe20003f8e000 */
[--C-:B------:R-:W-:Y:S01]  /*5810*/  FFMA R128, R137, UR10, -R5.reuse ;  /* 0x0000000a89807c23 */ /* 0x100fe20008000805 */
[----:B------:R-:W-:Y:S01]  /*5820*/  ULDC UR6, c[0x0][0x604] ;  /* 0x0001810000067ab9 */ /* 0x000fe20000000800 */
[----:B------:R-:W-:-:S03]  /*5830*/  FFMA R137, R144, UR11, -R5 ;  /* 0x0000000b90897c23 */ /* 0x000fc60008000805 */
[----:B------:R-:W-:Y:S01]  /*5840*/  @!P1 FMUL R124, R124, 0.5 ;  /* 0x3f0000007c7c9820 */ /* 0x000fe20000400000 */
[----:B----4-:R-:W-:Y:S01]  /*5850*/  @!P5 FMUL R112, R112, R112 ;  /* 0x000000707070d220 */ /* 0x010fe20000400000 */
[----:B------:R-:W-:Y:S01]  /*5860*/  FSETP.GEU.AND P5, PT, R25, -126, PT ;  /* 0xc2fc00001900780b */ /* 0x000fe20003fae000 */
[----:B------:R-:W2:Y:S04]  /*5870*/  MUFU.EX2 R171, R171 ;  /* 0x000000ab00ab7308 */ /* 0x000ea80000000800 */
[----:B------:R-:W-:Y:S01]  /*5880*/  @!P4 FMUL R6, R6, 0.5 ;  /* 0x3f0000000606c820 */ /* 0x000fe20000400000 */
[----:B-1----:R-:W-:-:S03]  /*5890*/  @!P3 FMUL R121, R121, R121 ;  /* 0x000000797979b220 */ /* 0x002fc60000400000 */
[----:B------:R-:W1:Y:S04]  /*58a0*/  MUFU.EX2 R117, R124 ;  /* 0x0000007c00757308 */ /* 0x000e680000000800 */
[----:B------:R-:W-:-:S04]  /*58b0*/  @!P5 FMUL R25, R25, 0.5 ;  /* 0x3f0000001919d820 */ /* 0x000fc80000400000 */
[----:B------:R3:W4:Y:S01]  /*58c0*/  MUFU.EX2 R116, R6 ;  /* 0x0000000600747308 */ /* 0x0007220000000800 */
[----:B--2---:R-:W-:Y:S01]  /*58d0*/  @!P2 FMUL R171, R171, R171 ;  /* 0x000000abababa220 */ /* 0x004fe20000400000 */
[----:B------:R-:W-:-:S06]  /*58e0*/  FSETP.GEU.AND P2, PT, R125, -126, PT ;  /* 0xc2fc00007d00780b */ /* 0x000fcc0003f4e000 */
[----:B------:R2:W5:Y:S01]  /*58f0*/  MUFU.EX2 R124, R25 ;  /* 0x00000019007c7308 */ /* 0x0005620000000800 */
[----:B-1----:R-:W-:Y:S01]  /*5900*/  @!P1 FMUL R117, R117, R117 ;  /* 0x0000007575759220 */ /* 0x002fe20000400000 */
[----:B------:R-:W-:Y:S01]  /*5910*/  FSETP.GEU.AND P1, PT, R129, -126, PT ;  /* 0xc2fc00008100780b */ /* 0x000fe20003f2e000 */
[--C-:B---3--:R-:W-:Y:S01]  /*5920*/  FFMA R6, R132, UR6, -R5.reuse ;  /* 0x0000000684067c23 */ /* 0x108fe20008000805 */
[--C-:B------:R-:W-:Y:S01]  /*5930*/  FFMA R132, R145, UR22, -R5.reuse ;  /* 0x0000001691847c23 */ /* 0x100fe20008000805 */
[----:B------:R-:W-:Y:S02]  /*5940*/  FFMA R145, R148, UR23, -R5 ;  /* 0x0000001794917c23 */ /* 0x000fe40008000805 */
[----:B------:R-:W-:Y:S01]  /*5950*/  @!P2 FMUL R125, R125, 0.5 ;  /* 0x3f0000007d7da820 */ /* 0x000fe20000400000 */
[----:B------:R1:W-:Y:S01]  /*5960*/  MUFU.EX2 R113, R29 ;  /* 0x0000001d00717308 */ /* 0x0003e20000000800 */
[----:B----4-:R-:W-:Y:S01]  /*5970*/  @!P4 FMUL R116, R116, R116 ;  /* 0x000000747474c220 */ /* 0x010fe20000400000 */
[----:B------:R-:W-:Y:S01]  /*5980*/  FSETP.GEU.AND P4, PT, R126, -126, PT ;  /* 0xc2fc00007e00780b */ /* 0x000fe20003f8e000 */
[----:B--2---:R-:W-:-:S02]  /*5990*/  FADD R25, R12, R67 ;  /* 0x000000430c197221 */ /* 0x004fc40000000000 */
[----:B------:R-:W-:Y:S02]  /*59a0*/  FADD R33, R155, R116 ;  /* 0x000000749b217221 */ /* 0x000fe40000000000 */
[----:B------:R-:W-:Y:S01]  /*59b0*/  @!P1 FMUL R129, R129, 0.5 ;  /* 0x3f00000081819820 */ /* 0x000fe20000400000 */
[----:B------:R-:W2:Y:S01]  /*59c0*/  MUFU.EX2 R125, R125 ;  /* 0x0000007d007d7308 */ /* 0x000ea20000000800 */
[----:B-----5:R-:W-:Y:S01]  /*59d0*/  @!P5 FMUL R124, R124, R124 ;  /* 0x0000007c7c7cd220 */ /* 0x020fe20000400000 */
[----:B------:R-:W-:Y:S01]  /*59e0*/  FSETP.GEU.AND P5, PT, R128, -126, PT ;  /* 0xc2fc00008000780b */ /* 0x000fe20003fae000 */
[----:B------:R-:W-:Y:S01]  /*59f0*/  FADD R5, R25, R138 ;  /* 0x0000008a19057221 */ /* 0x000fe20000000000 */
[----:B-1----:R-:W-:Y:S01]  /*5a00*/  FADD R29, R17, R82 ;  /* 0x00000052111d7221 */ /* 0x002fe20000000000 */
[----:B------:R-:W-:Y:S01]  /*5a10*/  FADD R25, R13, R66 ;  /* 0x000000420d197221 */ /* 0x000fe20000000000 */
[----:B------:R-:W-:Y:S01]  /*5a20*/  FADD R138, R34, R99 ;  /* 0x00000063228a7221 */ /* 0x000fe20000000000 */
[----:B------:R-:W-:Y:S01]  /*5a30*/  @!P4 FMUL R126, R126, 0.5 ;  /* 0x3f0000007e7ec820 */ /* 0x000fe20000400000 */
[----:B------:R-:W1:Y:S01]  /*5a40*/  MUFU.EX2 R129, R129 ;  /* 0x0000008100817308 */ /* 0x000e620000000800 */
[----:B------:R-:W-:Y:S01]  /*5a50*/  FADD R156, R29, R140 ;  /* 0x0000008c1d9c7221 */ /* 0x000fe20000000000 */
[----:B------:R-:W-:Y:S01]  /*5a60*/  FADD R65, R25, R138 ;  /* 0x0000008a19417221 */ /* 0x000fe20000000000 */
[----:B------:R-:W-:Y:S01]  /*5a70*/  FADD R29, R20, R83 ;  /* 0x00000053141d7221 */ /* 0x000fe20000000000 */
[----:B------:R-:W-:Y:S01]  /*5a80*/  FADD R140, R51, R114 ;  /* 0x00000072338c7221 */ /* 0x000fe20000000000 */
[----:B------:R-:W-:Y:S01]  /*5a90*/  FADD R25, R27, R70 ;  /* 0x000000461b197221 */ /* 0x000fe20000000000 */
[----:B------:R-:W-:Y:S01]  /*5aa0*/  FADD R138, R43, R102 ;  /* 0x000000662b8a7221 */ /* 0x000fe20000000000 */
[----:B------:R-:W-:Y:S01]  /*5ab0*/  @!P5 FMUL R128, R128, 0.5 ;  /* 0x3f0000008080d820 */ /* 0x000fe20000400000 */
[----:B------:R-:W3:Y:S01]  /*5ac0*/  MUFU.EX2 R126, R126 ;  /* 0x0000007e007e7308 */ /* 0x000ee20000000800 */
[----:B--2---:R-:W-:Y:S01]  /*5ad0*/  @!P2 FMUL R125, R125, R125 ;  /* 0x0000007d7d7da220 */ /* 0x004fe20000400000 */
[----:B------:R-:W-:Y:S01]  /*5ae0*/  FSETP.GEU.AND P2, PT, R133, -126, PT ;  /* 0xc2fc00008500780b */ /* 0x000fe20003f4e000 */
[----:B------:R-:W-:Y:S01]  /*5af0*/  @!P6 FMUL R113, R113, R113 ;  /* 0x000000717171e220 */ /* 0x000fe20000400000 */
[----:B------:R-:W-:Y:S01]  /*5b00*/  FADD R158, R29, R140 ;  /* 0x0000008c1d9e7221 */ /* 0x000fe20000000000 */
[----:B------:R-:W-:Y:S01]  /*5b10*/  FADD R69, R25, R138 ;  /* 0x0000008a19457221 */ /* 0x000fe20000000000 */
[----:B------:R-:W-:Y:S01]  /*5b20*/  FSETP.GEU.AND P6, PT, R120, -126, PT ;  /* 0xc2fc00007800780b */ /* 0x000fe20003fce000 */
[----:B------:R-:W-:Y:S01]  /*5b30*/  FADD R25, R14, R71 ;  /* 0x000000470e197221 */ /* 0x000fe20000000000 */
[----:B------:R-:W2:Y:S01]  /*5b40*/  MUFU.EX2 R128, R128 ;  /* 0x0000008000807308 */ /* 0x000ea20000000800 */
[----:B-1----:R-:W-:Y:S01]  /*5b50*/  @!P1 FMUL R129, R129, R129 ;  /* 0x0000008181819220 */ /* 0x002fe20000400000 */
[----:B------:R-:W-:Y:S01]  /*5b60*/  FSETP.GEU.AND P1, PT, R137, -126, PT ;  /* 0xc2fc00008900780b */ /* 0x000fe20003f2e000 */
[----:B------:R-:W-:Y:S01]  /*5b70*/  FADD R138, R38, R103 ;  /* 0x00000067268a7221 */ /* 0x000fe20000000000 */
[----:B------:R-:W-:Y:S01]  /*5b80*/  FADD R29, R22, R87 ;  /* 0x00000057161d7221 */ /* 0x000fe20000000000 */
[----:B------:R-:W-:Y:S01]  /*5b90*/  FADD R140, R55, R118 ;  /* 0x00000076378c7221 */ /* 0x000fe20000000000 */
[----:B------:R-:W-:Y:S01]  /*5ba0*/  FADD R37, R64, R125 ;  /* 0x0000007d40257221 */ /* 0x000fe20000000000 */
[----:B------:R-:W-:Y:S01]  /*5bb0*/  @!P2 FMUL R133, R133, 0.5 ;  /* 0x3f0000008585a820 */ /* 0x000fe20000400000 */
[----:B------:R-:W-:Y:S01]  /*5bc0*/  FADD R73, R25, R138 ;  /* 0x0000008a19497221 */ /* 0x000fe20000000000 */
[----:B---3--:R-:W-:Y:S01]  /*5bd0*/  @!P4 FMUL R126, R126, R126 ;  /* 0x0000007e7e7ec220 */ /* 0x008fe20000400000 */
[----:B------:R-:W-:Y:S01]  /*5be0*/  FSETP.GEU.AND P4, PT, R130, -126, PT ;  /* 0xc2fc00008200780b */ /* 0x000fe20003f8e000 */
[----:B------:R-:W-:Y:S01]  /*5bf0*/  FADD R162, R29, R140 ;  /* 0x0000008c1da27221 */ /* 0x000fe20000000000 */
[----:B------:R-:W-:Y:S01]  /*5c00*/  FADD R25, R15, R74 ;  /* 0x0000004a0f197221 */ /* 0x000fe20000000000 */
[----:B------:R-:W1:Y:S01]  /*5c10*/  MUFU.EX2 R133, R133 ;  /* 0x0000008500857308 */ /* 0x000e620000000800 */
[----:B------:R-:W-:Y:S01]  /*5c20*/  FADD R138, R23, R106 ;  /* 0x0000006a178a7221 */ /* 0x000fe20000000000 */
[----:B------:R-:W-:Y:S01]  /*5c30*/  @!P1 FMUL R137, R137, 0.5 ;  /* 0x3f00000089899820 */ /* 0x000fe20000400000 */
[----:B------:R-:W-:Y:S01]  /*5c40*/  FADD R29, R16, R75 ;  /* 0x0000004b101d7221 */ /* 0x000fe20000000000 */
[----:B--2---:R-:W-:Y:S01]  /*5c50*/  @!P5 FMUL R128, R128, R128 ;  /* 0x000000808080d220 */ /* 0x004fe20000400000 */
[----:B------:R-:W-:Y:S01]  /*5c60*/  FSETP.GEU.AND P5, PT, R132, -126, PT ;  /* 0xc2fc00008400780b */ /* 0x000fe20003fae000 */
[----:B------:R-:W-:Y:S01]  /*5c70*/  FADD R140, R42, R107 ;  /* 0x0000006b2a8c7221 */ /* 0x000fe20000000000 */
[----:B------:R-:W-:Y:S01]  /*5c80*/  FADD R77, R25, R138 ;  /* 0x0000008a194d7221 */ /* 0x000fe20000000000 */
[----:B------:R-:W2:Y:S01]  /*5c90*/  MUFU.EX2 R137, R137 ;  /* 0x0000008900897308 */ /* 0x000ea20000000800 */
[----:B------:R-:W-:Y:S01]  /*5ca0*/  FADD R25, R31, R78 ;  /* 0x0000004e1f197221 */ /* 0x000fe20000000000 */
[----:B------:R-:W-:Y:S01]  /*5cb0*/  @!P4 FMUL R130, R130, 0.5 ;  /* 0x3f0000008282c820 */ /* 0x000fe20000400000 */
[----:B------:R-:W-:Y:S01]  /*5cc0*/  FADD R81, R29, R140 ;  /* 0x0000008c1d517221 */ /* 0x000fe20000000000 */
[----:B------:R-:W-:Y:S01]  /*5cd0*/  FADD R29, R26, R91 ;  /* 0x0000005b1a1d7221 */ /* 0x000fe20000000000 */
[----:B------:R-:W-:Y:S01]  /*5ce0*/  FADD R140, R59, R122 ;  /* 0x0000007a3b8c7221 */ /* 0x000fe20000000000 */
[----:B------:R-:W-:Y:S01]  /*5cf0*/  FADD R138, R47, R110 ;  /* 0x0000006e2f8a7221 */ /* 0x000fe20000000000 */
[----:B------:R-:W-:Y:S01]  /*5d00*/  @!P6 FMUL R120, R120, 0.5 ;  /* 0x3f0000007878e820 */ /* 0x000fe20000400000 */
[----:B------:R-:W3:Y:S01]  /*5d10*/  MUFU.EX2 R130, R130 ;  /* 0x0000008200827308 */ /* 0x000ee20000000800 */
[----:B-1----:R-:W-:Y:S01]  /*5d20*/  @!P2 FMUL R133, R133, R133 ;  /* 0x000000858585a220 */ /* 0x002fe20000400000 */
[----:B------:R-:W-:Y:S01]  /*5d30*/  @!P5 FMUL R132, R132, 0.5 ;  /* 0x3f0000008484d820 */ /* 0x000fe20000400000 */
[----:B------:R-:W-:Y:S01]  /*5d40*/  FSETP.GEU.AND P2, PT, R6, -126, PT ;  /* 0xc2fc00000600780b */ /* 0x000fe20003f4e000 */
[----:B------:R-:W-:Y:S01]  /*5d50*/  FADD R166, R29, R140 ;  /* 0x0000008c1da67221 */ /* 0x000fe20000000000 */
[----:B------:R-:W-:Y:S01]  /*5d60*/  FADD R85, R25, R138 ;  /* 0x0000008a19557221 */ /* 0x000fe20000000000 */
[----:B------:R-:W-:Y:S01]  /*5d70*/  FADD R29, R39, R94 ;  /* 0x0000005e271d7221 */ /* 0x000fe20000000000 */
[----:B------:R-:W-:Y:S01]  /*5d80*/  FADD R140, R62, R9 ;  /* 0x000000093e8c7221 */ /* 0x000fe20000000000 */
[----:B------:R-:W1:Y:S01]  /*5d90*/  MUFU.EX2 R132, R132 ;  /* 0x0000008400847308 */ /* 0x000e620000000800 */
[----:B--2---:R-:W-:Y:S01]  /*5da0*/  @!P1 FMUL R137, R137, R137 ;  /* 0x0000008989899220 */ /* 0x004fe20000400000 */
[----:B------:R-:W-:Y:S01]  /*5db0*/  FSETP.GEU.AND P1, PT, R145, -126, PT ;  /* 0xc2fc00009100780b */ /* 0x000fe20003f2e000 */
[----:B------:R-:W-:Y:S01]  /*5dc0*/  FADD R25, R18, R79 ;  /* 0x0000004f12197221 */ /* 0x000fe20000000000 */
[----:B------:R-:W-:Y:S01]  /*5dd0*/  FADD R138, R46, R111 ;  /* 0x0000006f2e8a7221 */ /* 0x000fe20000000000 */
[----:B------:R-:W-:Y:S01]  /*5de0*/  FADD R168, R29, R140 ;  /* 0x0000008c1da87221 */ /* 0x000fe20000000000 */
[----:B------:R-:W-:Y:S01]  /*5df0*/  FADD R29, R40, R105 ;  /* 0x00000069281d7221 */ /* 0x000fe20000000000 */
[----:B------:R-:W-:Y:S01]  /*5e00*/  FADD R140, R72, R129 ;  /* 0x00000081488c7221 */ /* 0x000fe20000000000 */
[----:B------:R-:W-:Y:S01]  /*5e10*/  @!P2 FMUL R6, R6, 0.5 ;  /* 0x3f0000000606a820 */ /* 0x000fe20000400000 */
[----:B---3--:R-:W-:Y:S01]  /*5e20*/  @!P4 FMUL R130, R130, R130 ;  /* 0x000000828282c220 */ /* 0x008fe20000400000 */
[----:B------:R-:W-:Y:S01]  /*5e30*/  FSETP.GEU.AND P4, PT, R134, -126, PT ;  /* 0xc2fc00008600780b */ /* 0x000fe20003f8e000 */
[----:B------:R-:W2:Y:S01]  /*5e40*/  MUFU.EX2 R120, R120 ;  /* 0x0000007800787308 */ /* 0x000ea20000000800 */
[----:B------:R-:W-:Y:S01]  /*5e50*/  FADD R149, R25, R138 ;  /* 0x0000008a19957221 */ /* 0x000fe20000000000 */
[----:B------:R-:W-:Y:S01]  /*5e60*/  FADD R25, R24, R169 ;  /* 0x000000a918197221 */ /* 0x000fe20000000000 */
[----:B------:R-:W-:Y:S01]  /*5e70*/  FADD R138, R56, R171 ;  /* 0x000000ab388a7221 */ /* 0x000fe20000000000 */
[----:B------:R-:W-:Y:S01]  /*5e80*/  @!P1 FMUL R145, R145, 0.5 ;  /* 0x3f00000091919820 */ /* 0x000fe20000400000 */
[----:B------:R-:W-:Y:S01]  /*5e90*/  FADD R144, R29, R140 ;  /* 0x0000008c1d907221 */ /* 0x000fe20000000000 */
[----:B-1----:R-:W-:Y:S01]  /*5ea0*/  @!P5 FMUL R132, R132, R132 ;  /* 0x000000848484d220 */ /* 0x002fe20000400000 */
[----:B------:R-:W-:Y:S01]  /*5eb0*/  FSETP.GEU.AND P5, PT, R136, -126, PT ;  /* 0xc2fc00008800780b */ /* 0x000fe20003fae000 */
[----:B------:R1:W3:Y:S01]  /*5ec0*/  MUFU.EX2 R141, R6 ;  /* 0x00000006008d7308 */ /* 0x0002e20000000800 */
[----:B------:R-:W-:Y:S01]  /*5ed0*/  FADD R41, R25, R138 ;  /* 0x0000008a19297221 */ /* 0x000fe20000000000 */
[----:B------:R-:W-:Y:S01]  /*5ee0*/  FADD R29, R143, R104 ;  /* 0x000000688f1d7221 */ /* 0x000fe20000000000 */
[----:B------:R-:W-:Y:S01]  /*5ef0*/  FADD R140, R163, R128 ;  /* 0x00000080a38c7221 */ /* 0x000fe20000000000 */
[----:B------:R-:W-:Y:S01]  /*5f00*/  @!P4 FMUL R134, R134, 0.5 ;  /* 0x3f0000008686c820 */ /* 0x000fe20000400000 */
[----:B------:R-:W-:Y:S01]  /*5f10*/  FADD R25, R28, R93 ;  /* 0x0000005d1c197221 */ /* 0x000fe20000000000 */
[----:B------:R-:W-:Y:S01]  /*5f20*/  FADD R138, R60, R117 ;  /* 0x000000753c8a7221 */ /* 0x000fe20000000000 */
[----:B------:R-:W-:Y:S01]  /*5f30*/  FADD R146, R29, R140 ;  /* 0x0000008c1d927221 */ /* 0x000fe20000000000 */
[----:B------:R-:W-:Y:S01]  /*5f40*/  MUFU.EX2 R145, R145 ;  /* 0x0000009100917308 */ /* 0x000fe20000000800 */
[----:B-1----:R-:W-:Y:S01]  /*5f50*/  FADD R6, R127, R88 ;  /* 0x000000587f067221 */ /* 0x002fe20000000000 */
[----:B------:R-:W-:Y:S01]  /*5f60*/  FADD R49, R25, R138 ;  /* 0x0000008a19317221 */ /* 0x000fe20000000000 */
[----:B------:R-:W-:Y:S01]  /*5f70*/  FADD R25, R44, R109 ;  /* 0x0000006d2c197221 */ /* 0x000fe20000000000 */
[----:B------:R-:W-:Y:S01]  /*5f80*/  @!P5 FMUL R136, R136, 0.5 ;  /* 0x3f0000008888d820 */ /* 0x000fe20000400000 */
[----:B------:R-:W-:Y:S01]  /*5f90*/  FADD R45, R6, R33 ;  /* 0x00000021062d7221 */ /* 0x000fe20000000000 */
[----:B------:R-:W-:Y:S01]  /*5fa0*/  FADD R138, R76, R133 ;  /* 0x000000854c8a7221 */ /* 0x000fe20000000000 */
[----:B------:R-:W-:Y:S01]  /*5fb0*/  FADD R6, R131, R92 ;  /* 0x0000005c83067221 */ /* 0x000fe20000000000 */
[----:B------:R-:W1:Y:S01]  /*5fc0*/  MUFU.EX2 R134, R134 ;  /* 0x0000008600867308 */ /* 0x000e620000000800 */
[----:B------:R-:W-:Y:S01]  /*5fd0*/  FADD R33, R157, R124 ;  /* 0x0000007c9d217221 */ /* 0x000fe20000000000 */
[----:B------:R-:W-:Y:S01]  /*5fe0*/  FADD R29, R147, R108 ;  /* 0x0000006c931d7221 */ /* 0x000fe20000000000 */
[----:B------:R-:W-:Y:S01]  /*5ff0*/  FADD R140, R165, R130 ;  /* 0x00000082a58c7221 */ /* 0x000fe20000000000 */
[----:B------:R-:W-:Y:S01]  /*6000*/  FADD R148, R25, R138 ;  /* 0x0000008a19947221 */ /* 0x000fe20000000000 */
[----:B------:R-:W-:Y:S01]  /*6010*/  FADD R53, R6, R33 ;  /* 0x0000002106357221 */ /* 0x000fe20000000000 */
[----:B------:R-:W-:Y:S01]  /*6020*/  FADD R6, R32, R97 ;  /* 0x0000006120067221 */ /* 0x000fe20000000000 */
[----:B------:R-:W-:Y:S01]  /*6030*/  FADD R150, R29, R140 ;  /* 0x0000008c1d967221 */ /* 0x000fe20000000000 */
[----:B------:R-:W4:Y:S01]  /*6040*/  MUFU.EX2 R136, R136 ;  /* 0x0000008800887308 */ /* 0x000f220000000800 */
[----:B------:R-:W-:Y:S01]  /*6050*/  FADD R29, R48, R113 ;  /* 0x00000071301d7221 */ /* 0x000fe20000000000 */
[----:B------:R-:W-:Y:S01]  /*6060*/  FADD R140, R80, R137 ;  /* 0x00000089508c7221 */ /* 0x000fe20000000000 */
[----:B------:R-:W-:Y:S01]  /*6070*/  FADD R25, R135, R96 ;  /* 0x0000006087197221 */ /* 0x000fe20000000000 */
[----:B------:R-:W-:Y:S01]  /*6080*/  FADD R138, R159, R126 ;  /* 0x0000007e9f8a7221 */ /* 0x000fe20000000000 */
[----:B------:R-:W-:Y:S01]  /*6090*/  FADD R33, R151, R112 ;  /* 0x0000007097217221 */ /* 0x000fe20000000000 */
[----:B------:R-:W-:Y:S01]  /*60a0*/  FADD R142, R167, R132 ;  /* 0x00000084a78e7221 */ /* 0x000fe20000000000 */
[----:B--2---:R-:W-:Y:S01]  /*60b0*/  @!P6 FMUL R120, R120, R120 ;  /* 0x000000787878e220 */ /* 0x004fe20000400000 */
[----:B---3--:R-:W-:Y:S01]  /*60c0*/  @!P2 FMUL R141, R141, R141 ;  /* 0x0000008d8d8da220 */ /* 0x008fe20000400000 */
[----:B-1----:R-:W-:Y:S01]  /*60d0*/  @!P4 FMUL R134, R134, R134 ;  /* 0x000000868686c220 */ /* 0x002fe20000400000 */
[----:B------:R-:W-:Y:S01]  /*60e0*/  @!P1 FMUL R145, R145, R145 ;  /* 0x0000009191919220 */ /* 0x000fe20000400000 */
[----:B------:R-:W-:Y:S01]  /*60f0*/  FADD R57, R6, R37 ;  /* 0x0000002506397221 */ /* 0x000fe20000000000 */
[----:B------:R-:W-:Y:S01]  /*6100*/  FADD R152, R29, R140 ;  /* 0x0000008c1d987221 */ /* 0x000fe20000000000 */
[----:B------:R-:W-:Y:S01]  /*6110*/  FADD R61, R25, R138 ;  /* 0x0000008a193d7221 */ /* 0x000fe20000000000 */
[----:B------:R-:W-:Y:S01]  /*6120*/  FADD R154, R33, R142 ;  /* 0x0000008e219a7221 */ /* 0x000fe20000000000 */
[----:B------:R-:W-:Y:S01]  /*6130*/  FADD R6, R36, R101 ;  /* 0x0000006524067221 */ /* 0x000fe20000000000 */
[----:B------:R-:W-:Y:S01]  /*6140*/  FADD R37, R68, R141 ;  /* 0x0000008d44257221 */ /* 0x000fe20000000000 */
[----:B----4-:R-:W-:Y:S01]  /*6150*/  @!P5 FMUL R136, R136, R136 ;  /* 0x000000888888d220 */ /* 0x010fe20000400000 */
[----:B------:R-:W-:Y:S01]  /*6160*/  FADD R29, R52, R121 ;  /* 0x00000079341d7221 */ /* 0x000fe20000000000 */
        /* <DEDUP_REMOVED lines=33> */
[----:B------:R-:W-:Y:S01]  /*6380*/  MOV R25, UR7 ;  /* 0x0000000700197c02 */ /* 0x000fe20008000f00 */
[----:B------:R-:W-:Y:S01]  /*6390*/  FADD R45, R45, R142 ;  /* 0x0000008e2d2d7221 */ /* 0x000fe20000000000 */
[----:B------:R-:W-:Y:S01]  /*63a0*/  FADD R6, R41, R6 ;  /* 0x0000000629067221 */ /* 0x000fe20000000000 */
[----:B------:R-:W-:Y:S01]  /*63b0*/  F2FP.BF16.F32.PACK_AB R37, R26, R19 ;  /* 0x000000131a25723e */ /* 0x000fe200000010ff */
[----:B------:R-:W-:Y:S01]  /*63c0*/  FADD R5, R5, R168 ;  /* 0x000000a805057221 */ /* 0x000fe20000000000 */
[----:B------:R-:W-:Y:S01]  /*63d0*/  FADD R170, R65, R170 ;  /* 0x000000aa41aa7221 */ /* 0x000fe20000000000 */
[----:B------:R-:W-:Y:S01]  /*63e0*/  F2FP.BF16.F32.PACK_AB R39, R30, R39 ;  /* 0x000000271e27723e */ /* 0x000fe200000010ff */
[----:B------:R1:W-:Y:S01]  /*63f0*/  SYNCS.ARRIVE.TRANS64.A1T0 RZ, [R25+UR25], RZ ;  /* 0x000000ff19ff79a7 */ /* 0x0003e20008100019 */
[----:B------:R-:W-:Y:S01]  /*6400*/  F2FP.BF16.F32.PACK_AB R49, R51, R50 ;  /* 0x000000323331723e */ /* 0x000fe200000010ff */
[----:B------:R-:W-:Y:S01]  /*6410*/  FADD R6, R6, R45 ;  /* 0x0000002d06067221 */ /* 0x000fe20000000000 */
[----:B------:R-:W-:Y:S01]  /*6420*/  F2FP.BF16.F32.PACK_AB R26, R131, R28 ;  /* 0x0000001c831a723e */ /* 0x000fe200000010ff */
[----:B------:R-:W-:Y:S01]  /*6430*/  FADD R5, R5, R170 ;  /* 0x000000aa05057221 */ /* 0x000fe20000000000 */
[----:B------:R-:W-:-:S02]  /*6440*/  F2FP.BF16.F32.PACK_AB R41, R34, R21 ;  /* 0x000000152229723e */ /* 0x000fc400000010ff */
[----:B------:R-:W-:Y:S02]  /*6450*/  F2FP.BF16.F32.PACK_AB R43, R38, R43 ;  /* 0x0000002b262b723e */ /* 0x000fe400000010ff */
[----:B------:R-:W-:Y:S02]  /*6460*/  F2FP.BF16.F32.PACK_AB R51, R55, R54 ;  /* 0x000000363733723e */ /* 0x000fe400000010ff */
[----:B------:R-:W-:Y:S02]  /*6470*/  F2FP.BF16.F32.PACK_AB R28, R135, R32 ;  /* 0x00000020871c723e */ /* 0x000fe400000010ff */
[----:B------:R-:W-:Y:S02]  /*6480*/  F2FP.BF16.F32.PACK_AB R30, R139, R36 ;  /* 0x000000248b1e723e */ /* 0x000fe400000010ff */
[----:B------:R-:W-:Y:S02]  /*6490*/  F2FP.BF16.F32.PACK_AB R45, R42, R23 ;  /* 0x000000172a2d723e */ /* 0x000fe400000010ff */
        /* <DEDUP_REMOVED lines=21> */
[----:B-1----:R-:W-:Y:S02]  /*65f0*/  F2FP.BF16.F32.PACK_AB R25, R13, R12 ;  /* 0x0000000c0d19723e */ /* 0x002fe400000010ff */
        /* <DEDUP_REMOVED lines=29> */
[----:B------:R-:W-:Y:S01]  /*67d0*/  F2FP.BF16.F32.PACK_AB R86, R136, R145 ;  /* 0x000000918856723e */ /* 0x000fe200000010ff */
[----:B------:R-:W-:Y:S06]  /*67e0*/  @!P0 BRA `(.L_x_19) ;  /* 0x0000000000048947 */ /* 0x000fec0003800000 */
[----:B------:R-:W-:Y:S01]  /*67f0*/  BPT.TRAP 0x1 ;  /* 0x000000040000795c */ /* 0x000fe20000300000 */
.L_x_19:
[----:B------:R-:W1:Y:S02]  /*6800*/  SYNCS.PHASECHK.TRANS64.TRYWAIT P1, [UR38+0x37008], R4 ;  /* 0x03700804ff0075a7 */ /* 0x000e640008020166 */
[----:B-1----:R-:W-:Y:S05]  /*6810*/  @!P1 BRA `(.L_x_20) ;  /* 0x0000012000349947 */ /* 0x002fea0003800000 */
.L_x_110:
[----:B------:R-:W-:Y:S01]  /*6820*/  UIADD3 UR6, UR24, 0xa00, URZ ;  /* 0x00000a0018067890 */ /* 0x000fe2000fffe03f */
[----:B------:R-:W-:Y:S01]  /*6830*/  WARPGROUP.ARRIVE ;  /* 0x00000000000079c5 */ /* 0x000fe20000000000 */
[----:B------:R-:W-:Y:S01]  /*6840*/  UMOV UR7, 0xc0000010 ;  /* 0xc000001000077882 */ /* 0x000fe20000000000 */
[----:B------:R-:W-:Y:S01]  /*6850*/  UIADD3 UR10, UR24, 0xc00, URZ ;  /* 0x00000c00180a7890 */ /* 0x000fe2000fffe03f */
[----:B------:R-:W-:Y:S01]  /*6860*/  F2FP.BF16.F32.PACK_AB R87, R10, R9 ;  /* 0x000000090a57723e */ /* 0x000fe200000010ff */
[----:B------:R-:W-:Y:S01]  /*6870*/  UMOV UR11, 0xc0000010 ;  /* 0xc0000010000b7882 */ /* 0x000fe20000000000 */
[----:B------:R-:W-:Y:S01]  /*6880*/  UIADD3 UR14, UR24, 0xe00, URZ ;  /* 0x00000e00180e7890 */ /* 0x000fe2000fffe03f */
[----:B------:R-:W-:Y:S02]  /*6890*/  UMOV UR15, 0xc0000010 ;  /* 0xc0000010000f7882 */ /* 0x000fe40000000000 */
[----:B------:R-:W-:Y:S01]  /*68a0*/  HGMMA.64x16x16.F32.BF16 R184, R24, gdesc[UR4].tnspB, RZ, !UPT, gsb0 ;  /* 0x4020000418b87df0 */ /* 0x000fe2000c0018ff */
[----:B------:R-:W-:Y:S01]  /*68b0*/  UIADD3 UR18, UR24, 0x1000, URZ ;  /* 0x0000100018127890 */ /* 0x000fe2000fffe03f */
[----:B------:R-:W-:Y:S01]  /*68c0*/  UMOV UR19, 0xc0000010 ;  /* 0xc000001000137882 */ /* 0x000fe20000000000 */
[----:B------:R-:W-:Y:S01]  /*68d0*/  UIADD3 UR6, UR24, 0x1200, URZ ;  /* 0x0000120018067890 */ /* 0x000fe2000fffe03f */
[----:B------:R-:W-:Y:S01]  /*68e0*/  UMOV UR7, 0xc0000010 ;  /* 0xc000001000077882 */ /* 0x000fe20000000000 */
[----:B------:R-:W-:-:S02]  /*68f0*/  WARPGROUP.DEPBAR.LE gsb0, 0x0 ;  /* 0x00008000000079c5 */ /* 0x000fc40000010000 */
[----:B------:R-:W-:-:S06]  /*6900*/  WARPGROUP.ARRIVE ;  /* 0x00000000000079c5 */ /* 0x000fcc0000000000 */
[----:B------:R-:W-:Y:S01]  /*6910*/  HGMMA.64x16x16.F32.BF16 R176, R24, gdesc[UR8].tnspB, RZ, !UPT, gsb0 ;  /* 0x4020000818b07df0 */ /* 0x000fe2000c0018ff */
[----:B------:R-:W-:Y:S01]  /*6920*/  UIADD3 UR10, UR24, 0xc20, URZ ;  /* 0x00000c20180a7890 */ /* 0x000fe2000fffe03f */
[----:B------:R-:W-:Y:S01]  /*6930*/  UMOV UR11, 0xc0000010 ;  /* 0xc0000010000b7882 */ /* 0x000fe20000000000 */
[----:B------:R-:W-:Y:S02]  /*6940*/  WARPGROUP.DEPBAR.LE gsb0, 0x0 ;  /* 0x00008000000079c5 */ /* 0x000fe40000010000 */
        /* <DEDUP_REMOVED lines=16> */
[----:B------:R-:W-:Y:S01]  /*6a50*/  HGMMA.64x16x16.F32.BF16 R184, R28, gdesc[UR4].tnspB, R184, gsb0 ;  /* 0x402000041cb87df0 */ /* 0x000fe200080018b8 */
        /* <DEDUP_REMOVED lines=354> */
[----:B------:R-:W-:Y:S03]  /*8080*/  HGMMA.64x16x16.F32.BF16 R176, R84, gdesc[UR8].tnspB, R176, gsb0 ;  /* 0x4020000854b07df0 */ /* 0x000fe600080018b0 */
        /* <DEDUP_REMOVED lines=10> */
[----:B------:R-:W-:Y:S05]  /*8130*/  @!P0 BRA `(.L_x_21) ;  /* 0x0000000000048947 */ /* 0x000fea0003800000 */
[----:B------:R-:W-:Y:S01]  /*8140*/  BPT.TRAP 0x1 ;  /* 0x000000040000795c */ /* 0x000fe20000300000 */
.L_x_21:
[----:B------:R-:W-:Y:S01]  /*8150*/  UISETP.EQ.AND UP0, UPT, UR37, URZ, !UP0 ;  /* 0x0000003f2500728c */ /* 0x000fe2000c702270 */
[----:B-1----:R-:W-:Y:S01]  /*8160*/  IMAD.MOV.U32 R4, RZ, RZ, RZ ;  /* 0x000000ffff047224 */ /* 0x002fe200078e00ff */
[----:B------:R-:W-:Y:S02]  /*8170*/  UIADD3 UR6, UR38, 0x37028, URZ ;  /* 0x0003702826067890 */ /* 0x000fe4000fffe03f */
[----:B------:R-:W-:Y:S02]  /*8180*/  USEL UR7, URZ, 0x1, !UP0 ;  /* 0x000000013f077887 */ /* 0x000fe4000c000000 */
[----:B------:R-:W-:Y:S02]  /*8190*/  UPRMT UR6, URZ, 0x654, UR6 ;  /* 0x000006543f067896 */ /* 0x000fe40008000006 */
[----:B------:R-:W-:-:S04]  /*81a0*/  USEL UR7, UR7, 0x2, UP1 ;  /* 0x0000000207077887 */ /* 0x000fc80008800000 */
[----:B------:R-:W-:-:S03]  /*81b0*/  UISETP.GT.U32.AND UP0, UPT, UR7, 0x1, UPT ;  /* 0x000000010700788c */ /* 0x000fc6000bf04070 */
[----:B------:R-:W-:Y:S03]  /*81c0*/  SYNCS.ARRIVE.TRANS64.RED.A1T0 RZ, [UR6], RZ ;  /* 0x000000ffffff79a7 */ /* 0x000fe60008100406 */
[----:B------:R-:W-:-:S13]  /*81d0*/  PLOP3.LUT P1, PT, PT, PT, UP0, 0x80, 0x0 ;  /* 0x000000000000781c */ /* 0x000fda0003f2f008 */
[----:B------:R-:W-:Y:S05]  /*81e0*/  @P1 BRA `(.L_x_22) ;  /* 0x0000000000041947 */ /* 0x000fea0003800000 */
[----:B------:R-:W-:Y:S01]  /*81f0*/  BPT.TRAP 0x1 ;  /* 0x000000040000795c */ /* 0x000fe20000300000 */
.L_x_22:
[C---:B------:R-:W-:Y:S01]  /*8200*/  ISETP.GE.AND P2, PT, R8.reuse, 0x3, PT ;  /* 0x000000030800780c */ /* 0x040fe20003f46270 */
[----:B------:R-:W-:Y:S01]  /*8210*/  UMOV UR25, 0x1 ;  /* 0x0000000100197882 */ /* 0x000fe20000000000 */
[----:B------:R-:W-:Y:S01]  /*8220*/  UMOV UR27, 0x2 ;  /* 0x00000002001b7882 */ /* 0x000fe20000000000 */
[----:B------:R-:W-:Y:S02]  /*8230*/  IADD3 R3, R3, 0x100, RZ ;  /* 0x0000010003037810 */ /* 0x000fe40007ffe0ff */
[----:B------:R-:W-:-:S08]  /*8240*/  IADD3 R8, R8, -0x1, RZ ;  /* 0xffffffff08087810 */ /* 0x000fd00007ffe0ff */
[----:B------:R-:W-:Y:S05]  /*8250*/  @!P2 BRA `(.L_x_23) ;  /* 0x0000005c00aca947 */ /* 0x000fea0003800000 */
[----:B------:R-:W-:Y:S01]  /*8260*/  IMAD.MOV.U32 R13, RZ, RZ, R7 ;  /* 0x000000ffff0d7224 */ /* 0x000fe200078e0007 */
[----:B------:R-:W-:Y:S01]  /*8270*/  MOV R9, R11 ;  /* 0x0000000b00097202 */ /* 0x000fe20000000f00 */
[----:B------:R-:W-:Y:S01]  /*8280*/  UMOV UR27, 0x2 ;  /* 0x00000002001b7882 */ /* 0x000fe20000000000 */
[----:B------:R-:W-:Y:S01]  /*8290*/  MOV R4, RZ ;  /* 0x000000ff00047202 */ /* 0x000fe20000000f00 */
[----:B------:R-:W-:Y:S01]  /*82a0*/  UMOV UR25, 0x1 ;  /* 0x0000000100197882 */ /* 0x000fe20000000000 */
[----:B------:R-:W-:-:S05]  /*82b0*/  ULDC UR29, c[0x0][0x604] ;  /* 0x00018100001d7ab9 */ /* 0x000fca0000000800 */
.L_x_34:
[----:B------:R-:W-:-:S13]  /*82c0*/  PLOP3.LUT P3, PT, PT, PT, UP1, 0x80, 0x0 ;  /* 0x000000000000781c */ /* 0x000fda0003f6f018 */
[----:B------:R-:W-:Y:S05]  /*82d0*/  @!P3 BRA `(.L_x_24) ;  /* 0x000000000004b947 */ /* 0x000fea0003800000 */
[----:B------:R-:W-:Y:S01]  /*82e0*/  BPT.TRAP 0x1 ;  /* 0x000000040000795c */ /* 0x000fe20000300000 */
.L_x_24:
[----:B------:R-:W-:Y:S01]  /*82f0*/  ULEA UR6, UR27, UR38, 0x3 ;  /* 0x000000261b067291 */ /* 0x000fe2000f8e183f */
[----:B------:R-:W-:-:S08]  /*8300*/  SHF.L.U32 R7, R4, 0x1f, RZ ;  /* 0x0000001f04077819 */ /* 0x000fd000000006ff */
[----:B------:R-:W1:Y:S02]  /*8310*/  SYNCS.PHASECHK.TRANS64.TRYWAIT P2, [UR6+0x37000], R7 ;  /* 0x03700007ff0075a7 */ /* 0x000e640008040146 */
[----:B-1----:R-:W-:Y:S05]  /*8320*/  @!P2 BRA `(.L_x_25) ;  /* 0x000001040088a947 */ /* 0x002fea0003800000 */
.L_x_111:
[----:B------:R-:W-:Y:S01]  /*8330*/  UIMAD UR6, UR27, 0xa00, UR26 ;  /* 0x00000a001b0678a4 */ /* 0x000fe2000f8e021a */
[----:B------:R-:W-:Y:S01]  /*8340*/  WARPGROUP.ARRIVE ;  /* 0x00000000000079c5 */ /* 0x000fe20000000000 */
[----:B------:R-:W-:Y:S01]  /*8350*/  UMOV UR7, 0xc0000010 ;  /* 0xc000001000077882 */ /* 0x000fe20000000000 */
[----:B------:R-:W-:Y:S01]  /*8360*/  UMOV UR23, 0xc0000010 ;  /* 0xc000001000177882 */ /* 0x000fe20000000000 */
[----:B------:R-:W-:Y:S02]  /*8370*/  UIADD3 UR22, UR6, 0x200, URZ ;  /* 0x0000020006167890 */ /* 0x000fe4000fffe03f */
[----:B------:R-:W-:Y:S01]  /*8380*/  UIADD3 UR10, UR6, 0x400, URZ ;  /* 0x00000400060a7890 */ /* 0x000fe2000fffe03f */
[----:B------:R-:W-:Y:S02]  /*8390*/  UMOV UR11, 0xc0000010 ;  /* 0xc0000010000b7882 */ /* 0x000fe40000000000 */
[----:B------:R-:W-:Y:S01]  /*83a0*/  HGMMA.64x256x16.F32.BF16 R24, gdesc[UR4], RZ, !UPT, gsb0 ;  /* 0x03e00000041879f0 */ /* 0x000fe2000c0018ff */
[----:B------:R-:W-:Y:S01]  /*83b0*/  UIADD3 UR14, UR6, 0x600, URZ ;  /* 0x00000600060e7890 */ /* 0x000fe2000fffe03f */
[----:B------:R-:W-:Y:S01]  /*83c0*/  UMOV UR15, 0xc0000010 ;  /* 0xc0000010000f7882 */ /* 0x000fe20000000000 */
[----:B------:R-:W-:Y:S01]  /*83d0*/  UIADD3 UR18, UR6, 0x800, URZ ;  /* 0x0000080006127890 */ /* 0x000fe2000fffe03f */
[----:B------:R-:W-:Y:S01]  /*83e0*/  UMOV UR19, 0xc0000010 ;  /* 0xc000001000137882 */ /* 0x000fe20000000000 */
[----:B------:R-:W-:-:S04]  /*83f0*/  UIADD3 UR6, UR27, 0x1, URZ ;  /* 0x000000011b067890 */ /* 0x000fc8000fffe03f */
[----:B------:R-:W-:-:S04]  /*8400*/  UISETP.NE.AND UP0, UPT, UR6, 0x5, UPT ;  /* 0x000000050600788c */ /* 0x000fc8000bf05270 */
[----:B------:R-:W-:Y:S02]  /*8410*/  USEL UR7, URZ, 0x1, UP0 ;  /* 0x000000013f077887 */ /* 0x000fe40008000000 */
[----:B------:R-:W-:-:S04]  /*8420*/  USEL UR6, UR6, URZ, UP0 ;  /* 0x0000003f06067287 */ /* 0x000fc80008000000 */
[----:B------:R-:W-:Y:S01]  /*8430*/  LOP3.LUT R4, R4, UR7, RZ, 0x3c, !PT ;  /* 0x0000000704047c12 */ /* 0x000fe2000f8e3cff */
[----:B------:R-:W-:Y:S02]  /*8440*/  WARPGROUP.DEPBAR.LE gsb0, 0x0 ;  /* 0x00008000000079c5 */ /* 0x000fe40000010000 */
[----:B------:R-:W-:-:S06]  /*8450*/  WARPGROUP.ARRIVE ;  /* 0x00000000000079c5 */ /* 0x000fcc0000000000 */
[----:B------:R-:W-:Y:S03]  /*8460*/  HGMMA.64x256x16.F32.BF16 R24, gdesc[UR20], R24, gsb0 ;  /* 0x03e00000141879f0 */ /* 0x000fe60008001818 */
[----:B------:R-:W-:Y:S02]  /*8470*/  WARPGROUP.DEPBAR.LE gsb0, 0x0 ;  /* 0x00008000000079c5 */ /* 0x000fe40000010000 */
[----:B------:R-:W-:-:S15]  /*8480*/  WARPGROUP.ARRIVE ;  /* 0x00000000000079c5 */ /* 0x000fde0000000000 */
[----:B------:R-:W-:-:S08]  /*8490*/  NOP ;  /* 0x0000000000007918 */ /* 0x000fd00000000000 */
        /* <DEDUP_REMOVED lines=10> */
[----:B------:R-:W-:Y:S05]  /*8540*/  @!P3 BRA `(.L_x_26) ;  /* 0x000000000004b947 */ /* 0x000fea0003800000 */
[----:B------:R-:W-:Y:S01]  /*8550*/  BPT.TRAP 0x1 ;  /* 0x000000040000795c */ /* 0x000fe20000300000 */
.L_x_26:
[----:B-1----:R-:W-:Y:S01]  /*8560*/  FMNMX R10, R24, R13, !PT ;  /* 0x0000000d180a7209 */ /* 0x002fe20007800000 */
[----:B------:R-:W-:Y:S01]  /*8570*/  ULEA UR7, UR6, UR38, 0x3 ;  /* 0x0000002606077291 */ /* 0x000fe2000f8e183f */
[----:B------:R-:W-:Y:S02]  /*8580*/  FMNMX R16, R26, R9, !PT ;  /* 0x000000091a107209 */ /* 0x000fe40007800000 */
[----:B------:R-:W-:-:S04]  /*8590*/  FMNMX R7, R25, R10, !PT ;  /* 0x0000000a19077209 */ /* 0x000fc80007800000 */
        /* <DEDUP_REMOVED lines=61> */
[----:B------:R-:W-:-:S05]  /*8970*/  FMNMX R11, R149, R10, !PT ;  /* 0x0000000a950b7209 */ /* 0x000fca0007800000 */
[----:B------:R-:W1:Y:S02]  /*8980*/  SHFL.BFLY PT, R10, R11, 0x1, 0x1f ;  /* 0x0c201f000b0a7f89 */ /* 0x000e6400000e0000 */
[----:B-1----:R-:W-:Y:S02]  /*8990*/  FMNMX R14, R11, R10, !PT ;  /* 0x0000000a0b0e7209 */ /* 0x002fe40007800000 */
[----:B------:R-:W-:-:S03]  /*89a0*/  FMNMX R11, R27, R16, !PT ;  /* 0x000000101b0b7209 */ /* 0x000fc60007800000 */
[----:B------:R-:W1:Y:S01]  /*89b0*/  SHFL.BFLY PT, R7, R14, 0x2, 0x1f ;  /* 0x0c401f000e077f89 */ /* 0x000e6200000e0000 */
[----:B------:R-:W-:-:S04]  /*89c0*/  FMNMX R16, R30, R11, !PT ;  /* 0x0000000b1e107209 */ /* 0x000fc80007800000 */
[----:B------:R-:W-:-:S04]  /*89d0*/  FMNMX R11, R31, R16, !PT ;  /* 0x000000101f0b7209 */ /* 0x000fc80007800000 */
[----:B------:R-:W-:-:S04]  /*89e0*/  FMNMX R16, R34, R11, !PT ;  /* 0x0000000b22107209 */ /* 0x000fc80007800000 */
[----:B------:R-:W-:-:S04]  /*89f0*/  FMNMX R11, R35, R16, !PT ;  /* 0x00000010230b7209 */ /* 0x000fc80007800000 */
[----:B------:R-:W-:-:S04]  /*8a00*/  FMNMX R16, R38, R11, !PT ;  /* 0x0000000b26107209 */ /* 0x000fc80007800000 */
[----:B------:R-:W-:Y:S02]  /*8a10*/  FMNMX R11, R39, R16, !PT ;  /* 0x00000010270b7209 */ /* 0x000fe40007800000 */
[----:B-1----:R-:W-:Y:S02]  /*8a20*/  FMNMX R7, R14, R7, !PT ;  /* 0x000000070e077209 */ /* 0x002fe40007800000 */
[----:B------:R-:W-:Y:S02]  /*8a30*/  FMNMX R18, R42, R11, !PT ;  /* 0x0000000b2a127209 */ /* 0x000fe40007800000 */
[----:B------:R-:W-:Y:S02]  /*8a40*/  FSETP.NEU.AND P2, PT, R7, -INF , PT ;  /* 0xff8000000700780b */ /* 0x000fe40003f4d000 */
[----:B------:R-:W-:Y:S02]  /*8a50*/  FMNMX R11, R43, R18, !PT ;  /* 0x000000122b0b7209 */ /* 0x000fe40007800000 */
[----:B------:R-:W-:-:S02]  /*8a60*/  FSEL R10, R7, RZ, P2 ;  /* 0x000000ff070a7208 */ /* 0x000fc40001000000 */
[----:B------:R-:W-:-:S03]  /*8a70*/  FMNMX R18, R46, R11, !PT ;  /* 0x0000000b2e127209 */ /* 0x000fc60007800000 */
[----:B------:R-:W-:Y:S01]  /*8a80*/  FMUL R12, R10, UR29 ;  /* 0x0000001d0a0c7c20 */ /* 0x000fe20008400000 */
[----:B------:R-:W-:-:S03]  /*8a90*/  FMNMX R11, R47, R18, !PT ;  /* 0x000000122f0b7209 */ /* 0x000fc60007800000 */
[--C-:B------:R-:W-:Y:S01]  /*8aa0*/  FFMA R24, R24, UR29, -R12.reuse ;  /* 0x0000001d18187c23 */ /* 0x100fe2000800080c */
[--C-:B------:R-:W-:Y:S01]  /*8ab0*/  FFMA R15, R25, UR29, -R12.reuse ;  /* 0x0000001d190f7c23 */ /* 0x100fe2000800080c */
[--C-:B------:R-:W-:Y:S01]  /*8ac0*/  FFMA R198, R29, UR29, -R12.reuse ;  /* 0x0000001d1dc67c23 */ /* 0x100fe2000800080c */
[--C-:B------:R-:W-:Y:S01]  /*8ad0*/  FFMA R25, R28, UR29, -R12.reuse ;  /* 0x0000001d1c197c23 */ /* 0x100fe2000800080c */
[--C-:B------:R-:W-:Y:S01]  /*8ae0*/  FFMA R33, R33, UR29, -R12.reuse ;  /* 0x0000001d21217c23 */ /* 0x100fe2000800080c */
[----:B------:R-:W-:Y:S01]  /*8af0*/  FSETP.GEU.AND P5, PT, R24, -126, PT ;  /* 0xc2fc00001800780b */ /* 0x000fe20003fae000 */
        /* <DEDUP_REMOVED lines=9> */
[--C-:B------:R-:W-:Y:S01]  /*8b90*/  FFMA R41, R41, UR29, -R12.reuse ;  /* 0x0000001d29297c23 */ /* 0x100fe2000800080c */
[--C-:B------:R-:W-:Y:S01]  /*8ba0*/  FFMA R37, R48, UR29, -R12.reuse ;  /* 0x0000001d30257c23 */ /* 0x100fe2000800080c */
[--C-:B------:R-:W-:Y:S01]  /*8bb0*/  FFMA R16, R53, UR29, -R12.reuse ;  /* 0x0000001d35107c23 */ /* 0x100fe2000800080c */
[----:B------:R-:W-:Y:S01]  /*8bc0*/  @!P5 FMUL R24, R24, 0.5 ;  /* 0x3f0000001818d820 */ /* 0x000fe20000400000 */
[--C-:B------:R-:W-:Y:S01]  /*8bd0*/  FFMA R52, R52, UR29, -R12.reuse ;  /* 0x0000001d34347c23 */ /* 0x100fe2000800080c */
[----:B------:R-:W-:Y:S01]  /*8be0*/  @!P2 FMUL R15, R15, 0.5 ;  /* 0x3f0000000f0fa820 */ /* 0x000fe20000400000 */
[--C-:B------:R-:W-:Y:S01]  /*8bf0*/  FFMA R60, R60, UR29, -R12.reuse ;  /* 0x0000001d3c3c7c23 */ /* 0x100fe2000800080c */
[----:B------:R-:W1:Y:S01]  /*8c00*/  MUFU.EX2 R28, R24 ;  /* 0x00000018001c7308 */ /* 0x000e620000000800 */
[----:B------:R-:W-:Y:S01]  /*8c10*/  @!P3 FMUL R198, R198, 0.5 ;  /* 0x3f000000c6c6b820 */ /* 0x000fe20000400000 */
[----:B------:R-:W-:Y:S01]  /*8c20*/  @!P6 FMUL R25, R25, 0.5 ;  /* 0x3f0000001919e820 */ /* 0x000fe20000400000 */
[----:B------:R-:W-:Y:S01]  /*8c30*/  FMNMX R18, R50, R11, !PT ;  /* 0x0000000b32127209 */ /* 0x000fe20007800000 */
[----:B------:R-:W-:Y:S01]  /*8c40*/  @!P4 FMUL R32, R32, 0.5 ;  /* 0x3f0000002020c820 */ /* 0x000fe20000400000 */
[--C-:B------:R-:W-:Y:S01]  /*8c50*/  FFMA R17, R61, UR29, -R12.reuse ;  /* 0x0000001d3d117c23 */ /* 0x100fe2000800080c */
[--C-:B------:R-:W-:Y:S01]  /*8c60*/  FFMA R68, R68, UR29, -R12.reuse ;  /* 0x0000001d44447c23 */ /* 0x100fe2000800080c */
[----:B------:R-:W-:Y:S01]  /*8c70*/  FMNMX R11, R51, R18, !PT ;  /* 0x00000012330b7209 */ /* 0x000fe20007800000 */
[----:B------:R2:W3:Y:S01]  /*8c80*/  MUFU.EX2 R29, R15 ;  /* 0x0000000f001d7308 */ /* 0x0004e20000000800 */
[--C-:B------:R-:W-:Y:S01]  /*8c90*/  FFMA R48, R73, UR29, -R12.reuse ;  /* 0x0000001d49307c23 */ /* 0x100fe2000800080c */
[--C-:B------:R-:W-:Y:S01]  /*8ca0*/  FFMA R76, R76, UR29, -R12.reuse ;  /* 0x0000001d4c4c7c23 */ /* 0x100fe2000800080c */
[----:B------:R-:W-:Y:S01]  /*8cb0*/  FMNMX R18, R54, R11, !PT ;  /* 0x0000000b36127209 */ /* 0x000fe20007800000 */
[--C-:B------:R-:W-:Y:S01]  /*8cc0*/  FFMA R53, R80, UR29, -R12.reuse ;  /* 0x0000001d50357c23 */ /* 0x100fe2000800080c */
[--C-:B------:R-:W-:Y:S01]  /*8cd0*/  FFMA R19, R77, UR29, -R12.reuse ;  /* 0x0000001d4d137c23 */ /* 0x100fe2000800080c */
[--C-:B------:R-:W-:Y:S01]  /*8ce0*/  FFMA R21, R93, UR29, -R12.reuse ;  /* 0x0000001d5d157c23 */ /* 0x100fe2000800080c */
[----:B------:R-:W-:Y:S01]  /*8cf0*/  FMNMX R11, R55, R18, !PT ;  /* 0x00000012370b7209 */ /* 0x000fe20007800000 */
[----:B------:R-:W4:Y:S01]  /*8d00*/  MUFU.EX2 R198, R198 ;  /* 0x000000c600c67308 */ /* 0x000f220000000800 */
[----:B-1----:R-:W-:Y:S01]  /*8d10*/  @!P5 FMUL R28, R28, R28 ;  /* 0x0000001c1c1cd220 */ /* 0x002fe20000400000 */
[----:B------:R-:W-:Y:S01]  /*8d20*/  FSETP.GEU.AND P5, PT, R33, -126, PT ;  /* 0xc2fc00002100780b */ /* 0x000fe20003fae000 */
[--C-:B--2---:R-:W-:Y:S01]  /*8d30*/  FFMA R15, R45, UR29, -R12.reuse ;  /* 0x0000001d2d0f7c23 */ /* 0x104fe2000800080c */
[--C-:B------:R-:W-:Y:S01]  /*8d40*/  FFMA R45, R64, UR29, -R12.reuse ;  /* 0x0000001d402d7c23 */ /* 0x100fe2000800080c */
[----:B------:R-:W-:Y:S01]  /*8d50*/  FMNMX R18, R58, R11, !PT ;  /* 0x0000000b3a127209 */ /* 0x000fe20007800000 */
[--C-:B------:R-:W-:Y:S01]  /*8d60*/  FFMA R61, R96, UR29, -R12.reuse ;  /* 0x0000001d603d7c23 */ /* 0x100fe2000800080c */
[--C-:B------:R-:W-:Y:S01]  /*8d70*/  FFMA R80, R100, UR29, -R12.reuse ;  /* 0x0000001d64507c23 */ /* 0x100fe2000800080c */
[----:B------:R-:W1:Y:S01]  /*8d80*/  MUFU.EX2 R25, R25 ;  /* 0x0000001900197308 */ /* 0x000e620000000800 */
[----:B---3--:R-:W-:Y:S01]  /*8d90*/  @!P2 FMUL R29, R29, R29 ;  /* 0x0000001d1d1da220 */ /* 0x008fe20000400000 */
[----:B------:R-:W-:Y:S01]  /*8da0*/  FSETP.GEU.AND P2, PT, R36, -126, PT ;  /* 0xc2fc00002400780b */ /* 0x000fe20003f4e000 */
[--C-:B------:R-:W-:Y:S01]  /*8db0*/  FFMA R23, R101, UR29, -R12.reuse ;  /* 0x0000001d65177c23 */ /* 0x100fe2000800080c */
[----:B------:R-:W-:Y:S01]  /*8dc0*/  FMNMX R11, R59, R18, !PT ;  /* 0x000000123b0b7209 */ /* 0x000fe20007800000 */
[--C-:B------:R-:W-:Y:S01]  /*8dd0*/  FFMA R77, R108, UR29, -R12.reuse ;  /* 0x0000001d6c4d7c23 */ /* 0x100fe2000800080c */
[--C-:B------:R-:W-:Y:S01]  /*8de0*/  FFMA R73, R117, UR29, -R12.reuse ;  /* 0x0000001d75497c23 */ /* 0x100fe2000800080c */
[----:B------:R-:W-:Y:S01]  /*8df0*/  @!P5 FMUL R33, R33, 0.5 ;  /* 0x3f0000002121d820 */ /* 0x000fe20000400000 */
[----:B------:R-:W2:Y:S01]  /*8e00*/  MUFU.EX2 R24, R32 ;  /* 0x0000002000187308 */ /* 0x000ea20000000800 */
[----:B----4-:R-:W-:Y:S01]  /*8e10*/  @!P3 FMUL R198, R198, R198 ;  /* 0x000000c6c6c6b220 */ /* 0x010fe20000400000 */
[----:B------:R-:W-:Y:S01]  /*8e20*/  FSETP.GEU.AND P3, PT, R40, -126, PT ;  /* 0xc2fc00002800780b */ /* 0x000fe20003f6e000 */
[--C-:B------:R-:W-:Y:S01]  /*8e30*/  FFMA R93, R129, UR29, -R12.reuse ;  /* 0x0000001d815d7c23 */ /* 0x100fe2000800080c */
[----:B------:R-:W-:Y:S01]  /*8e40*/  FMNMX R18, R62, R11, !PT ;  /* 0x0000000b3e127209 */ /* 0x000fe20007800000 */
[--C-:B------:R-:W-:Y:S01]  /*8e50*/  FFMA R100, R136, UR29, -R12.reuse ;  /* 0x0000001d88647c23 */ /* 0x100fe2000800080c */
[--C-:B------:R-:W-:Y:S01]  /*8e60*/  FFMA R101, R137, UR29, -R12.reuse ;  /* 0x0000001d89657c23 */ /* 0x100fe2000800080c */
[----:B------:R-:W-:Y:S01]  /*8e70*/  @!P2 FMUL R36, R36, 0.5 ;  /* 0x3f0000002424a820 */ /* 0x000fe20000400000 */
[----:B------:R-:W3:Y:S01]  /*8e80*/  MUFU.EX2 R199, R33 ;  /* 0x0000002100c77308 */ /* 0x000ee20000000800 */
[----:B-1----:R-:W-:Y:S01]  /*8e90*/  @!P6 FMUL R25, R25, R25 ;  /* 0x000000191919e220 */ /* 0x002fe20000400000 */
[----:B------:R-:W-:Y:S01]  /*8ea0*/  FSETP.GEU.AND P6, PT, R14, -126, PT ;  /* 0xc2fc00000e00780b */ /* 0x000fe20003fce000 */
[--C-:B------:R-:W-:Y:S01]  /*8eb0*/  FFMA R108, R144, UR29, -R12.reuse ;  /* 0x0000001d906c7c23 */ /* 0x100fe2000800080c */
[----:B------:R-:W-:Y:S01]  /*8ec0*/  FMNMX R11, R63, R18, !PT ;  /* 0x000000123f0b7209 */ /* 0x000fe20007800000 */
[--C-:B------:R-:W-:Y:S01]  /*8ed0*/  FFMA R18, R69, UR29, -R12.reuse ;  /* 0x0000001d45127c23 */ /* 0x100fe2000800080c */
[--C-:B------:R-:W-:Y:S01]  /*8ee0*/  FFMA R69, R113, UR29, -R12.reuse ;  /* 0x0000001d71457c23 */ /* 0x100fe2000800080c */
[----:B------:R-:W-:Y:S01]  /*8ef0*/  @!P3 FMUL R40, R40, 0.5 ;  /* 0x3f0000002828b820 */ /* 0x000fe20000400000 */
[----:B------:R1:W4:Y:S01]  /*8f00*/  MUFU.EX2 R197, R36 ;  /* 0x0000002400c57308 */ /* 0x0003220000000800 */
[----:B--2---:R-:W-:Y:S01]  /*8f10*/  @!P4 FMUL R24, R24, R24 ;  /* 0x000000181818c220 */ /* 0x004fe20000400000 */
[----:B------:R-:W-:Y:S01]  /*8f20*/  FSETP.GEU.AND P4, PT, R41, -126, PT ;  /* 0xc2fc00002900780b */ /* 0x000fe20003f8e000 */
[--C-:B------:R-:W-:Y:S01]  /*8f30*/  FFMA R113, R149, UR29, -R12.reuse ;  /* 0x0000001d95717c23 */ /* 0x100fe2000800080c */
[----:B------:R-:W-:Y:S01]  /*8f40*/  FMNMX R20, R66, R11, !PT ;  /* 0x0000000b42147209 */ /* 0x000fe20007800000 */
[----:B------:R-:W-:-:S02]  /*8f50*/  FFMA R148, R148, UR29, -R12 ;  /* 0x0000001d94947c23 */ /* 0x000fc4000800080c */
[----:B------:R-:W-:Y:S01]  /*8f60*/  @!P6 FMUL R14, R14, 0.5 ;  /* 0x3f0000000e0ee820 */ /* 0x000fe20000400000 */
[----:B------:R2:W5:Y:S01]  /*8f70*/  MUFU.EX2 R33, R40 ;  /* 0x0000002800217308 */ /* 0x0005620000000800 */
[----:B---3--:R-:W-:Y:S01]  /*8f80*/  @!P5 FMUL R199, R199, R199 ;  /* 0x000000c7c7c7d220 */ /* 0x008fe20000400000 */
[----:B------:R-:W-:Y:S01]  /*8f90*/  FSETP.GEU.AND P5, PT, R44, -126, PT ;  /* 0xc2fc00002c00780b */ /* 0x000fe20003fae000 */
[--C-:B-1----:R-:W-:Y:S01]  /*8fa0*/  FFMA R36, R49, UR29, -R12.reuse ;  /* 0x0000001d31247c23 */ /* 0x102fe2000800080c */
[--C-:B------:R-:W-:Y:S01]  /*8fb0*/  FFMA R49, R72, UR29, -R12.reuse ;  /* 0x0000001d48317c23 */ /* 0x100fe2000800080c */
[----:B------:R-:W-:Y:S01]  /*8fc0*/  FMNMX R11, R67, R20, !PT ;  /* 0x00000014430b7209 */ /* 0x000fe20007800000 */
[--C-:B------:R-:W-:Y:S01]  /*8fd0*/  FFMA R72, R112, UR29, -R12.reuse ;  /* 0x0000001d70487c23 */ /* 0x100fe2000800080c */
[----:B------:R-:W-:Y:S01]  /*8fe0*/  @!P4 FMUL R41, R41, 0.5 ;  /* 0x3f0000002929c820 */ /* 0x000fe20000400000 */
[----:B------:R-:W1:Y:S01]  /*8ff0*/  MUFU.EX2 R14, R14 ;  /* 0x0000000e000e7308 */ /* 0x000e620000000800 */
[----:B----4-:R-:W-:Y:S01]  /*9000*/  @!P2 FMUL R197, R197, R197 ;  /* 0x000000c5c5c5a220 */ /* 0x010fe20000400000 */
[----:B------:R-:W-:Y:S01]  /*9010*/  FSETP.GEU.AND P2, PT, R15, -126, PT ;  /* 0xc2fc00000f00780b */ /* 0x000fe20003f4e000 */
[--C-:B--2---:R-:W-:Y:S01]  /*9020*/  FFMA R40, R57, UR29, -R12.reuse ;  /* 0x0000001d39287c23 */ /* 0x104fe2000800080c */
[----:B------:R-:W-:Y:S01]  /*9030*/  FMNMX R20, R70, R11, !PT ;  /* 0x0000000b46147209 */ /* 0x000fe20007800000 */
[----:B------:R-:W-:-:S02]  /*9040*/  FFMA R57, R88, UR29, -R12 ;  /* 0x0000001d58397c23 */ /* 0x000fc4000800080c */
[----:B------:R-:W-:Y:S01]  /*9050*/  @!P5 FMUL R44, R44, 0.5 ;  /* 0x3f0000002c2cd820 */ /* 0x000fe20000400000 */
[----:B------:R2:W3:Y:S01]  /*9060*/  MUFU.EX2 R32, R41 ;  /* 0x0000002900207308 */ /* 0x0004e20000000800 */
[----:B-----5:R-:W-:Y:S01]  /*9070*/  @!P3 FMUL R33, R33, R33 ;  /* 0x000000212121b220 */ /* 0x020fe20000400000 */
[----:B------:R-:W-:Y:S02]  /*9080*/  FSETP.GEU.AND P3, PT, R36, -126, PT ;  /* 0xc2fc00002400780b */ /* 0x000fe40003f6e000 */
[----:B------:R-:W-:-:S03]  /*9090*/  FMNMX R11, R71, R20, !PT ;  /* 0x00000014470b7209 */ /* 0x000fc60007800000 */
[----:B------:R-:W-:Y:S01]  /*90a0*/  @!P2 FMUL R15, R15, 0.5 ;  /* 0x3f0000000f0fa820 */ /* 0x000fe20000400000 */
[----:B------:R4:W5:Y:S01]  /*90b0*/  MUFU.EX2 R196, R44 ;  /* 0x0000002c00c47308 */ /* 0x0009620000000800 */
[----:B-1----:R-:W-:Y:S01]  /*90c0*/  @!P6 FMUL R14, R14, R14 ;  /* 0x0000000e0e0ee220 */ /* 0x002fe20000400000 */
[----:B------:R-:W-:Y:S01]  /*90d0*/  FSETP.GEU.AND P6, PT, R37, -126, PT ;  /* 0xc2fc00002500780b */ /* 0x000fe20003fce000 */
[--C-:B--2---:R-:W-:Y:S01]  /*90e0*/  FFMA R41, R56, UR29, -R12.reuse ;  /* 0x0000001d38297c23 */ /* 0x104fe2000800080c */
[----:B------:R-:W-:Y:S01]  /*90f0*/  FMNMX R20, R74, R11, !PT ;  /* 0x0000000b4a147209 */ /* 0x000fe20007800000 */
[--C-:B------:R-:W-:Y:S01]  /*9100*/  FFMA R56, R89, UR29, -R12.reuse ;  /* 0x0000001d59387c23 */ /* 0x100fe2000800080c */
[--C-:B------:R-:W-:Y:S01]  /*9110*/  FFMA R89, R124, UR29, -R12.reuse ;  /* 0x0000001d7c597c23 */ /* 0x100fe2000800080c */
[----:B------:R-:W-:Y:S01]  /*9120*/  @!P3 FMUL R36, R36, 0.5 ;  /* 0x3f0000002424b820 */ /* 0x000fe20000400000 */
[----:B------:R-:W1:Y:S01]  /*9130*/  MUFU.EX2 R15, R15 ;  /* 0x0000000f000f7308 */ /* 0x000e620000000800 */
[----:B---3--:R-:W-:Y:S01]  /*9140*/  @!P4 FMUL R32, R32, R32 ;  /* 0x000000202020c220 */ /* 0x008fe20000400000 */
[----:B------:R-:W-:Y:S01]  /*9150*/  FSETP.GEU.AND P4, PT, R52, -126, PT ;  /* 0xc2fc00003400780b */ /* 0x000fe20003f8e000 */
[--C-:B----4-:R-:W-:Y:S01]  /*9160*/  FFMA R44, R65, UR29, -R12.reuse ;  /* 0x0000001d412c7c23 */ /* 0x110fe2000800080c */
[----:B------:R-:W-:Y:S01]  /*9170*/  FMNMX R11, R75, R20, !PT ;  /* 0x000000144b0b7209 */ /* 0x000fe20007800000 */
[--C-:B------:R-:W-:Y:S01]  /*9180*/  FFMA R65, R105, UR29, -R12.reuse ;  /* 0x0000001d69417c23 */ /* 0x100fe2000800080c */
[----:B------:R-:W-:Y:S01]  /*9190*/  FFMA R105, R140, UR29, -R12 ;  /* 0x0000001d8c697c23 */ /* 0x000fe2000800080c */
[----:B------:R-:W-:Y:S01]  /*91a0*/  @!P6 FMUL R37, R37, 0.5 ;  /* 0x3f0000002525e820 */ /* 0x000fe20000400000 */
[----:B------:R-:W2:Y:S01]  /*91b0*/  MUFU.EX2 R36, R36 ;  /* 0x0000002400247308 */ /* 0x000ea20000000800 */
[----:B-----5:R-:W-:Y:S01]  /*91c0*/  @!P5 FMUL R196, R196, R196 ;  /* 0x000000c4c4c4d220 */ /* 0x020fe20000400000 */
[----:B------:R-:W-:-:S02]  /*91d0*/  FSETP.GEU.AND P5, PT, R16, -126, PT ;  /* 0xc2fc00001000780b */ /* 0x000fc40003fae000 */
[----:B------:R-:W-:-:S03]  /*91e0*/  FMNMX R20, R78, R11, !PT ;  /* 0x0000000b4e147209 */ /* 0x000fc60007800000 */
[----:B------:R-:W-:Y:S01]  /*91f0*/  @!P4 FMUL R52, R52, 0.5 ;  /* 0x3f0000003434c820 */ /* 0x000fe20000400000 */
[----:B------:R-:W3:Y:S01]  /*9200*/  MUFU.EX2 R37, R37 ;  /* 0x0000002500257308 */ /* 0x000ee20000000800 */
[----:B-1----:R-:W-:Y:S01]  /*9210*/  @!P2 FMUL R15, R15, R15 ;  /* 0x0000000f0f0fa220 */ /* 0x002fe20000400000 */
[----:B------:R-:W-:Y:S02]  /*9220*/  FSETP.GEU.AND P2, PT, R41, -126, PT ;  /* 0xc2fc00002900780b */ /* 0x000fe40003f4e000 */
[----:B------:R-:W-:-:S03]  /*9230*/  FMNMX R11, R79, R20, !PT ;  /* 0x000000144f0b7209 */ /* 0x000fc60007800000 */
[----:B------:R-:W-:Y:S01]  /*9240*/  @!P5 FMUL R16, R16, 0.5 ;  /* 0x3f0000001010d820 */ /* 0x000fe20000400000 */
[----:B------:R1:W4:Y:S01]  /*9250*/  MUFU.EX2 R195, R52 ;  /* 0x0000003400c37308 */ /* 0x0003220000000800 */
[----:B--2---:R-:W-:Y:S01]  /*9260*/  @!P3 FMUL R36, R36, R36 ;  /* 0x000000242424b220 */ /* 0x004fe20000400000 */
[----:B------:R-:W-:Y:S02]  /*9270*/  FSETP.GEU.AND P3, PT, R60, -126, PT ;  /* 0xc2fc00003c00780b */ /* 0x000fe40003f6e000 */
[----:B------:R-:W-:-:S03]  /*9280*/  FMNMX R20, R82, R11, !PT ;  /* 0x0000000b52147209 */ /* 0x000fc60007800000 */
[----:B------:R-:W-:Y:S01]  /*9290*/  @!P2 FMUL R41, R41, 0.5 ;  /* 0x3f0000002929a820 */ /* 0x000fe20000400000 */
[----:B------:R-:W2:Y:S01]  /*92a0*/  MUFU.EX2 R16, R16 ;  /* 0x0000001000107308 */ /* 0x000ea20000000800 */
        /* <DEDUP_REMOVED lines=10> */
[----:B------:R-:W-:Y:S01]  /*9350*/  FFMA R92, R128, UR29, -R12 ;  /* 0x0000001d805c7c23 */ /* 0x000fe2000800080c */
[----:B------:R-:W-:-:S03]  /*9360*/  FMNMX R20, R86, R11, !PT ;  /* 0x0000000b56147209 */ /* 0x000fc60007800000 */
[----:B------:R-:W-:Y:S01]  /*9370*/  @!P6 FMUL R40, R40, 0.5 ;  /* 0x3f0000002828e820 */ /* 0x000fe20000400000 */
[----:B------:R3:W4:Y:S01]  /*9380*/  MUFU.EX2 R194, R60 ;  /* 0x0000003c00c27308 */ /* 0x0007220000000800 */
[----:B--2---:R-:W-:Y:S01]  /*9390*/  @!P5 FMUL R16, R16, R16 ;  /* 0x000000101010d220 */ /* 0x004fe20000400000 */
[----:B------:R-:W-:Y:S02]  /*93a0*/  FSETP.GEU.AND P5, PT, R45, -126, PT ;  /* 0xc2fc00002d00780b */ /* 0x000fe40003fae000 */
[----:B------:R-:W-:Y:S01]  /*93b0*/  FMNMX R11, R87, R20, !PT ;  /* 0x00000014570b7209 */ /* 0x000fe20007800000 */
[--C-:B------:R-:W-:Y:S01]  /*93c0*/  FFMA R20, R85, UR29, -R12.reuse ;  /* 0x0000001d55147c23 */ /* 0x100fe2000800080c */
[--C-:B------:R-:W-:Y:S01]  /*93d0*/  FFMA R85, R121, UR29, -R12.reuse ;  /* 0x0000001d79557c23 */ /* 0x100fe2000800080c */
[----:B------:R-:W-:Y:S01]  /*93e0*/  @!P4 FMUL R17, R17, 0.5 ;  /* 0x3f0000001111c820 */ /* 0x000fe20000400000 */
[----:B------:R-:W2:Y:S01]  /*93f0*/  MUFU.EX2 R40, R40 ;  /* 0x0000002800287308 */ /* 0x000ea20000000800 */
[----:B-1----:R-:W-:Y:S01]  /*9400*/  @!P2 FMUL R41, R41, R41 ;  /* 0x000000292929a220 */ /* 0x002fe20000400000 */
[----:B------:R-:W-:Y:S01]  /*9410*/  FSETP.GEU.AND P2, PT, R44, -126, PT ;  /* 0xc2fc00002c00780b */ /* 0x000fe20003f4e000 */
[--C-:B---3--:R-:W-:Y:S01]  /*9420*/  FFMA R60, R97, UR29, -R12.reuse ;  /* 0x0000001d613c7c23 */ /* 0x108fe2000800080c */
[----:B------:R-:W-:Y:S01]  /*9430*/  FMNMX R22, R90, R11, !PT ;  /* 0x0000000b5a167209 */ /* 0x000fe20007800000 */
[----:B------:R-:W-:-:S02]  /*9440*/  FFMA R97, R133, UR29, -R12 ;  /* 0x0000001d85617c23 */ /* 0x000fc4000800080c */
[----:B------:R-:W-:Y:S01]  /*9450*/  @!P5 FMUL R45, R45, 0.5 ;  /* 0x3f0000002d2dd820 */ /* 0x000fe20000400000 */
[----:B------:R-:W1:Y:S01]  /*9460*/  MUFU.EX2 R17, R17 ;  /* 0x0000001100117308 */ /* 0x000e620000000800 */
[----:B----4-:R-:W-:Y:S01]  /*9470*/  @!P3 FMUL R194, R194, R194 ;  /* 0x000000c2c2c2b220 */ /* 0x010fe20000400000 */
[----:B------:R-:W-:Y:S02]  /*9480*/  FSETP.GEU.AND P3, PT, R18, -126, PT ;  /* 0xc2fc00001200780b */ /* 0x000fe40003f6e000 */
[----:B------:R-:W-:-:S03]  /*9490*/  FMNMX R11, R91, R22, !PT ;  /* 0x000000165b0b7209 */ /* 0x000fc60007800000 */
[----:B------:R-:W-:Y:S01]  /*94a0*/  @!P2 FMUL R44, R44, 0.5 ;  /* 0x3f0000002c2ca820 */ /* 0x000fe20000400000 */
[----:B------:R-:W3:Y:S01]  /*94b0*/  MUFU.EX2 R45, R45 ;  /* 0x0000002d002d7308 */ /* 0x000ee20000000800 */
[----:B--2---:R-:W-:Y:S01]  /*94c0*/  @!P6 FMUL R40, R40, R40 ;  /* 0x000000282828e220 */ /* 0x004fe20000400000 */
[----:B------:R-:W-:Y:S02]  /*94d0*/  FSETP.GEU.AND P6, PT, R68, -126, PT ;  /* 0xc2fc00004400780b */ /* 0x000fe40003fce000 */
[----:B------:R-:W-:-:S03]  /*94e0*/  FMNMX R22, R94, R11, !PT ;  /* 0x0000000b5e167209 */ /* 0x000fc60007800000 */
[----:B------:R-:W-:Y:S01]  /*94f0*/  @!P3 FMUL R18, R18, 0.5 ;  /* 0x3f0000001212b820 */ /* 0x000fe20000400000 */
[----:B------:R-:W2:Y:S01]  /*9500*/  MUFU.EX2 R44, R44 ;  /* 0x0000002c002c7308 */ /* 0x000ea20000000800 */
[----:B-1----:R-:W-:Y:S01]  /*9510*/  @!P4 FMUL R17, R17, R17 ;  /* 0x000000111111c220 */ /* 0x002fe20000400000 */
[----:B------:R-:W-:Y:S02]  /*9520*/  FSETP.GEU.AND P4, PT, R49, -126, PT ;  /* 0xc2fc00003100780b */ /* 0x000fe40003f8e000 */
[----:B------:R-:W-:-:S03]  /*9530*/  FMNMX R11, R95, R22, !PT ;  /* 0x000000165f0b7209 */ /* 0x000fc60007800000 */
[----:B------:R-:W-:Y:S01]  /*9540*/  @!P6 FMUL R68, R68, 0.5 ;  /* 0x3f0000004444e820 */ /* 0x000fe20000400000 */
[----:B------:R-:W1:Y:S01]  /*9550*/  MUFU.EX2 R18, R18 ;  /* 0x0000001200127308 */ /* 0x000e620000000800 */
[----:B---3--:R-:W-:Y:S01]  /*9560*/  @!P5 FMUL R45, R45, R45 ;  /* 0x0000002d2d2dd220 */ /* 0x008fe20000400000 */
        /* <DEDUP_REMOVED lines=9> */
[----:B-1----:R-:W-:Y:S01]  /*9600*/  @!P3 FMUL R18, R18, R18 ;  /* 0x000000121212b220 */ /* 0x002fe20000400000 */
[----:B------:R-:W-:Y:S01]  /*9610*/  FSETP.GEU.AND P3, PT, R53, -126, PT ;  /* 0xc2fc00003500780b */ /* 0x000fe20003f6e000 */
[----:B---3--:R-:W-:Y:S01]  /*9620*/  FFMA R68, R116, UR29, -R12 ;  /* 0x0000001d74447c23 */ /* 0x008fe2000800080c */
[----:B------:R-:W-:-:S03]  /*9630*/  FMNMX R22, R102, R11, !PT ;  /* 0x0000000b66167209 */ /* 0x000fc60007800000 */
[----:B------:R-:W-:Y:S01]  /*9640*/  @!P2 FMUL R76, R76, 0.5 ;  /* 0x3f0000004c4ca820 */ /* 0x000fe20000400000 */
[----:B------:R-:W1:Y:S01]  /*9650*/  MUFU.EX2 R48, R48 ;  /* 0x0000003000307308 */ /* 0x000e620000000800 */
[----:B----4-:R-:W-:Y:S01]  /*9660*/  @!P6 FMUL R193, R193, R193 ;  /* 0x000000c1c1c1e220 */ /* 0x010fe20000400000 */
        /* <DEDUP_REMOVED lines=52> */
[----:B------:R-:W-:Y:S01]  /*99b0*/  FMNMX R11, R123, R22, !PT ;  /* 0x000000167b0b7209 */ /* 0x000fe20007800000 */
[--C-:B------:R-:W-:Y:S01]  /*99c0*/  FFMA R22, R109, UR29, -R12.reuse ;  /* 0x0000001d6d167c23 */ /* 0x100fe2000800080c */
[----:B------:R-:W-:Y:S01]  /*99d0*/  FFMA R109, R145, UR29, -R12 ;  /* 0x0000001d916d7c23 */ /* 0x000fe2000800080c */
[----:B------:R-:W-:Y:S01]  /*99e0*/  @!P3 FMUL R80, R80, 0.5 ;  /* 0x3f0000005050b820 */ /* 0x000fe20000400000 */
[----:B------:R-:W2:Y:S01]  /*99f0*/  MUFU.EX2 R61, R61 ;  /* 0x0000003d003d7308 */ /* 0x000ea20000000800 */
[----:B-1----:R-:W-:Y:S01]  /*9a00*/  @!P4 FMUL R84, R84, R84 ;  /* 0x000000545454c220 */ /* 0x002fe20000400000 */
[----:B------:R-:W-:-:S02]  /*9a10*/  FSETP.GEU.AND P4, PT, R23, -126, PT ;  /* 0xc2fc00001700780b */ /* 0x000fc40003f8e000 */
        /* <DEDUP_REMOVED lines=33> */
[----:B------:R-:W-:Y:S01]  /*9c30*/  FMNMX R11, R139, R64, !PT ;  /* 0x000000408b0b7209 */ /* 0x000fe20007800000 */
[----:B------:R-:W-:Y:S01]  /*9c40*/  FFMA R64, R120, UR29, -R12 ;  /* 0x0000001d78407c23 */ /* 0x000fe2000800080c */
[----:B---3--:R-:W-:Y:S01]  /*9c50*/  @!P2 FMUL R65, R65, R65 ;  /* 0x000000414141a220 */ /* 0x008fe20000400000 */
[----:B------:R-:W-:Y:S02]  /*9c60*/  FSETP.GEU.AND P2, PT, R68, -126, PT ;  /* 0xc2fc00004400780b */ /* 0x000fe40003f4e000 */
[----:B------:R-:W-:Y:S01]  /*9c70*/  FMNMX R88, R142, R11, !PT ;  /* 0x0000000b8e587209 */ /* 0x000fe20007800000 */
[----:B------:R-:W-:Y:S01]  /*9c80*/  @!P5 FMUL R69, R69, 0.5 ;  /* 0x3f0000004545d820 */ /* 0x000fe20000400000 */
[----:B------:R-:W3:Y:S01]  /*9c90*/  MUFU.EX2 R72, R72 ;  /* 0x0000004800487308 */ /* 0x000ee20000000800 */
[----:B--2---:R-:W-:Y:S01]  /*9ca0*/  @!P3 FMUL R22, R22, R22 ;  /* 0x000000161616b220 */ /* 0x004fe20000400000 */
[----:B------:R-:W-:-:S02]  /*9cb0*/  FSETP.GEU.AND P3, PT, R64, -126, PT ;  /* 0xc2fc00004000780b */ /* 0x000fc40003f6e000 */
[----:B------:R-:W-:-:S04]  /*9cc0*/  FMNMX R11, R143, R88, !PT ;  /* 0x000000588f0b7209 */ /* 0x000fc80007800000 */
[----:B------:R-:W2:Y:S01]  /*9cd0*/  MUFU.EX2 R69, R69 ;  /* 0x0000004500457308 */ /* 0x000ea20000000800 */
[----:B-1----:R-:W-:Y:S01]  /*9ce0*/  @!P6 FMUL R77, R77, R77 ;  /* 0x0000004d4d4de220 */ /* 0x002fe20000400000 */
[----:B------:R-:W-:Y:S01]  /*9cf0*/  FSETP.GEU.AND P6, PT, R73, -126, PT ;  /* 0xc2fc00004900780b */ /* 0x000fe20003fce000 */
[----:B------:R-:W-:Y:S01]  /*9d00*/  @!P2 FMUL R68, R68, 0.5 ;  /* 0x3f0000004444a820 */ /* 0x000fe20000400000 */
[----:B------:R-:W-:-:S03]  /*9d10*/  FMNMX R88, R146, R11, !PT ;  /* 0x0000000b92587209 */ /* 0x000fc60007800000 */
[----:B------:R-:W-:Y:S01]  /*9d20*/  @!P3 FMUL R64, R64, 0.5 ;  /* 0x3f0000004040b820 */ /* 0x000fe20000400000 */
[----:B------:R-:W-:Y:S01]  /*9d30*/  FMNMX R11, R147, R88, !PT ;  /* 0x00000058930b7209 */ /* 0x000fe20007800000 */
[----:B------:R-:W1:Y:S01]  /*9d40*/  MUFU.EX2 R68, R68 ;  /* 0x0000004400447308 */ /* 0x000e620000000800 */
[----:B---3--:R-:W-:Y:S01]  /*9d50*/  @!P4 FMUL R72, R72, R72 ;  /* 0x000000484848c220 */ /* 0x008fe20000400000 */
[----:B------:R-:W-:Y:S01]  /*9d60*/  FSETP.GEU.AND P4, PT, R85, -126, PT ;  /* 0xc2fc00005500780b */ /* 0x000fe20003f8e000 */
[--C-:B------:R-:W-:Y:S01]  /*9d70*/  FFMA R88, R125, UR29, -R12.reuse ;  /* 0x0000001d7d587c23 */ /* 0x100fe2000800080c */
[----:B------:R-:W-:Y:S02]  /*9d80*/  FMNMX R96, R150, R11, !PT ;  /* 0x0000000b96607209 */ /* 0x000fe40007800000 */
[----:B------:R-:W-:Y:S01]  /*9d90*/  @!P6 FMUL R73, R73, 0.5 ;  /* 0x3f0000004949e820 */ /* 0x000fe20000400000 */
[----:B--2---:R-:W-:Y:S01]  /*9da0*/  @!P5 FMUL R69, R69, R69 ;  /* 0x000000454545d220 */ /* 0x004fe20000400000 */
[----:B------:R-:W-:Y:S01]  /*9db0*/  FSETP.GEU.AND P5, PT, R89, -126, PT ;  /* 0xc2fc00005900780b */ /* 0x000fe20003fae000 */
[----:B------:R-:W2:Y:S01]  /*9dc0*/  MUFU.EX2 R64, R64 ;  /* 0x0000004000407308 */ /* 0x000ea20000000800 */
[----:B------:R-:W-:Y:S01]  /*9dd0*/  FMNMX R11, R151, R96, !PT ;  /* 0x00000060970b7209 */ /* 0x000fe20007800000 */
[----:B------:R-:W-:-:S04]  /*9de0*/  FFMA R96, R132, UR29, -R12 ;  /* 0x0000001d84607c23 */ /* 0x000fc8000800080c */
[----:B------:R-:W-:Y:S01]  /*9df0*/  @!P4 FMUL R85, R85, 0.5 ;  /* 0x3f0000005555c820 */ /* 0x000fe20000400000 */
[----:B------:R-:W3:Y:S01]  /*9e00*/  SHFL.BFLY PT, R104, R11, 0x1, 0x1f ;  /* 0x0c201f000b687f89 */ /* 0x000ee200000e0000 */
[----:B-1----:R-:W-:Y:S01]  /*9e10*/  @!P2 FMUL R68, R68, R68 ;  /* 0x000000444444a220 */ /* 0x002fe20000400000 */
[----:B------:R-:W1:Y:S01]  /*9e20*/  MUFU.EX2 R73, R73 ;  /* 0x0000004900497308 */ /* 0x000e620000000800 */
[----:B------:R-:W-:Y:S02]  /*9e30*/  FSETP.GEU.AND P2, PT, R88, -126, PT ;  /* 0xc2fc00005800780b */ /* 0x000fe40003f4e000 */
[----:B------:R-:W-:-:S05]  /*9e40*/  @!P5 FMUL R89, R89, 0.5 ;  /* 0x3f0000005959d820 */ /* 0x000fca0000400000 */
[----:B------:R-:W4:Y:S01]  /*9e50*/  MUFU.EX2 R85, R85 ;  /* 0x0000005500557308 */ /* 0x000f220000000800 */
[----:B--2---:R-:W-:Y:S01]  /*9e60*/  @!P3 FMUL R64, R64, R64 ;  /* 0x000000404040b220 */ /* 0x004fe20000400000 */
[----:B------:R-:W-:-:S04]  /*9e70*/  FSETP.GEU.AND P3, PT, R93, -126, PT ;  /* 0xc2fc00005d00780b */ /* 0x000fc80003f6e000 */
[----:B------:R-:W-:Y:S02]  /*9e80*/  @!P2 FMUL R88, R88, 0.5 ;  /* 0x3f0000005858a820 */ /* 0x000fe40000400000 */
[----:B------:R-:W2:Y:S01]  /*9e90*/  MUFU.EX2 R89, R89 ;  /* 0x0000005900597308 */ /* 0x000ea20000000800 */
[----:B-1----:R-:W-:Y:S01]  /*9ea0*/  @!P6 FMUL R73, R73, R73 ;  /* 0x000000494949e220 */ /* 0x002fe20000400000 */
[----:B------:R-:W-:Y:S02]  /*9eb0*/  FSETP.GEU.AND P6, PT, R92, -126, PT ;  /* 0xc2fc00005c00780b */ /* 0x000fe40003fce000 */
[----:B---3--:R-:W-:-:S03]  /*9ec0*/  FMNMX R11, R11, R104, !PT ;  /* 0x000000680b0b7209 */ /* 0x008fc60007800000 */
[----:B------:R-:W-:Y:S01]  /*9ed0*/  @!P3 FMUL R93, R93, 0.5 ;  /* 0x3f0000005d5db820 */ /* 0x000fe20000400000 */
[----:B------:R-:W1:Y:S01]  /*9ee0*/  MUFU.EX2 R88, R88 ;  /* 0x0000005800587308 */ /* 0x000e620000000800 */
[----:B----4-:R-:W-:Y:S01]  /*9ef0*/  @!P4 FMUL R85, R85, R85 ;  /* 0x000000555555c220 */ /* 0x010fe20000400000 */
[----:B------:R-:W-:Y:S01]  /*9f00*/  FSETP.GEU.AND P4, PT, R96, -126, PT ;  /* 0xc2fc00006000780b */ /* 0x000fe20003f8e000 */
[----:B------:R-:W3:Y:S01]  /*9f10*/  SHFL.BFLY PT, R112, R11, 0x2, 0x1f ;  /* 0x0c401f000b707f89 */ /* 0x000ee200000e0000 */
[----:B------:R-:W-:Y:S01]  /*9f20*/  FFMA R104, R141, UR29, -R12 ;  /* 0x0000001d8d687c23 */ /* 0x000fe2000800080c */
[----:B------:R-:W-:Y:S01]  /*9f30*/  FADD R141, R199, R60 ;  /* 0x0000003cc78d7221 */ /* 0x000fe20000000000 */
[----:B------:R-:W-:Y:S01]  /*9f40*/  F2FP.BF16.F32.PACK_AB R60, R60, R61 ;  /* 0x0000003d3c3c723e */ /* 0x000fe200000010ff */
[----:B------:R-:W-:Y:S01]  /*9f50*/  @!P6 FMUL R92, R92, 0.5 ;  /* 0x3f0000005c5ce820 */ /* 0x000fe20000400000 */
[----:B------:R-:W4:Y:S01]  /*9f60*/  MUFU.EX2 R93, R93 ;  /* 0x0000005d005d7308 */ /* 0x000f220000000800 */
        /* <DEDUP_REMOVED lines=8> */
[----:B----4-:R-:W-:Y:S01]  /*9ff0*/  @!P3 FMUL R93, R93, R93 ;  /* 0x0000005d5d5db220 */ /* 0x010fe20000400000 */
[----:B------:R-:W-:Y:S02]  /*a000*/  FSETP.GEU.AND P3, PT, R105, -126, PT ;  /* 0xc2fc00006900780b */ /* 0x000fe40003f6e000 */
[----:B---3--:R-:W-:-:S03]  /*a010*/  FMNMX R11, R11, R112, !PT ;  /* 0x000000700b0b7209 */ /* 0x008fc60007800000 */
        /* <DEDUP_REMOVED lines=15> */
[----:B------:R-:W-:-:S04]  /*a110*/  FSETP.NEU.AND P2, PT, R11, -INF , PT ;  /* 0xff8000000b00780b */ /* 0x000fc80003f4d000 */
[----:B------:R-:W-:Y:S01]  /*a120*/  FSEL R140, R11, RZ, P2 ;  /* 0x000000ff0b8c7208 */ /* 0x000fe20001000000 */
[----:B------:R-:W-:Y:S01]  /*a130*/  @!P5 FMUL R108, R108, 0.5 ;  /* 0x3f0000006c6cd820 */ /* 0x000fe20000400000 */
[----:B------:R-:W2:Y:S01]  /*a140*/  MUFU.EX2 R104, R104 ;  /* 0x0000006800687308 */ /* 0x000ea20000000800 */
[----:B-1----:R-:W-:Y:S01]  /*a150*/  @!P3 FMUL R105, R105, R105 ;  /* 0x000000696969b220 */ /* 0x002fe20000400000 */
[----:B------:R-:W-:Y:S01]  /*a160*/  FSETP.GEU.AND P3, PT, R113, -126, PT ;  /* 0xc2fc00007100780b */ /* 0x000fe20003f6e000 */
[----:B------:R-:W-:Y:S01]  /*a170*/  FMUL R136, R140, UR29 ;  /* 0x0000001d8c887c20 */ /* 0x000fe20008400000 */
[----:B------:R-:W-:Y:S01]  /*a180*/  FSETP.GEU.AND P2, PT, R148, -126, PT ;  /* 0xc2fc00009400780b */ /* 0x000fe20003f4e000 */
[----:B------:R-:W-:Y:S02]  /*a190*/  FADD R140, -R140, R9 ;  /* 0x000000098c8c7221 */ /* 0x000fe40000000100 */
[--C-:B------:R-:W-:Y:S01]  /*a1a0*/  FFMA R27, R27, UR29, -R136.reuse ;  /* 0x0000001d1b1b7c23 */ /* 0x100fe20008000888 */
[----:B------:R-:W1:Y:S01]  /*a1b0*/  MUFU.EX2 R108, R108 ;  /* 0x0000006c006c7308 */ /* 0x000e620000000800 */
[----:B---3--:R-:W-:Y:S01]  /*a1c0*/  @!P6 FMUL R101, R101, R101 ;  /* 0x000000656565e220 */ /* 0x008fe20000400000 */
[----:B------:R-:W-:Y:S01]  /*a1d0*/  FSETP.GEU.AND P6, PT, R109, -126, PT ;  /* 0xc2fc00006d00780b */ /* 0x000fe20003fce000 */
[--C-:B------:R-:W-:Y:S01]  /*a1e0*/  FFMA R26, R26, UR29, -R136.reuse ;  /* 0x0000001d1a1a7c23 */ /* 0x100fe20008000888 */
[--C-:B------:R-:W-:Y:S01]  /*a1f0*/  FFMA R121, R34, UR29, -R136.reuse ;  /* 0x0000001d22797c23 */ /* 0x100fe20008000888 */
[--C-:B------:R-:W-:Y:S01]  /*a200*/  FFMA R30, R30, UR29, -R136.reuse ;  /* 0x0000001d1e1e7c23 */ /* 0x100fe20008000888 */
[--C-:B------:R-:W-:Y:S01]  /*a210*/  FFMA R34, R38, UR29, -R136.reuse ;  /* 0x0000001d26227c23 */ /* 0x100fe20008000888 */
[----:B------:R-:W-:Y:S01]  /*a220*/  @!P3 FMUL R113, R113, 0.5 ;  /* 0x3f0000007171b820 */ /* 0x000fe20000400000 */
[--C-:B------:R-:W-:Y:S01]  /*a230*/  FFMA R35, R35, UR29, -R136.reuse ;  /* 0x0000001d23237c23 */ /* 0x100fe20008000888 */
[----:B--2---:R-:W-:Y:S01]  /*a240*/  @!P4 FMUL R104, R104, R104 ;  /* 0x000000686868c220 */ /* 0x004fe20000400000 */
[----:B------:R-:W-:Y:S01]  /*a250*/  FSETP.GEU.AND P4, PT, R26, -126, PT ;  /* 0xc2fc00001a00780b */ /* 0x000fe20003f8e000 */
[--C-:B------:R-:W-:Y:S01]  /*a260*/  FFMA R43, R43, UR29, -R136.reuse ;  /* 0x0000001d2b2b7c23 */ /* 0x100fe20008000888 */
[--C-:B------:R-:W-:Y:S01]  /*a270*/  FFMA R39, R39, UR29, -R136.reuse ;  /* 0x0000001d27277c23 */ /* 0x100fe20008000888 */
[----:B------:R-:W2:Y:S01]  /*a280*/  MUFU.EX2 R113, R113 ;  /* 0x0000007100717308 */ /* 0x000ea20000000800 */
[----:B------:R-:W-:Y:S01]  /*a290*/  @!P2 FMUL R148, R148, 0.5 ;  /* 0x3f0000009494a820 */ /* 0x000fe20000400000 */
[----:B------:R-:W-:Y:S01]  /*a2a0*/  @!P6 FMUL R109, R109, 0.5 ;  /* 0x3f0000006d6de820 */ /* 0x000fe20000400000 */
[--C-:B------:R-:W-:Y:S01]  /*a2b0*/  FFMA R47, R47, UR29, -R136.reuse ;  /* 0x0000001d2f2f7c23 */ /* 0x100fe20008000888 */
[----:B-1----:R-:W-:Y:S01]  /*a2c0*/  @!P5 FMUL R108, R108, R108 ;  /* 0x0000006c6c6cd220 */ /* 0x002fe20000400000 */
[----:B------:R-:W-:Y:S01]  /*a2d0*/  FSETP.GEU.AND P5, PT, R27, -126, PT ;  /* 0xc2fc00001b00780b */ /* 0x000fe20003fae000 */
[--C-:B------:R-:W-:Y:S01]  /*a2e0*/  FFMA R31, R31, UR29, -R136.reuse ;  /* 0x0000001d1f1f7c23 */ /* 0x100fe20008000888 */
[--C-:B------:R-:W-:Y:S01]  /*a2f0*/  FFMA R38, R50, UR29, -R136.reuse ;  /* 0x0000001d32267c23 */ /* 0x100fe20008000888 */
[----:B------:R-:W1:Y:S01]  /*a300*/  MUFU.EX2 R109, R109 ;  /* 0x0000006d006d7308 */ /* 0x000e620000000800 */
[--C-:B------:R-:W-:Y:S01]  /*a310*/  FFMA R117, R58, UR29, -R136.reuse ;  /* 0x0000001d3a757c23 */ /* 0x100fe20008000888 */
[----:B------:R-:W-:Y:S01]  /*a320*/  @!P4 FMUL R26, R26, 0.5 ;  /* 0x3f0000001a1ac820 */ /* 0x000fe20000400000 */
[--C-:B------:R-:W-:Y:S01]  /*a330*/  FFMA R55, R55, UR29, -R136.reuse ;  /* 0x0000001d37377c23 */ /* 0x100fe20008000888 */
[--C-:B------:R-:W-:Y:S01]  /*a340*/  FFMA R63, R63, UR29, -R136.reuse ;  /* 0x0000001d3f3f7c23 */ /* 0x100fe20008000888 */
[--C-:B------:R-:W-:Y:S01]  /*a350*/  FFMA R59, R59, UR29, -R136.reuse ;  /* 0x0000001d3b3b7c23 */ /* 0x100fe20008000888 */
[--C-:B------:R-:W-:Y:S01]  /*a360*/  FFMA R67, R67, UR29, -R136.reuse ;  /* 0x0000001d43437c23 */ /* 0x100fe20008000888 */
[--C-:B------:R-:W-:Y:S01]  /*a370*/  FFMA R51, R51, UR29, -R136.reuse ;  /* 0x0000001d33337c23 */ /* 0x100fe20008000888 */
[----:B------:R-:W3:Y:S01]  /*a380*/  MUFU.EX2 R26, R26 ;  /* 0x0000001a001a7308 */ /* 0x000ee20000000800 */
[----:B--2---:R-:W-:Y:S01]  /*a390*/  @!P3 FMUL R113, R113, R113 ;  /* 0x000000717171b220 */ /* 0x004fe20000400000 */
[----:B------:R-:W-:Y:S01]  /*a3a0*/  @!P5 FMUL R27, R27, 0.5 ;  /* 0x3f0000001b1bd820 */ /* 0x000fe20000400000 */
[----:B------:R-:W-:Y:S01]  /*a3b0*/  FSETP.GEU.AND P3, PT, R121, -126, PT ;  /* 0xc2fc00007900780b */ /* 0x000fe20003f6e000 */
[--C-:B------:R-:W-:Y:S01]  /*a3c0*/  FFMA R50, R74, UR29, -R136.reuse ;  /* 0x0000001d4a327c23 */ /* 0x100fe20008000888 */
[--C-:B------:R-:W-:Y:S01]  /*a3d0*/  FFMA R75, R75, UR29, -R136.reuse ;  /* 0x0000001d4b4b7c23 */ /* 0x100fe20008000888 */
[--C-:B------:R-:W-:Y:S01]  /*a3e0*/  FFMA R83, R83, UR29, -R136.reuse ;  /* 0x0000001d53537c23 */ /* 0x100fe20008000888 */
[--C-:B------:R-:W-:Y:S01]  /*a3f0*/  FFMA R71, R71, UR29, -R136.reuse ;  /* 0x0000001d47477c23 */ /* 0x100fe20008000888 */
[----:B------:R-:W2:Y:S01]  /*a400*/  MUFU.EX2 R27, R27 ;  /* 0x0000001b001b7308 */ /* 0x000ea20000000800 */
[----:B-1----:R-:W-:Y:S01]  /*a410*/  @!P6 FMUL R109, R109, R109 ;  /* 0x0000006d6d6de220 */ /* 0x002fe20000400000 */
[----:B------:R-:W-:Y:S01]  /*a420*/  FSETP.GEU.AND P6, PT, R30, -126, PT ;  /* 0xc2fc00001e00780b */ /* 0x000fe20003fce000 */
[--C-:B------:R-:W-:Y:S01]  /*a430*/  FFMA R74, R106, UR29, -R136.reuse ;  /* 0x0000001d6a4a7c23 */ /* 0x100fe20008000888 */
[--C-:B------:R-:W-:Y:S01]  /*a440*/  FFMA R127, R127, UR29, -R136.reuse ;  /* 0x0000001d7f7f7c23 */ /* 0x100fe20008000888 */
[--C-:B------:R-:W-:Y:S01]  /*a450*/  FFMA R130, R130, UR29, -R136.reuse ;  /* 0x0000001d82827c23 */ /* 0x100fe20008000888 */
[--C-:B------:R-:W-:Y:S01]  /*a460*/  FFMA R106, R118, UR29, -R136.reuse ;  /* 0x0000001d766a7c23 */ /* 0x100fe20008000888 */
[--C-:B------:R-:W-:Y:S01]  /*a470*/  FFMA R118, R131, UR29, -R136.reuse ;  /* 0x0000001d83767c23 */ /* 0x100fe20008000888 */
[----:B------:R-:W-:Y:S01]  /*a480*/  @!P3 FMUL R121, R121, 0.5 ;  /* 0x3f0000007979b820 */ /* 0x000fe20000400000 */
[----:B---3--:R-:W-:Y:S01]  /*a490*/  @!P4 FMUL R26, R26, R26 ;  /* 0x0000001a1a1ac220 */ /* 0x008fe20000400000 */
[----:B------:R-:W-:Y:S01]  /*a4a0*/  FSETP.GEU.AND P4, PT, R35, -126, PT ;  /* 0xc2fc00002300780b */ /* 0x000fe20003f8e000 */
[----:B------:R1:W3:Y:S01]  /*a4b0*/  MUFU.EX2 R12, R148 ;  /* 0x00000094000c7308 */ /* 0x0002e20000000800 */
[----:B------:R-:W-:Y:S01]  /*a4c0*/  FFMA R138, R138, UR29, -R136 ;  /* 0x0000001d8a8a7c23 */ /* 0x000fe20008000888 */
[----:B------:R-:W-:Y:S01]  /*a4d0*/  FADD R131, R25, R84 ;  /* 0x0000005419837221 */ /* 0x000fe20000000000 */
[--C-:B------:R-:W-:Y:S01]  /*a4e0*/  FFMA R119, R119, UR29, -R136.reuse ;  /* 0x0000001d77777c23 */ /* 0x100fe20008000888 */
[----:B------:R-:W-:Y:S01]  /*a4f0*/  @!P6 FMUL R30, R30, 0.5 ;  /* 0x3f0000001e1ee820 */ /* 0x000fe20000400000 */
[--C-:B------:R-:W-:Y:S01]  /*a500*/  FFMA R144, R142, UR29, -R136.reuse ;  /* 0x0000001d8e907c23 */ /* 0x100fe20008000888 */
[----:B--2---:R-:W-:Y:S01]  /*a510*/  @!P5 FMUL R27, R27, R27 ;  /* 0x0000001b1b1bd220 */ /* 0x004fe20000400000 */
[----:B------:R-:W-:Y:S01]  /*a520*/  FSETP.GEU.AND P5, PT, R34, -126, PT ;  /* 0xc2fc00002200780b */ /* 0x000fe20003fae000 */
[----:B------:R-:W2:Y:S01]  /*a530*/  MUFU.EX2 R121, R121 ;  /* 0x0000007900797308 */ /* 0x000ea20000000800 */
[--C-:B-1----:R-:W-:Y:S01]  /*a540*/  FFMA R148, R143, UR29, -R136.reuse ;  /* 0x0000001d8f947c23 */ /* 0x102fe20008000888 */
[--C-:B------:R-:W-:Y:S01]  /*a550*/  FFMA R149, R146, UR29, -R136.reuse ;  /* 0x0000001d92957c23 */ /* 0x100fe20008000888 */
[----:B------:R-:W-:Y:S01]  /*a560*/  FFMA R200, R147, UR29, -R136 ;  /* 0x0000001d93c87c23 */ /* 0x000fe20008000888 */
[----:B------:R-:W-:Y:S01]  /*a570*/  @!P4 FMUL R35, R35, 0.5 ;  /* 0x3f0000002323c820 */ /* 0x000fe20000400000 */
[----:B------:R-:W-:Y:S01]  /*a580*/  FADD R142, R37, R72 ;  /* 0x00000048258e7221 */ /* 0x000fe20000000000 */
[----:B------:R-:W-:Y:S01]  /*a590*/  FADD R143, R197, R80 ;  /* 0x00000050c58f7221 */ /* 0x000fe20000000000 */
[----:B------:R-:W-:Y:S01]  /*a5a0*/  FADD R146, R195, R68 ;  /* 0x00000044c3927221 */ /* 0x000fe20000000000 */
[----:B------:R1:W4:Y:S01]  /*a5b0*/  MUFU.EX2 R112, R30 ;  /* 0x0000001e00707308 */ /* 0x0003220000000800 */
[----:B---3--:R-:W-:Y:S01]  /*a5c0*/  @!P2 FMUL R12, R12, R12 ;  /* 0x0000000c0c0ca220 */ /* 0x008fe20000400000 */
[----:B------:R-:W-:Y:S01]  /*a5d0*/  FSETP.GEU.AND P2, PT, R31, -126, PT ;  /* 0xc2fc00001f00780b */ /* 0x000fe20003f4e000 */
[----:B------:R-:W-:Y:S01]  /*a5e0*/  FADD R147, R20, R113 ;  /* 0x0000007114937221 */ /* 0x000fe20000000000 */
[----:B------:R-:W-:Y:S01]  /*a5f0*/  @!P5 FMUL R34, R34, 0.5 ;  /* 0x3f0000002222d820 */ /* 0x000fe20000400000 */
[----:B------:R-:W-:Y:S01]  /*a600*/  FADD R145, R81, R12 ;  /* 0x0000000c51917221 */ /* 0x000fe20000000000 */
[----:B------:R-:W-:-:S02]  /*a610*/  FMUL R140, R140, UR29 ;  /* 0x0000001d8c8c7c20 */ /* 0x000fc40008400000 */
[----:B------:R-:W3:Y:S01]  /*a620*/  MUFU.EX2 R116, R35 ;  /* 0x0000002300747308 */ /* 0x000ee20000000800 */
[----:B--2---:R-:W-:Y:S01]  /*a630*/  @!P3 FMUL R121, R121, R121 ;  /* 0x000000797979b220 */ /* 0x004fe20000400000 */
[----:B------:R-:W-:Y:S01]  /*a640*/  FSETP.GEU.AND P3, PT, R43, -126, PT ;  /* 0xc2fc00002b00780b */ /* 0x000fe20003f6e000 */
[--C-:B-1----:R-:W-:Y:S01]  /*a650*/  FFMA R30, R42, UR29, -R136.reuse ;  /* 0x0000001d2a1e7c23 */ /* 0x102fe20008000888 */
[--C-:B------:R-:W-:Y:S01]  /*a660*/  FFMA R42, R46, UR29, -R136.reuse ;  /* 0x0000001d2e2a7c23 */ /* 0x100fe20008000888 */
[--C-:B------:R-:W-:Y:S01]  /*a670*/  FFMA R46, R66, UR29, -R136.reuse ;  /* 0x0000001d422e7c23 */ /* 0x100fe20008000888 */
[--C-:B------:R-:W-:Y:S01]  /*a680*/  FFMA R66, R122, UR29, -R136.reuse ;  /* 0x0000001d7a427c23 */ /* 0x100fe20008000888 */
[----:B------:R-:W-:Y:S01]  /*a690*/  @!P2 FMUL R31, R31, 0.5 ;  /* 0x3f0000001f1fa820 */ /* 0x000fe20000400000 */
[----:B------:R-:W1:Y:S01]  /*a6a0*/  MUFU.EX2 R34, R34 ;  /* 0x0000002200227308 */ /* 0x000e620000000800 */
[----:B----4-:R-:W-:Y:S01]  /*a6b0*/  @!P6 FMUL R112, R112, R112 ;  /* 0x000000707070e220 */ /* 0x010fe20000400000 */
[----:B------:R-:W-:Y:S01]  /*a6c0*/  FSETP.GEU.AND P6, PT, R39, -126, PT ;  /* 0xc2fc00002700780b */ /* 0x000fe20003fce000 */
[----:B------:R-:W-:Y:S01]  /*a6d0*/  FFMA R122, R134, UR29, -R136 ;  /* 0x0000001d867a7c23 */ /* 0x000fe20008000888 */
[----:B------:R-:W-:Y:S01]  /*a6e0*/  FADD R134, R32, R65 ;  /* 0x0000004120867221 */ /* 0x000fe20000000000 */
[----:B------:R-:W-:Y:S01]  /*a6f0*/  FADD R146, R146, R145 ;  /* 0x0000009192927221 */ /* 0x000fe20000000000 */
[----:B------:R-:W-:Y:S01]  /*a700*/  FADD R145, R14, R23 ;  /* 0x000000170e917221 */ /* 0x000fe20000000000 */
[----:B------:R-:W-:Y:S01]  /*a710*/  @!P3 FMUL R43, R43, 0.5 ;  /* 0x3f0000002b2bb820 */ /* 0x000fe20000400000 */
[----:B------:R-:W2:Y:S01]  /*a720*/  MUFU.EX2 R31, R31 ;  /* 0x0000001f001f7308 */ /* 0x000ea20000000800 */
[----:B---3--:R-:W-:Y:S01]  /*a730*/  @!P4 FMUL R116, R116, R116 ;  /* 0x000000747474c220 */ /* 0x008fe20000400000 */
[----:B------:R-:W-:-:S02]  /*a740*/  FSETP.GEU.AND P4, PT, R42, -126, PT ;  /* 0xc2fc00002a00780b */ /* 0x000fc40003f8e000 */
[----:B------:R-:W-:-:S03]  /*a750*/  F2FP.BF16.F32.PACK_AB R32, R32, R33 ;  /* 0x000000212020723e */ /* 0x000fc600000010ff */
[----:B------:R-:W-:Y:S01]  /*a760*/  @!P6 FMUL R39, R39, 0.5 ;  /* 0x3f0000002727e820 */ /* 0x000fe20000400000 */
[----:B------:R3:W4:Y:S01]  /*a770*/  MUFU.EX2 R120, R43 ;  /* 0x0000002b00787308 */ /* 0x0007220000000800 */
[----:B-1----:R-:W-:Y:S01]  /*a780*/  @!P5 FMUL R34, R34, R34 ;  /* 0x000000222222d220 */ /* 0x002fe20000400000 */
[----:B------:R-:W-:-:S05]  /*a790*/  FSETP.GEU.AND P5, PT, R47, -126, PT ;  /* 0xc2fc00002f00780b */ /* 0x000fca0003fae000 */
[----:B------:R-:W-:Y:S01]  /*a7a0*/  @!P4 FMUL R42, R42, 0.5 ;  /* 0x3f0000002a2ac820 */ /* 0x000fe20000400000 */
[----:B------:R1:W5:Y:S01]  /*a7b0*/  MUFU.EX2 R125, R39 ;  /* 0x00000027007d7308 */ /* 0x0003620000000800 */
[----:B--2---:R-:W-:Y:S01]  /*a7c0*/  @!P2 FMUL R31, R31, R31 ;  /* 0x0000001f1f1fa220 */ /* 0x004fe20000400000 */
[----:B------:R-:W-:Y:S01]  /*a7d0*/  FSETP.GEU.AND P2, PT, R30, -126, PT ;  /* 0xc2fc00001e00780b */ /* 0x000fe20003f4e000 */
[--C-:B---3--:R-:W-:Y:S01]  /*a7e0*/  FFMA R43, R62, UR29, -R136.reuse ;  /* 0x0000001d3e2b7c23 */ /* 0x108fe20008000888 */
[--C-:B------:R-:W-:Y:S01]  /*a7f0*/  FFMA R62, R98, UR29, -R136.reuse ;  /* 0x0000001d623e7c23 */ /* 0x100fe20008000888 */
[--C-:B------:R-:W-:Y:S01]  /*a800*/  FFMA R98, R111, UR29, -R136.reuse ;  /* 0x0000001d6f627c23 */ /* 0x100fe20008000888 */
[--C-:B------:R-:W-:Y:S01]  /*a810*/  FFMA R111, R135, UR29, -R136.reuse ;  /* 0x0000001d876f7c23 */ /* 0x100fe20008000888 */
[----:B------:R-:W-:Y:S01]  /*a820*/  @!P5 FMUL R47, R47, 0.5 ;  /* 0x3f0000002f2fd820 */ /* 0x000fe20000400000 */
[----:B------:R-:W2:Y:S01]  /*a830*/  MUFU.EX2 R42, R42 ;  /* 0x0000002a002a7308 */ /* 0x000ea20000000800 */
[--C-:B-1----:R-:W-:Y:S01]  /*a840*/  FFMA R39, R54, UR29, -R136.reuse ;  /* 0x0000001d36277c23 */ /* 0x102fe20008000888 */
[----:B----4-:R-:W-:Y:S01]  /*a850*/  @!P3 FMUL R120, R120, R120 ;  /* 0x000000787878b220 */ /* 0x010fe20000400000 */
[--C-:B------:R-:W-:Y:S01]  /*a860*/  FFMA R54, R82, UR29, -R136.reuse ;  /* 0x0000001d52367c23 */ /* 0x100fe20008000888 */
[----:B------:R-:W-:Y:S01]  /*a870*/  FFMA R82, R87, UR29, -R136 ;  /* 0x0000001d57527c23 */ /* 0x000fe20008000888 */
[----:B------:R-:W-:Y:S01]  /*a880*/  FADD R135, R198, R21 ;  /* 0x00000015c6877221 */ /* 0x000fe20000000000 */
[----:B------:R-:W-:Y:S01]  /*a890*/  FSETP.GEU.AND P3, PT, R39, -126, PT ;  /* 0xc2fc00002700780b */ /* 0x000fe20003f6e000 */
[----:B------:R-:W-:Y:S01]  /*a8a0*/  @!P2 FMUL R30, R30, 0.5 ;  /* 0x3f0000001e1ea820 */ /* 0x000fe20000400000 */
[----:B------:R1:W3:Y:S01]  /*a8b0*/  MUFU.EX2 R129, R47 ;  /* 0x0000002f00817308 */ /* 0x0002e20000000800 */
[----:B-----5:R-:W-:Y:S01]  /*a8c0*/  @!P6 FMUL R125, R125, R125 ;  /* 0x0000007d7d7de220 */ /* 0x020fe20000400000 */
[----:B------:R-:W-:-:S06]  /*a8d0*/  FSETP.GEU.AND P6, PT, R38, -126, PT ;  /* 0xc2fc00002600780b */ /* 0x000fcc0003fce000 */
[----:B------:R4:W5:Y:S01]  /*a8e0*/  MUFU.EX2 R35, R30 ;  /* 0x0000001e00237308 */ /* 0x0009620000000800 */
[----:B--2---:R-:W-:Y:S01]  /*a8f0*/  @!P4 FMUL R42, R42, R42 ;  /* 0x0000002a2a2ac220 */ /* 0x004fe20000400000 */
[----:B------:R-:W-:Y:S01]  /*a900*/  FSETP.GEU.AND P4, PT, R55, -126, PT ;  /* 0xc2fc00003700780b */ /* 0x000fe20003f8e000 */
[----:B------:R-:W-:Y:S01]  /*a910*/  @!P3 FMUL R39, R39, 0.5 ;  /* 0x3f0000002727b820 */ /* 0x000fe20000400000 */
[--C-:B-1----:R-:W-:Y:S01]  /*a920*/  FFMA R47, R70, UR29, -R136.reuse ;  /* 0x0000001d462f7c23 */ /* 0x102fe20008000888 */
[--C-:B------:R-:W-:Y:S01]  /*a930*/  FFMA R70, R126, UR29, -R136.reuse ;  /* 0x0000001d7e467c23 */ /* 0x100fe20008000888 */
[----:B------:R-:W-:Y:S01]  /*a940*/  FFMA R126, R150, UR29, -R136 ;  /* 0x0000001d967e7c23 */ /* 0x000fe20008000888 */
[----:B------:R-:W-:Y:S01]  /*a950*/  @!P6 FMUL R38, R38, 0.5 ;  /* 0x3f0000002626e820 */ /* 0x000fe20000400000 */
[----:B---3--:R-:W-:Y:S01]  /*a960*/  @!P5 FMUL R129, R129, R129 ;  /* 0x000000818181d220 */ /* 0x008fe20000400000 */
[----:B------:R-:W-:Y:S01]  /*a970*/  FSETP.GEU.AND P5, PT, R117, -126, PT ;  /* 0xc2fc00007500780b */ /* 0x000fe20003fae000 */
[----:B------:R-:W1:Y:S01]  /*a980*/  MUFU.EX2 R39, R39 ;  /* 0x0000002700277308 */ /* 0x000e620000000800 */
[----:B----4-:R-:W-:Y:S01]  /*a990*/  FADD R30, -R10, R13 ;  /* 0x0000000d0a1e7221 */ /* 0x010fe20000000100 */
[----:B------:R-:W-:Y:S01]  /*a9a0*/  FADD R10, R41, R64 ;  /* 0x00000040290a7221 */ /* 0x000fe20000000000 */
[----:B------:R-:W-:-:S02]  /*a9b0*/  F2FP.BF16.F32.PACK_AB R64, R85, R64 ;  /* 0x000000405540723e */ /* 0x000fc400000010ff */
[----:B------:R-:W-:Y:S01]  /*a9c0*/  @!P4 FMUL R55, R55, 0.5 ;  /* 0x3f0000003737c820 */ /* 0x000fe20000400000 */
[----:B------:R-:W-:Y:S01]  /*a9d0*/  FMUL R30, R30, UR29 ;  /* 0x0000001d1e1e7c20 */ /* 0x000fe20008400000 */
[----:B-----5:R-:W-:Y:S01]  /*a9e0*/  @!P2 FMUL R35, R35, R35 ;  /* 0x000000232323a220 */ /* 0x020fe20000400000 */
[----:B------:R-:W-:Y:S01]  /*a9f0*/  FSETP.GEU.AND P2, PT, R51, -126, PT ;  /* 0xc2fc00003300780b */ /* 0x000fe20003f4e000 */
[----:B------:R-:W2:Y:S03]  /*aa00*/  MUFU.EX2 R38, R38 ;  /* 0x0000002600267308 */ /* 0x000ea60000000800 */
[----:B------:R-:W-:-:S05]  /*aa10*/  @!P5 FMUL R117, R117, 0.5 ;  /* 0x3f0000007575d820 */ /* 0x000fca0000400000 */
[----:B------:R3:W4:Y:S01]  /*aa20*/  MUFU.EX2 R58, R55 ;  /* 0x00000037003a7308 */ /* 0x0007220000000800 */
[----:B-1----:R-:W-:Y:S01]  /*aa30*/  @!P3 FMUL R39, R39, R39 ;  /* 0x000000272727b220 */ /* 0x002fe20000400000 */
[----:B------:R-:W-:Y:S02]  /*aa40*/  FSETP.GEU.AND P3, PT, R63, -126, PT ;  /* 0xc2fc00003f00780b */ /* 0x000fe40003f6e000 */
[----:B------:R-:W-:-:S04]  /*aa50*/  @!P2 FMUL R51, R51, 0.5 ;  /* 0x3f0000003333a820 */ /* 0x000fc80000400000 */
[----:B------:R-:W1:Y:S01]  /*aa60*/  MUFU.EX2 R117, R117 ;  /* 0x0000007500757308 */ /* 0x000e620000000800 */
[----:B--2---:R-:W-:Y:S01]  /*aa70*/  @!P6 FMUL R38, R38, R38 ;  /* 0x000000262626e220 */ /* 0x004fe20000400000 */
[----:B------:R-:W-:Y:S01]  /*aa80*/  FSETP.GEU.AND P6, PT, R59, -126, PT ;  /* 0xc2fc00003b00780b */ /* 0x000fe20003fce000 */
[--C-:B---3--:R-:W-:Y:S01]  /*aa90*/  FFMA R55, R86, UR29, -R136.reuse ;  /* 0x0000001d56377c23 */ /* 0x108fe20008000888 */
[--C-:B------:R-:W-:Y:S01]  /*aaa0*/  FFMA R86, R91, UR29, -R136.reuse ;  /* 0x0000001d5b567c23 */ /* 0x100fe20008000888 */
[----:B------:R-:W-:Y:S01]  /*aab0*/  FFMA R91, R99, UR29, -R136 ;  /* 0x0000001d635b7c23 */ /* 0x000fe20008000888 */
[----:B------:R-:W-:Y:S01]  /*aac0*/  FADD R99, R49, R100 ;  /* 0x0000006431637221 */ /* 0x000fe20000000000 */
[----:B------:R-:W-:Y:S01]  /*aad0*/  @!P3 FMUL R63, R63, 0.5 ;  /* 0x3f0000003f3fb820 */ /* 0x000fe20000400000 */
[----:B------:R2:W3:Y:S01]  /*aae0*/  MUFU.EX2 R133, R51 ;  /* 0x0000003300857308 */ /* 0x0004e20000000800 */
[----:B----4-:R-:W-:Y:S01]  /*aaf0*/  @!P4 FMUL R58, R58, R58 ;  /* 0x0000003a3a3ac220 */ /* 0x010fe20000400000 */
[----:B------:R-:W-:-:S02]  /*ab00*/  FSETP.GEU.AND P4, PT, R46, -126, PT ;  /* 0xc2fc00002e00780b */ /* 0x000fc40003f8e000 */
[----:B------:R-:W-:-:S03]  /*ab10*/  F2FP.BF16.F32.PACK_AB R100, R101, R100 ;  /* 0x000000646564723e */ /* 0x000fc600000010ff */
[----:B------:R-:W-:Y:S01]  /*ab20*/  @!P6 FMUL R59, R59, 0.5 ;  /* 0x3f0000003b3be820 */ /* 0x000fe20000400000 */
[----:B------:R4:W5:Y:S01]  /*ab30*/  MUFU.EX2 R128, R63 ;  /* 0x0000003f00807308 */ /* 0x0009620000000800 */
[----:B-1----:R-:W-:Y:S01]  /*ab40*/  @!P5 FMUL R117, R117, R117 ;  /* 0x000000757575d220 */ /* 0x002fe20000400000 */
[----:B------:R-:W-:Y:S01]  /*ab50*/  FSETP.GEU.AND P5, PT, R67, -126, PT ;  /* 0xc2fc00004300780b */ /* 0x000fe20003fae000 */
[--C-:B--2---:R-:W-:Y:S01]  /*ab60*/  FFMA R51, R78, UR29, -R136.reuse ;  /* 0x0000001d4e337c23 */ /* 0x104fe20008000888 */
[----:B------:R-:W-:-:S03]  /*ab70*/  FFMA R78, R79, UR29, -R136 ;  /* 0x0000001d4f4e7c23 */ /* 0x000fc60008000888 */
[----:B------:R-:W-:Y:S01]  /*ab80*/  @!P4 FMUL R46, R46, 0.5 ;  /* 0x3f0000002e2ec820 */ /* 0x000fe20000400000 */
[----:B------:R1:W2:Y:S01]  /*ab90*/  MUFU.EX2 R124, R59 ;  /* 0x0000003b007c7308 */ /* 0x0002a20000000800 */
[----:B---3--:R-:W-:Y:S01]  /*aba0*/  @!P2 FMUL R133, R133, R133 ;  /* 0x000000858585a220 */ /* 0x008fe20000400000 */
[----:B------:R-:W-:Y:S01]  /*abb0*/  FSETP.GEU.AND P2, PT, R43, -126, PT ;  /* 0xc2fc00002b00780b */ /* 0x000fe20003f4e000 */
[--C-:B----4-:R-:W-:Y:S01]  /*abc0*/  FFMA R63, R102, UR29, -R136.reuse ;  /* 0x0000001d663f7c23 */ /* 0x110fe20008000888 */
[--C-:B------:R-:W-:Y:S01]  /*abd0*/  FFMA R102, R115, UR29, -R136.reuse ;  /* 0x0000001d73667c23 */ /* 0x100fe20008000888 */
[--C-:B------:R-:W-:Y:S02]  /*abe0*/  FFMA R115, R151, UR29, -R136.reuse ;  /* 0x0000001d97737c23 */ /* 0x100fe40008000888 */
[----:B------:R-:W-:Y:S01]  /*abf0*/  @!P5 FMUL R67, R67, 0.5 ;  /* 0x3f0000004343d820 */ /* 0x000fe20000400000 */
[----:B------:R-:W3:Y:S01]  /*ac00*/  MUFU.EX2 R46, R46 ;  /* 0x0000002e002e7308 */ /* 0x000ee20000000800 */
[----:B-----5:R-:W-:Y:S01]  /*ac10*/  @!P3 FMUL R128, R128, R128 ;  /* 0x000000808080b220 */ /* 0x020fe20000400000 */
[----:B------:R-:W-:Y:S01]  /*ac20*/  FSETP.GEU.AND P3, PT, R50, -126, PT ;  /* 0xc2fc00003200780b */ /* 0x000fe20003f6e000 */
[--C-:B-1----:R-:W-:Y:S01]  /*ac30*/  FFMA R59, R94, UR29, -R136.reuse ;  /* 0x0000001d5e3b7c23 */ /* 0x102fe20008000888 */
[----:B------:R-:W-:Y:S01]  /*ac40*/  FFMA R94, R103, UR29, -R136 ;  /* 0x0000001d675e7c23 */ /* 0x000fe20008000888 */
[C---:B------:R-:W-:Y:S01]  /*ac50*/  FADD R103, R48.reuse, R101 ;  /* 0x0000006530677221 */ /* 0x040fe20000000000 */
[----:B------:R-:W-:Y:S01]  /*ac60*/  F2FP.BF16.F32.PACK_AB R48, R48, R49 ;  /* 0x000000313030723e */ /* 0x000fe200000010ff */
[----:B------:R-:W-:Y:S01]  /*ac70*/  @!P2 FMUL R43, R43, 0.5 ;  /* 0x3f0000002b2ba820 */ /* 0x000fe20000400000 */
[----:B------:R1:W4:Y:S01]  /*ac80*/  MUFU.EX2 R137, R67 ;  /* 0x0000004300897308 */ /* 0x0003220000000800 */
[----:B--2---:R-:W-:Y:S01]  /*ac90*/  @!P6 FMUL R124, R124, R124 ;  /* 0x0000007c7c7ce220 */ /* 0x004fe20000400000 */
[----:B------:R-:W-:Y:S01]  /*aca0*/  FSETP.GEU.AND P6, PT, R47, -126, PT ;  /* 0xc2fc00002f00780b */ /* 0x000fe20003fce000 */
[----:B------:R-:W-:Y:S01]  /*acb0*/  FADD R134, R134, R103 ;  /* 0x0000006786867221 */ /* 0x000fe20000000000 */
[----:B------:R-:W-:-:S03]  /*acc0*/  FADD R103, R192, R105 ;  /* 0x00000069c0677221 */ /* 0x000fc60000000000 */
[----:B------:R-:W-:Y:S01]  /*acd0*/  @!P3 FMUL R50, R50, 0.5 ;  /* 0x3f0000003232b820 */ /* 0x000fe20000400000 */
[----:B------:R-:W2:Y:S01]  /*ace0*/  MUFU.EX2 R43, R43 ;  /* 0x0000002b002b7308 */ /* 0x000ea20000000800 */
[----:B---3--:R-:W-:Y:S01]  /*acf0*/  @!P4 FMUL R46, R46, R46 ;  /* 0x0000002e2e2ec220 */ /* 0x008fe20000400000 */
[----:B------:R-:W-:Y:S01]  /*ad00*/  FSETP.GEU.AND P4, PT, R75, -126, PT ;  /* 0xc2fc00004b00780b */ /* 0x000fe20003f8e000 */
[----:B-1----:R-:W-:Y:S01]  /*ad10*/  FFMA R67, R123, UR29, -R136 ;  /* 0x0000001d7b437c23 */ /* 0x002fe20008000888 */
[----:B------:R-:W-:Y:S01]  /*ad20*/  FADD R123, R28, R57 ;  /* 0x000000391c7b7221 */ /* 0x000fe20000000000 */
[----:B------:R-:W-:Y:S02]  /*ad30*/  F2FP.BF16.F32.PACK_AB R28, R29, R28 ;  /* 0x0000001c1d1c723e */ /* 0x000fe400000010ff */
[----:B------:R-:W-:Y:S01]  /*ad40*/  @!P6 FMUL R47, R47, 0.5 ;  /* 0x3f0000002f2fe820 */ /* 0x000fe20000400000 */
[----:B------:R-:W1:Y:S01]  /*ad50*/  MUFU.EX2 R50, R50 ;  /* 0x0000003200327308 */ /* 0x000e620000000800 */
[----:B----4-:R-:W-:Y:S01]  /*ad60*/  @!P5 FMUL R137, R137, R137 ;  /* 0x000000898989d220 */ /* 0x010fe20000400000 */
[----:B------:R-:W-:Y:S01]  /*ad70*/  FSETP.GEU.AND P5, PT, R51, -126, PT ;  /* 0xc2fc00003300780b */ /* 0x000fe20003fae000 */
[----:B------:R-:W-:Y:S01]  /*ad80*/  FADD R123, R123, R10 ;  /* 0x0000000a7b7b7221 */ /* 0x000fe20000000000 */
[C---:B------:R-:W-:Y:S01]  /*ad90*/  FADD R10, R40.reuse, R85 ;  /* 0x00000055280a7221 */ /* 0x040fe20000000000 */
[----:B------:R-:W-:-:S02]  /*ada0*/  F2FP.BF16.F32.PACK_AB R40, R40, R41 ;  /* 0x000000292828723e */ /* 0x000fc400000010ff */
[----:B------:R-:W-:Y:S01]  /*adb0*/  @!P4 FMUL R75, R75, 0.5 ;  /* 0x3f0000004b4bc820 */ /* 0x000fe20000400000 */
[----:B------:R-:W3:Y:S01]  /*adc0*/  MUFU.EX2 R47, R47 ;  /* 0x0000002f002f7308 */ /* 0x000ee20000000800 */
[----:B--2---:R-:W-:Y:S01]  /*add0*/  @!P2 FMUL R43, R43, R43 ;  /* 0x0000002b2b2ba220 */ /* 0x004fe20000400000 */
[----:B------:R-:W-:Y:S02]  /*ade0*/  FSETP.GEU.AND P2, PT, R71, -126, PT ;  /* 0xc2fc00004700780b */ /* 0x000fe40003f4e000 */
[----:B------:R-:W-:-:S03]  /*adf0*/  F2FP.BF16.F32.PACK_AB R41, R124, R117 ;  /* 0x000000757c29723e */ /* 0x000fc600000010ff */
[----:B------:R-:W-:Y:S01]  /*ae00*/  @!P5 FMUL R51, R51, 0.5 ;  /* 0x3f0000003333d820 */ /* 0x000fe20000400000 */
[----:B------:R2:W4:Y:S01]  /*ae10*/  MUFU.EX2 R79, R75 ;  /* 0x0000004b004f7308 */ /* 0x0005220000000800 */
[----:B-1----:R-:W-:Y:S01]  /*ae20*/  @!P3 FMUL R50, R50, R50 ;  /* 0x000000323232b220 */ /* 0x002fe20000400000 */
[----:B------:R-:W-:-:S05]  /*ae30*/  FSETP.GEU.AND P3, PT, R83, -126, PT ;  /* 0xc2fc00005300780b */ /* 0x000fca0003f6e000 */
[----:B------:R-:W-:Y:S01]  /*ae40*/  @!P2 FMUL R71, R71, 0.5 ;  /* 0x3f0000004747a820 */ /* 0x000fe20000400000 */
[----:B------:R-:W1:Y:S01]  /*ae50*/  MUFU.EX2 R51, R51 ;  /* 0x0000003300337308 */ /* 0x000e620000000800 */
[----:B---3--:R-:W-:Y:S01]  /*ae60*/  @!P6 FMUL R47, R47, R47 ;  /* 0x0000002f2f2fe220 */ /* 0x008fe20000400000 */
[----:B------:R-:W-:Y:S01]  /*ae70*/  FSETP.GEU.AND P6, PT, R78, -126, PT ;  /* 0xc2fc00004e00780b */ /* 0x000fe20003fce000 */
[--C-:B--2---:R-:W-:Y:S01]  /*ae80*/  FFMA R75, R90, UR29, -R136.reuse ;  /* 0x0000001d5a4b7c23 */ /* 0x104fe20008000888 */
[--C-:B------:R-:W-:Y:S01]  /*ae90*/  FFMA R90, R95, UR29, -R136.reuse ;  /* 0x0000001d5f5a7c23 */ /* 0x100fe20008000888 */
[--C-:B------:R-:W-:Y:S01]  /*aea0*/  FFMA R95, R107, UR29, -R136.reuse ;  /* 0x0000001d6b5f7c23 */ /* 0x100fe20008000888 */
[----:B------:R-:W-:Y:S01]  /*aeb0*/  FFMA R107, R139, UR29, -R136 ;  /* 0x0000001d8b6b7c23 */ /* 0x000fe20008000888 */
[----:B------:R-:W-:Y:S01]  /*aec0*/  @!P3 FMUL R83, R83, 0.5 ;  /* 0x3f0000005353b820 */ /* 0x000fe20000400000 */
[----:B------:R2:W3:Y:S01]  /*aed0*/  MUFU.EX2 R132, R71 ;  /* 0x0000004700847308 */ /* 0x0004e20000000800 */
[----:B----4-:R-:W-:Y:S01]  /*aee0*/  @!P4 FMUL R79, R79, R79 ;  /* 0x0000004f4f4fc220 */ /* 0x010fe20000400000 */
[----:B------:R-:W-:Y:S01]  /*aef0*/  FSETP.GEU.AND P4, PT, R55, -126, PT ;  /* 0xc2fc00003700780b */ /* 0x000fe20003f8e000 */
[----:B------:R-:W-:Y:S01]  /*af00*/  FADD R139, R24, R61 ;  /* 0x0000003d188b7221 */ /* 0x000fe20000000000 */
[----:B------:R-:W-:-:S02]  /*af10*/  F2FP.BF16.F32.PACK_AB R24, R199, R24 ;  /* 0x00000018c718723e */ /* 0x000fc400000010ff */
[----:B------:R-:W-:Y:S01]  /*af20*/  F2FP.BF16.F32.PACK_AB R49, R79, R50 ;  /* 0x000000324f31723e */ /* 0x000fe200000010ff */
[----:B------:R-:W-:Y:S01]  /*af30*/  @!P6 FMUL R78, R78, 0.5 ;  /* 0x3f0000004e4ee820 */ /* 0x000fe20000400000 */
[----:B------:R4:W5:Y:S01]  /*af40*/  MUFU.EX2 R87, R83 ;  /* 0x0000005300577308 */ /* 0x0009620000000800 */
[----:B-1----:R-:W-:Y:S01]  /*af50*/  @!P5 FMUL R51, R51, R51 ;  /* 0x000000333333d220 */ /* 0x002fe20000400000 */
[----:B------:R-:W-:Y:S01]  /*af60*/  FSETP.GEU.AND P5, PT, R82, -126, PT ;  /* 0xc2fc00005200780b */ /* 0x000fe20003fae000 */
[----:B--2---:R-:W-:Y:S01]  /*af70*/  FFMA R71, R114, UR29, -R136 ;  /* 0x0000001d72477c23 */ /* 0x004fe20008000888 */
[----:B------:R-:W-:Y:S01]  /*af80*/  FADD R114, R45, R92 ;  /* 0x0000005c2d727221 */ /* 0x000fe20000000000 */
[----:B------:R-:W-:Y:S02]  /*af90*/  F2FP.BF16.F32.PACK_AB R92, R93, R92 ;  /* 0x0000005c5d5c723e */ /* 0x000fe400000010ff */
[----:B------:R-:W-:Y:S01]  /*afa0*/  @!P4 FMUL R55, R55, 0.5 ;  /* 0x3f0000003737c820 */ /* 0x000fe20000400000 */
[----:B------:R-:W1:Y:S01]  /*afb0*/  MUFU.EX2 R78, R78 ;  /* 0x0000004e004e7308 */ /* 0x000e620000000800 */
[----:B---3--:R-:W-:Y:S01]  /*afc0*/  @!P2 FMUL R132, R132, R132 ;  /* 0x000000848484a220 */ /* 0x008fe20000400000 */
[----:B------:R-:W-:Y:S01]  /*afd0*/  FSETP.GEU.AND P2, PT, R54, -126, PT ;  /* 0xc2fc00003600780b */ /* 0x000fe20003f4e000 */
[----:B----4-:R-:W-:Y:S01]  /*afe0*/  FFMA R83, R110, UR29, -R136 ;  /* 0x0000001d6e537c23 */ /* 0x010fe20008000888 */
[----:B------:R-:W-:Y:S01]  /*aff0*/  FADD R136, R196, R77 ;  /* 0x0000004dc4887221 */ /* 0x000fe20000000000 */
[----:B------:R-:W-:Y:S01]  /*b000*/  FADD R139, R139, R114 ;  /* 0x000000728b8b7221 */ /* 0x000fe20000000000 */
[----:B------:R-:W-:Y:S01]  /*b010*/  FADD R114, R44, R93 ;  /* 0x0000005d2c727221 */ /* 0x000fe20000000000 */
[----:B------:R-:W-:Y:S01]  /*b020*/  @!P5 FMUL R82, R82, 0.5 ;  /* 0x3f0000005252d820 */ /* 0x000fe20000400000 */
[----:B------:R-:W2:Y:S01]  /*b030*/  MUFU.EX2 R55, R55 ;  /* 0x0000003700377308 */ /* 0x000ea20000000800 */
[----:B-----5:R-:W-:Y:S01]  /*b040*/  @!P3 FMUL R87, R87, R87 ;  /* 0x000000575757b220 */ /* 0x020fe20000400000 */
[----:B------:R-:W-:Y:S01]  /*b050*/  FSETP.GEU.AND P3, PT, R59, -126, PT ;  /* 0xc2fc00003b00780b */ /* 0x000fe20003f6e000 */
[----:B------:R-:W-:Y:S01]  /*b060*/  FADD R136, R136, R103 ;  /* 0x0000006788887221 */ /* 0x000fe20000000000 */
[----:B------:R-:W-:Y:S01]  /*b070*/  FADD R103, R19, R104 ;  /* 0x0000006813677221 */ /* 0x000fe20000000000 */
[----:B------:R-:W-:Y:S01]  /*b080*/  FADD R110, R17, R88 ;  /* 0x00000058116e7221 */ /* 0x000fe20000000000 */
[----:B------:R-:W-:Y:S01]  /*b090*/  FADD R141, R141, R114 ;  /* 0x000000728d8d7221 */ /* 0x000fe20000000000 */
[----:B------:R-:W-:Y:S01]  /*b0a0*/  @!P2 FMUL R54, R54, 0.5 ;  /* 0x3f0000003636a820 */ /* 0x000fe20000400000 */
[----:B------:R-:W3:Y:S01]  /*b0b0*/  MUFU.EX2 R82, R82 ;  /* 0x0000005200527308 */ /* 0x000ee20000000800 */
[----:B-1----:R-:W-:Y:S01]  /*b0c0*/  @!P6 FMUL R78, R78, R78 ;  /* 0x0000004e4e4ee220 */ /* 0x002fe20000400000 */
[----:B------:R-:W-:Y:S01]  /*b0d0*/  FSETP.GEU.AND P6, PT, R75, -126, PT ;  /* 0xc2fc00004b00780b */ /* 0x000fe20003fce000 */
[----:B------:R-:W-:Y:S01]  /*b0e0*/  FADD R114, R193, R96 ;  /* 0x00000060c1727221 */ /* 0x000fe20000000000 */
[----:B------:R-:W-:Y:S01]  /*b0f0*/  FADD R135, R135, R110 ;  /* 0x0000006e87877221 */ /* 0x000fe20000000000 */
[----:B------:R-:W-:-:S02]  /*b100*/  F2FP.BF16.F32.PACK_AB R44, R44, R45 ;  /* 0x0000002d2c2c723e */ /* 0x000fc400000010ff */
[----:B------:R-:W-:Y:S01]  /*b110*/  @!P3 FMUL R59, R59, 0.5 ;  /* 0x3f0000003b3bb820 */ /* 0x000fe20000400000 */
[----:B------:R-:W1:Y:S01]  /*b120*/  MUFU.EX2 R54, R54 ;  /* 0x0000003600367308 */ /* 0x000e620000000800 */
[----:B--2---:R-:W-:Y:S01]  /*b130*/  @!P4 FMUL R55, R55, R55 ;  /* 0x000000373737c220 */ /* 0x004fe20000400000 */
[----:B------:R-:W-:Y:S01]  /*b140*/  FSETP.GEU.AND P4, PT, R90, -126, PT ;  /* 0xc2fc00005a00780b */ /* 0x000fe20003f8e000 */
[----:B------:R-:W-:Y:S01]  /*b150*/  FADD R143, R143, R114 ;  /* 0x000000728f8f7221 */ /* 0x000fe20000000000 */
[----:B------:R-:W-:Y:S01]  /*b160*/  FADD R114, R18, R97 ;  /* 0x0000006112727221 */ /* 0x000fe20000000000 */
[----:B------:R-:W-:Y:S02]  /*b170*/  F2FP.BF16.F32.PACK_AB R45, R137, R46 ;  /* 0x0000002e892d723e */ /* 0x000fe400000010ff */
[----:B------:R-:W-:Y:S01]  /*b180*/  @!P6 FMUL R75, R75, 0.5 ;  /* 0x3f0000004b4be820 */ /* 0x000fe20000400000 */
[----:B------:R-:W2:Y:S01]  /*b190*/  MUFU.EX2 R59, R59 ;  /* 0x0000003b003b7308 */ /* 0x000ea20000000800 */
[----:B---3--:R-:W-:Y:S01]  /*b1a0*/  @!P5 FMUL R82, R82, R82 ;  /* 0x000000525252d220 */ /* 0x008fe20000400000 */
[----:B------:R-:W-:Y:S01]  /*b1b0*/  FSETP.GEU.AND P5, PT, R62, -126, PT ;  /* 0xc2fc00003e00780b */ /* 0x000fe20003fae000 */
[----:B------:R-:W-:Y:S01]  /*b1c0*/  FADD R145, R145, R114 ;  /* 0x0000007291917221 */ /* 0x000fe20000000000 */
[----:B------:R-:W-:-:S03]  /*b1d0*/  FADD R146, R143, R146 ;  /* 0x000000928f927221 */ /* 0x000fc60000000000 */
        /* <DEDUP_REMOVED lines=15> */
[----:B------:R-:W-:-:S03]  /*b2d0*/  FSETP.GEU.AND P4, PT, R74, -126, PT ;  /* 0xc2fc00004a00780b */ /* 0x000fc60003f8e000 */
[C---:B------:R-:W-:Y:S01]  /*b2e0*/  FADD R201, R31.reuse, R90 ;  /* 0x0000005a1fc97221 */ /* 0x040fe20000000000 */
[----:B------:R-:W-:Y:S01]  /*b2f0*/  F2FP.BF16.F32.PACK_AB R31, R31, R112 ;  /* 0x000000701f1f723e */ /* 0x000fe200000010ff */
        /* <DEDUP_REMOVED lines=13> */
[----:B------:R-:W1:Y:S01]  /*b3d0*/  MUFU.EX2 R95, R95 ;  /* 0x0000005f005f7308 */ /* 0x000e620000000800 */
[----:B--2---:R-:W-:Y:S01]  /*b3e0*/  @!P6 FMUL R91, R91, R91 ;  /* 0x0000005b5b5be220 */ /* 0x004fe20000400000 */
[----:B------:R-:W-:-:S04]  /*b3f0*/  FSETP.GEU.AND P6, PT, R83, -126, PT ;  /* 0xc2fc00005300780b */ /* 0x000fc80003fce000 */
[----:B------:R-:W-:Y:S01]  /*b400*/  F2FP.BF16.F32.PACK_AB R61, R91, R62 ;  /* 0x0000003e5b3d723e */ /* 0x000fe200000010ff */
[----:B------:R-:W-:Y:S01]  /*b410*/  @!P3 FMUL R71, R71, 0.5 ;  /* 0x3f0000004747b820 */ /* 0x000fe20000400000 */
[----:B------:R-:W2:Y:S01]  /*b420*/  MUFU.EX2 R63, R63 ;  /* 0x0000003f003f7308 */ /* 0x000ea20000000800 */
[----:B---3--:R-:W-:Y:S01]  /*b430*/  @!P4 FMUL R74, R74, R74 ;  /* 0x0000004a4a4ac220 */ /* 0x008fe20000400000 */
[----:B------:R-:W-:-:S03]  /*b440*/  FSETP.GEU.AND P4, PT, R102, -126, PT ;  /* 0xc2fc00006600780b */ /* 0x000fc60003f8e000 */
[----:B------:R-:W-:Y:S02]  /*b450*/  FADD R150, R35, R74 ;  /* 0x0000004a23967221 */ /* 0x000fe40000000000 */
        /* <DEDUP_REMOVED lines=34> */
[----:B------:R2:W5:Y:S01]  /*b680*/  MUFU.EX2 R9, R130 ;  /* 0x0000008200097308 */ /* 0x0005620000000800 */
[----:B---3--:R-:W-:Y:S01]  /*b690*/  @!P6 FMUL R67, R67, R67 ;  /* 0x000000434343e220 */ /* 0x008fe20000400000 */
[----:B------:R-:W-:Y:S01]  /*b6a0*/  FSETP.GEU.AND P6, PT, R118, -126, PT ;  /* 0xc2fc00007600780b */ /* 0x000fe20003fce000 */
[----:B-1----:R-:W-:Y:S01]  /*b6b0*/  FADD R127, R29, R56 ;  /* 0x000000381d7f7221 */ /* 0x002fe20000000000 */
[----:B------:R-:W-:Y:S01]  /*b6c0*/  F2FP.BF16.F32.PACK_AB R29, R27, R26 ;  /* 0x0000001a1b1d723e */ /* 0x000fe200000010ff */
[----:B------:R-:W-:Y:S01]  /*b6d0*/  FADD R204, R124, R67 ;  /* 0x000000437ccc7221 */ /* 0x000fe20000000000 */
[----:B------:R-:W-:Y:S01]  /*b6e0*/  F2FP.BF16.F32.PACK_AB R56, R56, R57 ;  /* 0x000000393838723e */ /* 0x000fe200000010ff */
[----:B------:R-:W-:Y:S01]  /*b6f0*/  @!P3 FMUL R122, R122, 0.5 ;  /* 0x3f0000007a7ab820 */ /* 0x000fe20000400000 */
[----:B------:R-:W-:Y:S01]  /*b700*/  FADD R127, R127, R10 ;  /* 0x0000000a7f7f7221 */ /* 0x000fe20000000000 */
[----:B----4-:R-:W-:Y:S01]  /*b710*/  @!P4 FMUL R13, R13, R13 ;  /* 0x0000000d0d0dc220 */ /* 0x010fe20000400000 */
[----:B------:R-:W-:Y:S01]  /*b720*/  FSETP.GEU.AND P4, PT, R138, -126, PT ;  /* 0xc2fc00008a00780b */ /* 0x000fe20003f8e000 */
[----:B------:R-:W-:Y:S01]  /*b730*/  FADD R10, R194, R89 ;  /* 0x00000059c20a7221 */ /* 0x000fe20000000000 */
[----:B--2---:R-:W-:Y:S01]  /*b740*/  FADD R130, R33, R76 ;  /* 0x0000004c21827221 */ /* 0x004fe20000000000 */
[----:B------:R-:W1:Y:S01]  /*b750*/  MUFU.EX2 R122, R122 ;  /* 0x0000007a007a7308 */ /* 0x000e620000000800 */
[----:B------:R-:W-:Y:S01]  /*b760*/  FADD R206, R128, R13 ;  /* 0x0000000d80ce7221 */ /* 0x000fe20000000000 */
[----:B------:R-:W-:Y:S01]  /*b770*/  @!P6 FMUL R118, R118, 0.5 ;  /* 0x3f0000007676e820 */ /* 0x000fe20000400000 */
[----:B------:R-:W-:Y:S01]  /*b780*/  FADD R130, R130, R99 ;  /* 0x0000006382827221 */ /* 0x000fe20000000000 */
[----:B-----5:R-:W-:Y:S01]  /*b790*/  @!P5 FMUL R9, R9, R9 ;  /* 0x000000090909d220 */ /* 0x020fe20000400000 */
        /* <DEDUP_REMOVED lines=10> */
[----:B------:R-:W-:Y:S01]  /*b840*/  F2FP.BF16.F32.PACK_AB R33, R120, R35 ;  /* 0x000000237821723e */ /* 0x000fe200000010ff */
[----:B------:R3:W4:Y:S01]  /*b850*/  MUFU.EX2 R99, R138 ;  /* 0x0000008a00637308 */ /* 0x0007220000000800 */
[----:B-1----:R-:W-:Y:S01]  /*b860*/  @!P3 FMUL R122, R122, R122 ;  /* 0x0000007a7a7ab220 */ /* 0x002fe20000400000 */
[----:B------:R-:W-:Y:S01]  /*b870*/  @!P5 FMUL R107, R107, 0.5 ;  /* 0x3f0000006b6bd820 */ /* 0x000fe20000400000 */
[----:B------:R-:W-:Y:S01]  /*b880*/  FSETP.GEU.AND P3, PT, R148, -126, PT ;  /* 0xc2fc00009400780b */ /* 0x000fe20003f6e000 */
[----:B------:R-:W-:Y:S01]  /*b890*/  FADD R131, R131, R146 ;  /* 0x0000009283837221 */ /* 0x000fe20000000000 */
[----:B------:R-:W-:Y:S01]  /*b8a0*/  FADD R212, R47, R122 ;  /* 0x0000007a2fd47221 */ /* 0x000fe20000000000 */
[----:B------:R-:W-:-:S02]  /*b8b0*/  F2FP.BF16.F32.PACK_AB R35, R129, R42 ;  /* 0x0000002a8123723e */ /* 0x000fc400000010ff */
[----:B------:R1:W5:Y:S01]  /*b8c0*/  MUFU.EX2 R10, R107 ;  /* 0x0000006b000a7308 */ /* 0x0003620000000800 */
[----:B--2---:R-:W-:Y:S01]  /*b8d0*/  @!P6 FMUL R118, R118, R118 ;  /* 0x000000767676e220 */ /* 0x004fe20000400000 */
[----:B---3--:R-:W-:Y:S01]  /*b8e0*/  FADD R138, R15, R22 ;  /* 0x000000160f8a7221 */ /* 0x008fe20000000000 */
[----:B------:R-:W-:Y:S02]  /*b8f0*/  FSETP.GEU.AND P6, PT, R144, -126, PT ;  /* 0xc2fc00009000780b */ /* 0x000fe40003fce000 */
[----:B------:R-:W-:Y:S01]  /*b900*/  FADD R210, R137, R118 ;  /* 0x0000007689d27221 */ /* 0x000fe20000000000 */
[----:B------:R-:W-:Y:S01]  /*b910*/  FADD R138, R138, R103 ;  /* 0x000000678a8a7221 */ /* 0x000fe20000000000 */
[----:B------:R-:W-:Y:S01]  /*b920*/  FADD R103, R53, R108 ;  /* 0x0000006c35677221 */ /* 0x000fe20000000000 */
[----:B------:R-:W-:Y:S01]  /*b930*/  @!P3 FMUL R148, R148, 0.5 ;  /* 0x3f0000009494b820 */ /* 0x000fe20000400000 */
[----:B----4-:R-:W-:Y:S01]  /*b940*/  @!P4 FMUL R99, R99, R99 ;  /* 0x000000636363c220 */ /* 0x010fe20000400000 */
[----:B------:R-:W-:Y:S01]  /*b950*/  FSETP.GEU.AND P4, PT, R149, -126, PT ;  /* 0xc2fc00009500780b */ /* 0x000fe20003f8e000 */
[----:B------:R-:W-:Y:S01]  /*b960*/  FADD R142, R142, R103 ;  /* 0x000000678e8e7221 */ /* 0x000fe20000000000 */
[----:B-1----:R-:W-:Y:S01]  /*b970*/  FADD R107, R52, R109 ;  /* 0x0000006d346b7221 */ /* 0x002fe20000000000 */
[----:B------:R1:W2:Y:S01]  /*b980*/  MUFU.EX2 R103, R148 ;  /* 0x0000009400677308 */ /* 0x0002a20000000800 */
[----:B------:R-:W-:Y:S01]  /*b990*/  FADD R151, R50, R99 ;  /* 0x0000006332977221 */ /* 0x000fe20000000000 */
[----:B------:R-:W-:Y:S01]  /*b9a0*/  FADD R135, R135, R138 ;  /* 0x0000008a87877221 */ /* 0x000fe20000000000 */
[----:B------:R-:W-:Y:S01]  /*b9b0*/  @!P6 FMUL R144, R144, 0.5 ;  /* 0x3f0000009090e820 */ /* 0x000fe20000400000 */
[----:B-----5:R-:W-:Y:S01]  /*b9c0*/  @!P5 FMUL R10, R10, R10 ;  /* 0x0000000a0a0ad220 */ /* 0x020fe20000400000 */
[----:B------:R-:W-:Y:S01]  /*b9d0*/  FSETP.GEU.AND P5, PT, R200, -126, PT ;  /* 0xc2fc0000c800780b */ /* 0x000fe20003fae000 */
[----:B------:R-:W-:Y:S01]  /*b9e0*/  FADD R150, R150, R151 ;  /* 0x0000009796967221 */ /* 0x000fe20000000000 */
[----:B------:R-:W-:Y:S01]  /*b9f0*/  FADD R139, R139, R142 ;  /* 0x0000008e8b8b7221 */ /* 0x000fe20000000000 */
[----:B------:R3:W4:Y:S01]  /*ba00*/  MUFU.EX2 R110, R144 ;  /* 0x00000090006e7308 */ /* 0x0007220000000800 */
[----:B-1----:R-:W-:Y:S01]  /*ba10*/  FADD R148, R16, R73 ;  /* 0x0000004910947221 */ /* 0x002fe20000000000 */
[----:B------:R-:W-:Y:S01]  /*ba20*/  @!P4 FMUL R149, R149, 0.5 ;  /* 0x3f0000009595c820 */ /* 0x000fe20000400000 */
[----:B------:R-:W-:Y:S01]  /*ba30*/  FADD R151, R79, R10 ;  /* 0x0000000a4f977221 */ /* 0x000fe20000000000 */
[----:B------:R-:W-:Y:S01]  /*ba40*/  FADD R130, R130, R139 ;  /* 0x0000008b82827221 */ /* 0x000fe20000000000 */
[----:B------:R-:W-:Y:S01]  /*ba50*/  FADD R148, R148, R147 ;  /* 0x0000009394947221 */ /* 0x000fe20000000000 */
[----:B------:R-:W-:Y:S01]  /*ba60*/  FADD R147, R26, R75 ;  /* 0x0000004b1a937221 */ /* 0x000fe20000000000 */
[----:B------:R-:W-:Y:S01]  /*ba70*/  F2FP.BF16.F32.PACK_AB R26, R14, R197 ;  /* 0x000000c50e1a723e */ /* 0x000fe200000010ff */
[----:B------:R-:W1:Y:S01]  /*ba80*/  MUFU.EX2 R106, R106 ;  /* 0x0000006a006a7308 */ /* 0x000e620000000800 */
[----:B---3--:R-:W-:Y:S01]  /*ba90*/  FADD R144, R36, R69 ;  /* 0x0000004524907221 */ /* 0x008fe20000000000 */
[----:B------:R-:W-:Y:S01]  /*baa0*/  @!P5 FMUL R200, R200, 0.5 ;  /* 0x3f000000c8c8d820 */ /* 0x000fe20000400000 */
[----:B--2---:R-:W-:Y:S01]  /*bab0*/  @!P3 FMUL R103, R103, R103 ;  /* 0x000000676767b220 */ /* 0x004fe20000400000 */
[----:B------:R-:W-:Y:S01]  /*bac0*/  FSETP.GEU.AND P3, PT, R111, -126, PT ;  /* 0xc2fc00006f00780b */ /* 0x000fe20003f6e000 */
[----:B------:R-:W-:Y:S01]  /*bad0*/  FADD R144, R144, R107 ;  /* 0x0000006b90907221 */ /* 0x000fe20000000000 */
[----:B------:R-:W-:Y:S01]  /*bae0*/  FADD R147, R147, R202 ;  /* 0x000000ca93937221 */ /* 0x000fe20000000000 */
[----:B------:R-:W-:Y:S01]  /*baf0*/  FADD R202, R42, R83 ;  /* 0x000000532aca7221 */ /* 0x000fe20000000000 */
[----:B------:R2:W3:Y:S01]  /*bb00*/  MUFU.EX2 R107, R149 ;  /* 0x00000095006b7308 */ /* 0x0004e20000000800 */
[----:B----4-:R-:W-:Y:S01]  /*bb10*/  @!P6 FMUL R110, R110, R110 ;  /* 0x0000006e6e6ee220 */ /* 0x010fe20000400000 */
[----:B------:R-:W-:Y:S01]  /*bb20*/  FSETP.GEU.AND P6, PT, R119, -126, PT ;  /* 0xc2fc00007700780b */ /* 0x000fe20003fce000 */
[----:B------:R-:W-:Y:S01]  /*bb30*/  FADD R205, R78, R103 ;  /* 0x000000674ecd7221 */ /* 0x000fe20000000000 */
[----:B------:R-:W-:Y:S01]  /*bb40*/  FADD R144, R141, R144 ;  /* 0x000000908d907221 */ /* 0x000fe20000000000 */
[----:B------:R-:W-:Y:S01]  /*bb50*/  FADD R203, R51, R110 ;  /* 0x0000006e33cb7221 */ /* 0x000fe20000000000 */
[----:B------:R-:W-:Y:S01]  /*bb60*/  FADD R148, R145, R148 ;  /* 0x0000009491947221 */ /* 0x000fe20000000000 */
[----:B------:R-:W-:Y:S01]  /*bb70*/  FADD R147, R147, R150 ;  /* 0x0000009693937221 */ /* 0x000fe20000000000 */
[----:B------:R4:W5:Y:S01]  /*bb80*/  MUFU.EX2 R114, R200 ;  /* 0x000000c800727308 */ /* 0x0009620000000800 */
[----:B------:R-:W-:Y:S01]  /*bb90*/  @!P3 FMUL R111, R111, 0.5 ;  /* 0x3f0000006f6fb820 */ /* 0x000fe20000400000 */
[----:B--2---:R-:W-:Y:S01]  /*bba0*/  FADD R149, R27, R86 ;  /* 0x000000561b957221 */ /* 0x004fe20000000000 */
[----:B-1----:R-:W-:Y:S01]  /*bbb0*/  @!P2 FMUL R106, R106, R106 ;  /* 0x0000006a6a6aa220 */ /* 0x002fe20000400000 */
[----:B------:R-:W-:Y:S01]  /*bbc0*/  FSETP.GEU.AND P2, PT, R30, -126, PT ;  /* 0xc2fc00001e00780b */ /* 0x000fe20003f4e000 */
[----:B------:R-:W-:Y:S01]  /*bbd0*/  FADD R202, R202, R203 ;  /* 0x000000cbcaca7221 */ /* 0x000fe20000000000 */
[----:B------:R-:W-:Y:S01]  /*bbe0*/  FADD R149, R149, R204 ;  /* 0x000000cc95957221 */ /* 0x000fe20000000000 */
[----:B------:R-:W-:Y:S01]  /*bbf0*/  @!P6 FMUL R119, R119, 0.5 ;  /* 0x3f0000007777e820 */ /* 0x000fe20000400000 */
[----:B------:R-:W1:Y:S01]  /*bc00*/  MUFU.EX2 R111, R111 ;  /* 0x0000006f006f7308 */ /* 0x000e620000000800 */
[----:B---3--:R-:W-:Y:S01]  /*bc10*/  @!P4 FMUL R107, R107, R107 ;  /* 0x0000006b6b6bc220 */ /* 0x008fe20000400000 */
[----:B------:R-:W-:Y:S01]  /*bc20*/  FSETP.GEU.AND P4, PT, R126, -126, PT ;  /* 0xc2fc00007e00780b */ /* 0x000fe20003f8e000 */
[----:B----4-:R-:W-:Y:S01]  /*bc30*/  FADD R200, R120, R95 ;  /* 0x0000005f78c87221 */ /* 0x010fe20000000000 */
[----:B------:R-:W-:Y:S01]  /*bc40*/  FADD R204, R43, R70 ;  /* 0x000000462bcc7221 */ /* 0x000fe20000000000 */
[----:B------:R-:W-:Y:S01]  /*bc50*/  FADD R203, R121, R62 ;  /* 0x0000003e79cb7221 */ /* 0x000fe20000000000 */
[----:B------:R-:W-:Y:S01]  /*bc60*/  FADD R207, R54, R107 ;  /* 0x0000006b36cf7221 */ /* 0x000fe20000000000 */
[----:B------:R-:W-:Y:S01]  /*bc70*/  FADD R200, R200, R151 ;  /* 0x00000097c8c87221 */ /* 0x000fe20000000000 */
        /* <DEDUP_REMOVED lines=8> */
[----:B------:R-:W-:Y:S01]  /*bd00*/  FADD R151, R151, R204 ;  /* 0x000000cc97977221 */ /* 0x000fe20000000000 */
[----:B-1----:R-:W-:Y:S01]  /*bd10*/  @!P3 FMUL R111, R111, R111 ;  /* 0x0000006f6f6fb220 */ /* 0x002fe20000400000 */
[----:B------:R-:W-:Y:S01]  /*bd20*/  FSETP.GEU.AND P3, PT, R140, -126, PT ;  /* 0xc2fc00008c00780b */ /* 0x000fe20003f6e000 */
[----:B------:R-:W-:Y:S01]  /*bd30*/  FADD R204, R129, R98 ;  /* 0x0000006281cc7221 */ /* 0x000fe20000000000 */
[----:B------:R-:W-:Y:S01]  /*bd40*/  FADD R209, R87, R114 ;  /* 0x0000007257d17221 */ /* 0x000fe20000000000 */
[----:B------:R-:W1:Y:S01]  /*bd50*/  MUFU.EX2 R126, R126 ;  /* 0x0000007e007e7308 */ /* 0x000e620000000800 */
[----:B------:R-:W-:Y:S01]  /*bd60*/  FADD R207, R34, R63 ;  /* 0x0000003f22cf7221 */ /* 0x000fe20000000000 */
[----:B------:R-:W-:Y:S01]  /*bd70*/  @!P5 FMUL R115, R115, 0.5 ;  /* 0x3f0000007373d820 */ /* 0x000fe20000400000 */
[----:B------:R-:W-:Y:S01]  /*bd80*/  FADD R204, R204, R205 ;  /* 0x000000cdcccc7221 */ /* 0x000fe20000000000 */
[----:B------:R-:W-:Y:S01]  /*bd90*/  FADD R205, R116, R91 ;  /* 0x0000005b74cd7221 */ /* 0x000fe20000000000 */
[----:B--2---:R-:W-:Y:S01]  /*bda0*/  @!P6 FMUL R119, R119, R119 ;  /* 0x000000777777e220 */ /* 0x004fe20000400000 */
[----:B------:R-:W-:Y:S01]  /*bdb0*/  FADD R214, R208, R209 ;  /* 0x000000d1d0d67221 */ /* 0x000fe20000000000 */
[----:B------:R-:W-:Y:S01]  /*bdc0*/  FADD R213, R207, R212 ;  /* 0x000000d4cfd57221 */ /* 0x000fe20000000000 */
[----:B------:R-:W2:Y:S01]  /*bdd0*/  MUFU.EX2 R115, R115 ;  /* 0x0000007300737308 */ /* 0x000ea20000000800 */
[----:B------:R-:W-:Y:S01]  /*bde0*/  FADD R211, R205, R210 ;  /* 0x000000d2cdd37221 */ /* 0x000fe20000000000 */
[----:B------:R-:W-:Y:S01]  /*bdf0*/  @!P3 FMUL R140, R140, 0.5 ;  /* 0x3f0000008c8cb820 */ /* 0x000fe20000400000 */
[----:B------:R-:W-:Y:S01]  /*be00*/  @!P2 FMUL R30, R30, 0.5 ;  /* 0x3f0000001e1ea820 */ /* 0x000fe20000400000 */
[----:B------:R-:W-:Y:S01]  /*be10*/  FADD R207, R39, R106 ;  /* 0x0000006a27cf7221 */ /* 0x000fe20000000000 */
[----:B------:R-:W-:Y:S01]  /*be20*/  FADD R205, R125, R94 ;  /* 0x0000005e7dcd7221 */ /* 0x000fe20000000000 */
[----:B------:R-:W-:Y:S01]  /*be30*/  FADD R210, R132, R111 ;  /* 0x0000006f84d27221 */ /* 0x000fe20000000000 */
[----:B------:R-:W-:Y:S01]  /*be40*/  FADD R208, R58, R119 ;  /* 0x000000773ad07221 */ /* 0x000fe20000000000 */
[----:B------:R-:W3:Y:S01]  /*be50*/  MUFU.EX2 R123, R30 ;  /* 0x0000001e007b7308 */ /* 0x000ee20000000800 */
[----:B-1----:R-:W-:Y:S01]  /*be60*/  @!P4 FMUL R126, R126, R126 ;  /* 0x0000007e7e7ec220 */ /* 0x002fe20000400000 */
[----:B------:R-:W-:Y:S01]  /*be70*/  FADD R205, R205, R210 ;  /* 0x000000d2cdcd7221 */ /* 0x000fe20000000000 */
[----:B------:R-:W-:Y:S01]  /*be80*/  FADD R149, R149, R200 ;  /* 0x000000c895957221 */ /* 0x000fe20000000000 */
[----:B------:R-:W-:Y:S01]  /*be90*/  FADD R151, R151, R202 ;  /* 0x000000ca97977221 */ /* 0x000fe20000000000 */
[----:B------:R-:W-:Y:S01]  /*bea0*/  FADD R212, R55, R126 ;  /* 0x0000007e37d47221 */ /* 0x000fe20000000000 */
[----:B------:R-:W-:Y:S01]  /*beb0*/  FADD R201, R201, R204 ;  /* 0x000000ccc9c97221 */ /* 0x000fe20000000000 */
[----:B------:R-:W-:Y:S01]  /*bec0*/  FADD R206, R203, R206 ;  /* 0x000000cecbce7221 */ /* 0x000fe20000000000 */
[----:B------:R-:W1:Y:S01]  /*bed0*/  MUFU.EX2 R140, R140 ;  /* 0x0000008c008c7308 */ /* 0x000e620000000800 */
[----:B--2---:R-:W-:Y:S01]  /*bee0*/  @!P5 FMUL R115, R115, R115 ;  /* 0x000000737373d220 */ /* 0x004fe20000400000 */
        /* <DEDUP_REMOVED lines=14> */
[----:B------:R-:W-:Y:S01]  /*bfd0*/  SHF.L.U32 R14, R4, 0x1f, RZ ;  /* 0x0000001f040e7819 */ /* 0x000fe200000006ff */
[----:B------:R-:W-:Y:S01]  /*bfe0*/  FADD R208, R201, R208 ;  /* 0x000000d0c9d07221 */ /* 0x000fe20000000000 */
[----:B------:R-:W-:Y:S01]  /*bff0*/  FADD R130, R130, R127 ;  /* 0x0000007f82827221 */ /* 0x000fe20000000000 */
[----:B---3--:R-:W-:Y:S01]  /*c000*/  @!P2 FMUL R123, R123, R123 ;  /* 0x0000007b7b7ba220 */ /* 0x008fe20000400000 */
[----:B-1----:R-:W-:Y:S01]  /*c010*/  @!P3 FMUL R140, R140, R140 ;  /* 0x0000008c8c8cb220 */ /* 0x002fe20000400000 */
[----:B------:R-:W-:Y:S01]  /*c020*/  FADD R208, R149, R208 ;  /* 0x000000d095d07221 */ /* 0x000fe20000000000 */
[----:B------:R-:W-:Y:S01]  /*c030*/  F2FP.BF16.F32.PACK_AB R52, R52, R53 ;  /* 0x000000353434723e */ /* 0x000fe200000010ff */
[----:B------:R1:W2:Y:S01]  /*c040*/  SYNCS.PHASECHK.TRANS64.TRYWAIT P2, [UR7+0x37000], R14 ;  /* 0x0370000eff0075a7 */ /* 0x0002a20008040147 */
[----:B------:R-:W-:Y:S01]  /*c050*/  F2FP.BF16.F32.PACK_AB R53, R87, R54 ;  /* 0x000000365735723e */ /* 0x000fe200000010ff */
[----:B------:R-:W-:Y:S01]  /*c060*/  FADD R147, R147, R208 ;  /* 0x000000d093937221 */ /* 0x000fe20000000000 */
[----:B------:R-:W-:Y:S01]  /*c070*/  F2FP.BF16.F32.PACK_AB R55, R82, R55 ;  /* 0x000000375237723e */ /* 0x000fe200000010ff */
[----:B------:R-:W-:Y:S01]  /*c080*/  FFMA R6, R123, R6, R130 ;  /* 0x000000067b067223 */ /* 0x000fe20000000082 */
[----:B------:R-:W-:Y:S01]  /*c090*/  F2FP.BF16.F32.PACK_AB R62, R23, R80 ;  /* 0x00000050173e723e */ /* 0x000fe200000010ff */
[----:B------:R-:W-:Y:S01]  /*c0a0*/  FMUL R184, R184, R123 ;  /* 0x0000007bb8b87220 */ /* 0x000fe20000400000 */
[----:B------:R-:W-:Y:S01]  /*c0b0*/  F2FP.BF16.F32.PACK_AB R36, R36, R37 ;  /* 0x000000252424723e */ /* 0x000fe200000010ff */
[----:B------:R-:W-:Y:S01]  /*c0c0*/  FFMA R5, R140, R5, R147 ;  /* 0x000000058c057223 */ /* 0x000fe20000000093 */
[----:B------:R-:W-:Y:S01]  /*c0d0*/  F2FP.BF16.F32.PACK_AB R54, R20, R81 ;  /* 0x000000511436723e */ /* 0x000fe200000010ff */
[-C--:B------:R-:W-:Y:S01]  /*c0e0*/  FMUL R185, R185, R123.reuse ;  /* 0x0000007bb9b97220 */ /* 0x080fe20000400000 */
[----:B------:R-:W-:Y:S01]  /*c0f0*/  F2FP.BF16.F32.PACK_AB R80, R65, R76 ;  /* 0x0000004c4150723e */ /* 0x000fe200000010ff */
[----:B------:R-:W-:Y:S01]  /*c100*/  FMUL R188, R188, R123 ;  /* 0x0000007bbcbc7220 */ /* 0x000fe20000400000 */
[----:B------:R-:W-:Y:S01]  /*c110*/  F2FP.BF16.F32.PACK_AB R82, R22, R77 ;  /* 0x0000004d1652723e */ /* 0x000fe200000010ff */
[----:B------:R-:W-:Y:S01]  /*c120*/  FMUL R189, R189, R123 ;  /* 0x0000007bbdbd7220 */ /* 0x000fe20000400000 */
[----:B------:R-:W-:Y:S01]  /*c130*/  F2FP.BF16.F32.PACK_AB R30, R198, R25 ;  /* 0x00000019c61e723e */ /* 0x000fe200000010ff */
[-C--:B------:R-:W-:Y:S01]  /*c140*/  FMUL R176, R176, R123.reuse ;  /* 0x0000007bb0b07220 */ /* 0x080fe20000400000 */
[----:B------:R-:W-:Y:S01]  /*c150*/  F2FP.BF16.F32.PACK_AB R27, R125, R34 ;  /* 0x000000227d1b723e */ /* 0x000fe200000010ff */
[-C--:B------:R-:W-:Y:S01]  /*c160*/  FMUL R177, R177, R123.reuse ;  /* 0x0000007bb1b17220 */ /* 0x080fe20000400000 */
[----:B------:R-:W-:Y:S01]  /*c170*/  F2FP.BF16.F32.PACK_AB R37, R133, R38 ;  /* 0x000000268525723e */ /* 0x000fe200000010ff */
[----:B------:R-:W-:Y:S01]  /*c180*/  FMUL R180, R180, R123 ;  /* 0x0000007bb4b47220 */ /* 0x000fe20000400000 */
[----:B------:R-:W-:Y:S01]  /*c190*/  F2FP.BF16.F32.PACK_AB R39, R58, R39 ;  /* 0x000000273a27723e */ /* 0x000fe200000010ff */
[----:B------:R-:W-:Y:S01]  /*c1a0*/  FMUL R181, R181, R123 ;  /* 0x0000007bb5b57220 */ /* 0x000fe20000400000 */
[----:B------:R-:W-:Y:S01]  /*c1b0*/  F2FP.BF16.F32.PACK_AB R51, R78, R51 ;  /* 0x000000334e33723e */ /* 0x000fe200000010ff */
[----:B------:R-:W-:Y:S01]  /*c1c0*/  FMUL R168, R168, R123 ;  /* 0x0000007ba8a87220 */ /* 0x000fe20000400000 */
[----:B------:R-:W-:Y:S01]  /*c1d0*/  F2FP.BF16.F32.PACK_AB R63, R94, R63 ;  /* 0x0000003f5e3f723e */ /* 0x000fe200000010ff */
[-C--:B------:R-:W-:Y:S01]  /*c1e0*/  FMUL R169, R169, R123.reuse ;  /* 0x0000007ba9a97220 */ /* 0x080fe20000400000 */
[----:B------:R-:W-:Y:S01]  /*c1f0*/  F2FP.BF16.F32.PACK_AB R81, R95, R74 ;  /* 0x0000004a5f51723e */ /* 0x000fe200000010ff */
[----:B------:R-:W-:Y:S01]  /*c200*/  FMUL R172, R172, R123 ;  /* 0x0000007bacac7220 */ /* 0x000fe20000400000 */
[----:B------:R-:W-:Y:S01]  /*c210*/  F2FP.BF16.F32.PACK_AB R77, R102, R71 ;  /* 0x00000047664d723e */ /* 0x000fe200000010ff */
[-C--:B------:R-:W-:Y:S01]  /*c220*/  FMUL R173, R173, R123.reuse ;  /* 0x0000007badad7220 */ /* 0x080fe20000400000 */
[----:B------:R-:W-:Y:S01]  /*c230*/  F2FP.BF16.F32.PACK_AB R65, R67, R66 ;  /* 0x000000424341723e */ /* 0x000fe200000010ff */
[-C--:B------:R-:W-:Y:S01]  /*c240*/  FMUL R160, R160, R123.reuse ;  /* 0x0000007ba0a07220 */ /* 0x080fe20000400000 */
[----:B------:R-:W-:Y:S01]  /*c250*/  F2FP.BF16.F32.PACK_AB R103, R103, R110 ;  /* 0x0000006e6767723e */ /* 0x000fe200000010ff */
[-C--:B------:R-:W-:Y:S01]  /*c260*/  FMUL R161, R161, R123.reuse ;  /* 0x0000007ba1a17220 */ /* 0x080fe20000400000 */
[----:B------:R-:W-:Y:S01]  /*c270*/  F2FP.BF16.F32.PACK_AB R108, R109, R108 ;  /* 0x0000006c6d6c723e */ /* 0x000fe200000010ff */
[-C--:B------:R-:W-:Y:S01]  /*c280*/  FMUL R164, R164, R123.reuse ;  /* 0x0000007ba4a47220 */ /* 0x080fe20000400000 */
[-C--:B------:R-:W-:Y:S01]  /*c290*/  FMUL R165, R165, R123.reuse ;  /* 0x0000007ba5a57220 */ /* 0x080fe20000400000 */
[-C--:B------:R-:W-:Y:S01]  /*c2a0*/  FMUL R152, R152, R123.reuse ;  /* 0x0000007b98987220 */ /* 0x080fe20000400000 */
[-C--:B------:R-:W-:Y:S01]  /*c2b0*/  FMUL R153, R153, R123.reuse ;  /* 0x0000007b99997220 */ /* 0x080fe20000400000 */
[-C--:B------:R-:W-:Y:S01]  /*c2c0*/  FMUL R156, R156, R123.reuse ;  /* 0x0000007b9c9c7220 */ /* 0x080fe20000400000 */
[----:B------:R-:W-:Y:S01]  /*c2d0*/  FMUL R157, R157, R123 ;  /* 0x0000007b9d9d7220 */ /* 0x000fe20000400000 */
[-C--:B------:R-:W-:Y:S01]  /*c2e0*/  FMUL R186, R186, R140.reuse ;  /* 0x0000008cbaba7220 */ /* 0x080fe20000400000 */
        /* <DEDUP_REMOVED lines=18> */
[----:B------:R-:W-:Y:S01]  /*c410*/  FMUL R159, R159, R140 ;  /* 0x0000008c9f9f7220 */ /* 0x000fe20000400000 */
        /* <DEDUP_REMOVED lines=23> */
[----:B------:R-:W-:Y:S01]  /*c590*/  F2FP.BF16.F32.PACK_AB R110, R113, R12 ;  /* 0x0000000c716e723e */ /* 0x000fe200000010ff */
[----:B-12---:R-:W-:Y:S06]  /*c5a0*/  @!P0 BRA `(.L_x_27) ;  /* 0x0000000000048947 */ /* 0x006fec0003800000 */
[----:B------:R-:W-:Y:S01]  /*c5b0*/  BPT.TRAP 0x1 ;  /* 0x000000040000795c */ /* 0x000fe20000300000 */
.L_x_27:
[----:B------:R-:W-:Y:S05]  /*c5c0*/  @P2 BRA `(.L_x_28) ;  /* 0x0000000000082947 */ /* 0x000fea0003800000 */
[----:B------:R-:W1:Y:S02]  /*c5d0*/  SYNCS.PHASECHK.TRANS64.TRYWAIT P2, [UR7+0x37000], R14 ;  /* 0x0370000eff0075a7 */ /* 0x000e640008040147 */
[----:B-1----:R-:W-:Y:S05]  /*c5e0*/  @!P2 BRA `(.L_x_29) ;  /* 0x000000c000f0a947 */ /* 0x002fea0003800000 */
.L_x_28:
[----:B------:R-:W-:Y:S01]  /*c5f0*/  UIMAD UR10, UR6, 0xa00, UR24 ;  /* 0x00000a00060a78a4 */ /* 0x000fe2000f8e0218 */
[----:B------:R-:W-:Y:S01]  /*c600*/  WARPGROUP.ARRIVE ;  /* 0x00000000000079c5 */ /* 0x000fe20000000000 */
[----:B------:R-:W-:Y:S01]  /*c610*/  UMOV UR11, 0xc0000010 ;  /* 0xc0000010000b7882 */ /* 0x000fe20000000000 */
[----:B------:R-:W-:Y:S01]  /*c620*/  UMOV UR15, 0xc0000010 ;  /* 0xc0000010000f7882 */ /* 0x000fe20000000000 */
[----:B------:R-:W-:Y:S01]  /*c630*/  UIADD3 UR14, UR10, 0x200, URZ ;  /* 0x000002000a0e7890 */ /* 0x000fe2000fffe03f */
[----:B------:R-:W-:Y:S01]  /*c640*/  F2FP.BF16.F32.PACK_AB R111, R115, R126 ;  /* 0x0000007e736f723e */ /* 0x000fe200000010ff */
[----:B------:R-:W-:Y:S01]  /*c650*/  UIADD3 UR18, UR10, 0x400, URZ ;  /* 0x000004000a127890 */ /* 0x000fe2000fffe03f */
[----:B------:R-:W-:Y:S02]  /*c660*/  UMOV UR19, 0xc0000010 ;  /* 0xc000001000137882 */ /* 0x000fe40000000000 */
[----:B------:R-:W-:Y:S01]  /*c670*/  HGMMA.64x16x16.F32.BF16 R184, R28, gdesc[UR8].tnspB, R184, gsb0 ;  /* 0x402000081cb87df0 */ /* 0x000fe200080018b8 */
[----:B------:R-:W-:Y:S01]  /*c680*/  UIADD3 UR22, UR10, 0x600, URZ ;  /* 0x000006000a167890 */ /* 0x000fe2000fffe03f */
[----:B------:R-:W-:Y:S01]  /*c690*/  UMOV UR23, 0xc0000010 ;  /* 0xc000001000177882 */ /* 0x000fe20000000000 */
[----:B------:R-:W-:Y:S01]  /*c6a0*/  UIADD3 UR30, UR10, 0x800, URZ ;  /* 0x000008000a1e7890 */ /* 0x000fe2000fffe03f */
[----:B------:R-:W-:Y:S01]  /*c6b0*/  UMOV UR31, 0xc0000010 ;  /* 0xc0000010001f7882 */ /* 0x000fe20000000000 */
[----:B------:R-:W-:Y:S01]  /*c6c0*/  UMOV UR11, 0xc0000010 ;  /* 0xc0000010000b7882 */ /* 0x000fe20000000000 */
[----:B------:R-:W-:-:S02]  /*c6d0*/  WARPGROUP.DEPBAR.LE gsb0, 0x0 ;  /* 0x00008000000079c5 */ /* 0x000fc40000010000 */
        /* <DEDUP_REMOVED lines=369> */
[----:B------:R-:W-:Y:S01]  /*ddf0*/  UIADD3 UR10, UR10, 0x9e0, URZ ;  /* 0x000009e00a0a7890 */ /* 0x000fe2000fffe03f */
        /* <DEDUP_REMOVED lines=18> */
.L_x_30:
[----:B------:R-:W-:-:S04]  /*df20*/  ULEA UR7, UR25, UR38, 0x3 ;  /* 0x0000002619077291 */ /* 0x000fc8000f8e183f */
[----:B------:R-:W-:-:S04]  /*df30*/  UIADD3 UR7, UR7, 0x37028, URZ ;  /* 0x0003702807077890 */ /* 0x000fc8000fffe03f */
[----:B------:R-:W-:-:S09]  /*df40*/  UPRMT UR7, URZ, 0x654, UR7 ;  /* 0x000006543f077896 */ /* 0x000fd20008000007 */
[----:B------:R-:W-:Y:S01]  /*df50*/  SYNCS.ARRIVE.TRANS64.RED.A1T0 RZ, [UR7], RZ ;  /* 0x000000ffffff79a7 */ /* 0x000fe20008100407 */
[----:B------:R-:W-:Y:S05]  /*df60*/  @P1 BRA `(.L_x_31) ;  /* 0x0000000000041947 */ /* 0x000fea0003800000 */
[----:B------:R-:W-:Y:S01]  /*df70*/  BPT.TRAP 0x1 ;  /* 0x000000040000795c */ /* 0x000fe20000300000 */
.L_x_31:
[----:B------:R-:W-:-:S04]  /*df80*/  UIADD3 UR25, UR25, 0x1, URZ ;  /* 0x0000000119197890 */ /* 0x000fc8000fffe03f */
[----:B------:R-:W-:-:S04]  /*df90*/  UISETP.NE.AND UP0, UPT, UR25, 0x5, UPT ;  /* 0x000000051900788c */ /* 0x000fc8000bf05270 */
[----:B------:R-:W-:Y:S01]  /*dfa0*/  USEL UR25, UR25, URZ, UP0 ;  /* 0x0000003f19197287 */ /* 0x000fe20008000000 */
[----:B------:R-:W-:Y:S11]  /*dfb0*/  @!P0 BRA `(.L_x_32) ;  /* 0x0000000000048947 */ /* 0x000ff60003800000 */
[----:B------:R-:W-:Y:S01]  /*dfc0*/  BPT.TRAP 0x1 ;  /* 0x000000040000795c */ /* 0x000fe20000300000 */
.L_x_32:
[----:B------:R-:W-:-:S04]  /*dfd0*/  ULEA UR7, UR25, UR38, 0x3 ;  /* 0x0000002619077291 */ /* 0x000fc8000f8e183f */
[----:B------:R-:W-:-:S04]  /*dfe0*/  UIADD3 UR7, UR7, 0x37028, URZ ;  /* 0x0003702807077890 */ /* 0x000fc8000fffe03f */
[----:B------:R-:W-:-:S09]  /*dff0*/  UPRMT UR7, URZ, 0x654, UR7 ;  /* 0x000006543f077896 */ /* 0x000fd20008000007 */
[----:B------:R-:W-:Y:S01]  /*e000*/  SYNCS.ARRIVE.TRANS64.RED.A1T0 RZ, [UR7], RZ ;  /* 0x000000ffffff79a7 */ /* 0x000fe20008100407 */
[----:B------:R-:W-:Y:S05]  /*e010*/  @P1 BRA `(.L_x_33) ;  /* 0x0000000000041947 */ /* 0x000fea0003800000 */
[----:B------:R-:W-:Y:S01]  /*e020*/  BPT.TRAP 0x1 ;  /* 0x000000040000795c */ /* 0x000fe20000300000 */
.L_x_33:
[----:B------:R-:W-:Y:S01]  /*e030*/  UIADD3 UR6, UR6, 0x1, URZ ;  /* 0x0000000106067890 */ /* 0x000fe2000fffe03f */
[C---:B------:R-:W-:Y:S01]  /*e040*/  ISETP.GT.AND P2, PT, R8.reuse, 0x2, PT ;  /* 0x000000020800780c */ /* 0x040fe20003f44270 */
[----:B------:R-:W-:Y:S01]  /*e050*/  UIADD3 UR25, UR25, 0x1, URZ ;  /* 0x0000000119197890 */ /* 0x000fe2000fffe03f */
[----:B------:R-:W-:Y:S01]  /*e060*/  VIADD R8, R8, 0xffffffff ;  /* 0xffffffff08087836 */ /* 0x000fe20000000000 */
[----:B------:R-:W-:Y:S01]  /*e070*/  UISETP.NE.AND UP2, UPT, UR6, 0x5, UPT ;  /* 0x000000050600788c */ /* 0x000fe2000bf45270 */
[----:B------:R-:W-:Y:S01]  /*e080*/  IADD3 R3, R3, 0x100, RZ ;  /* 0x0000010003037810 */ /* 0x000fe20007ffe0ff */
[----:B------:R-:W-:Y:S01]  /*e090*/  UISETP.NE.AND UP0, UPT, UR25, 0x5, UPT ;  /* 0x000000051900788c */ /* 0x000fe2000bf05270 */
[----:B------:R-:W-:Y:S01]  /*e0a0*/  MOV R13, R7 ;  /* 0x00000007000d7202 */ /* 0x000fe20000000f00 */
[----:B------:R-:W-:Y:S01]  /*e0b0*/  USEL UR7, URZ, 0x1, UP2 ;  /* 0x000000013f077887 */ /* 0x000fe20009000000 */
[----:B-1----:R-:W-:Y:S01]  /*e0c0*/  IMAD.MOV.U32 R9, RZ, RZ, R11 ;  /* 0x000000ffff097224 */ /* 0x002fe200078e000b */
[----:B------:R-:W-:-:S02]  /*e0d0*/  USEL UR25, UR25, URZ, UP0 ;  /* 0x0000003f19197287 */ /* 0x000fc40008000000 */
[----:B------:R-:W-:Y:S02]  /*e0e0*/  USEL UR27, UR6, URZ, UP2 ;  /* 0x0000003f061b7287 */ /* 0x000fe40009000000 */
[----:B------:R-:W-:Y:S01]  /*e0f0*/  LOP3.LUT R4, R4, UR7, RZ, 0x3c, !PT ;  /* 0x0000000704047c12 */ /* 0x000fe2000f8e3cff */
[----:B------:R-:W-:Y:S09]  /*e100*/  @P2 BRA `(.L_x_34) ;  /* 0xffffffa0006c2947 */ /* 0x000ff2000383ffff */
.L_x_23:
[----:B------:R-:W-:-:S13]  /*e110*/  ISETP.GE.AND P2, PT, R8, 0x1, PT ;  /* 0x000000010800780c */ /* 0x000fda0003f46270 */
[----:B------:R-:W-:Y:S05]  /*e120*/  @!P2 BRA `(.L_x_35) ;  /* 0x000000700098a947 */ /* 0x000fea0003800000 */
[----:B------:R-:W-:Y:S01]  /*e130*/  MOV R10, R7 ;  /* 0x00000007000a7202 */ /* 0x000fe20000000f00 */
[----:B------:R-:W-:Y:S01]  /*e140*/  ULDC UR29, c[0x0][0x604] ;  /* 0x00018100001d7ab9 */ /* 0x000fe20000000800 */
[----:B------:R-:W-:-:S07]  /*e150*/  MOV R9, R11 ;  /* 0x0000000b00097202 */ /* 0x000fce0000000f00 */
.L_x_46:
[----:B------:R-:W-:Y:S05]  /*e160*/  @!P0 BRA `(.L_x_36) ;  /* 0x0000000000048947 */ /* 0x000fea0003800000 */
[----:B------:R-:W-:Y:S01]  /*e170*/  BPT.TRAP 0x1 ;  /* 0x000000040000795c */ /* 0x000fe20000300000 */
.L_x_36:
[----:B------:R-:W-:Y:S01]  /*e180*/  ULEA UR6, UR27, UR38, 0x3 ;  /* 0x000000261b067291 */ /* 0x000fe2000f8e183f */
[----:B------:R-:W-:-:S08]  /*e190*/  SHF.L.U32 R7, R4, 0x1f, RZ ;  /* 0x0000001f04077819 */ /* 0x000fd000000006ff */
[----:B------:R-:W1:Y:S02]  /*e1a0*/  SYNCS.PHASECHK.TRANS64.TRYWAIT P2, [UR6+0x37000], R7 ;  /* 0x03700007ff0075a7 */ /* 0x000e640008040146 */
[----:B-1----:R-:W-:Y:S05]  /*e1b0*/  @!P2 BRA `(.L_x_37) ;  /* 0x000000a80014a947 */ /* 0x002fea0003800000 */
.L_x_112:
        /* <DEDUP_REMOVED lines=35> */
.L_x_38:
[C---:B-1----:R-:W-:Y:S01]  /*e3f0*/  VIADD R7, R3.reuse, 0x1 ;  /* 0x0000000103077836 */ /* 0x042fe20000000000 */
[C---:B------:R-:W-:Y:S01]  /*e400*/  IADD3 R11, R3.reuse, 0x8, RZ ;  /* 0x00000008030b7810 */ /* 0x040fe20007ffe0ff */
[C---:B------:R-:W-:Y:S01]  /*e410*/  VIADD R13, R3.reuse, 0x28 ;  /* 0x00000028030d7836 */ /* 0x040fe20000000000 */
[C---:B------:R-:W-:Y:S01]  /*e420*/  IADD3 R23, R3.reuse, 0x69, RZ ;  /* 0x0000006903177810 */ /* 0x040fe20007ffe0ff */
[C---:B------:R-:W-:Y:S01]  /*e430*/  VIADD R19, R3.reuse, 0x61 ;  /* 0x0000006103137836 */ /* 0x040fe20000000000 */
[-C--:B------:R-:W-:Y:S01]  /*e440*/  ISETP.GE.AND P2, PT, R0, R11.reuse, PT ;  /* 0x0000000b0000720c */ /* 0x080fe20003f46270 */
[C---:B------:R-:W-:Y:S01]  /*e450*/  VIADD R199, R3.reuse, 0x79 ;  /* 0x0000007903c77836 */ /* 0x040fe20000000000 */
[C---:B------:R-:W-:Y:S01]  /*e460*/  ISETP.GE.AND P4, PT, R2.reuse, R11, PT ;  /* 0x0000000b0200720c */ /* 0x040fe20003f86270 */
[C---:B------:R-:W-:Y:S01]  /*e470*/  VIADD R11, R3.reuse, 0x10 ;  /* 0x00000010030b7836 */ /* 0x040fe20000000000 */
[-C--:B------:R-:W-:Y:S01]  /*e480*/  ISETP.GE.AND P6, PT, R2, R7.reuse, PT ;  /* 0x000000070200720c */ /* 0x080fe20003fc6270 */
[C---:B------:R-:W-:Y:S01]  /*e490*/  VIADD R211, R3.reuse, 0x91 ;  /* 0x0000009103d37836 */ /* 0x040fe20000000000 */
[----:B------:R-:W-:Y:S01]  /*e4a0*/  ISETP.GE.AND P5, PT, R0, R7, PT ;  /* 0x000000070000720c */ /* 0x000fe20003fa6270 */
[C---:B------:R-:W-:Y:S01]  /*e4b0*/  VIADD R223, R3.reuse, 0xa9 ;  /* 0x000000a903df7836 */ /* 0x040fe20000000000 */
[C---:B------:R-:W-:Y:S01]  /*e4c0*/  IADD3 R7, R3.reuse, 0x9, RZ ;  /* 0x0000000903077810 */ /* 0x040fe20007ffe0ff */
[----:B------:R-:W-:Y:S01]  /*e4d0*/  VIADD R235, R3, 0xc1 ;  /* 0x000000c103eb7836 */ /* 0x000fe20000000000 */
[----:B------:R-:W-:Y:S01]  /*e4e0*/  FSEL R27, R27, -INF , P6 ;  /* 0xff8000001b1b7808 */ /* 0x000fe20003000000 */
[----:B------:R-:W-:Y:S01]  /*e4f0*/  ULEA UR7, UR6, UR38, 0x3 ;  /* 0x0000002606077291 */ /* 0x000fe2000f8e183f */
[----:B------:R-:W-:-:S02]  /*e500*/  FSEL R28, R28, -INF , P2 ;  /* 0xff8000001c1c7808 */ /* 0x000fc40001000000 */
[-C--:B------:R-:W-:Y:S02]  /*e510*/  ISETP.GE.AND P6, PT, R0, R11.reuse, PT ;  /* 0x0000000b0000720c */ /* 0x080fe40003fc6270 */
[----:B------:R-:W-:Y:S02]  /*e520*/  ISETP.GE.AND P2, PT, R2, R11, PT ;  /* 0x0000000b0200720c */ /* 0x000fe40003f46270 */
[----:B------:R-:W-:Y:S02]  /*e530*/  IADD3 R11, R3, 0x18, RZ ;  /* 0x00000018030b7810 */ /* 0x000fe40007ffe0ff */
[----:B------:R-:W-:Y:S02]  /*e540*/  FSEL R25, R25, -INF , P5 ;  /* 0xff80000019197808 */ /* 0x000fe40002800000 */
[-C--:B------:R-:W-:Y:S02]  /*e550*/  ISETP.GE.AND P3, PT, R0, R7.reuse, PT ;  /* 0x000000070000720c */ /* 0x080fe40003f66270 */
[----:B------:R-:W-:-:S02]  /*e560*/  ISETP.GE.AND P5, PT, R2, R7, PT ;  /* 0x000000070200720c */ /* 0x000fc40003fa6270 */
[----:B------:R-:W-:Y:S02]  /*e570*/  IADD3 R7, R3, 0x11, RZ ;  /* 0x0000001103077810 */ /* 0x000fe40007ffe0ff */
[----:B------:R-:W-:Y:S02]  /*e580*/  FSEL R32, R32, -INF , P6 ;  /* 0xff80000020207808 */ /* 0x000fe40003000000 */
[C---:B------:R-:W-:Y:S02]  /*e590*/  ISETP.GE.AND P6, PT, R2.reuse, R11, PT ;  /* 0x0000000b0200720c */ /* 0x040fe40003fc6270 */
[----:B------:R-:W-:Y:S02]  /*e5a0*/  FSEL R29, R29, -INF , P3 ;  /* 0xff8000001d1d7808 */ /* 0x000fe40001800000 */
[----:B------:R-:W-:Y:S02]  /*e5b0*/  FSEL R31, R31, -INF , P5 ;  /* 0xff8000001f1f7808 */ /* 0x000fe40002800000 */
[----:B------:R-:W-:-:S02]  /*e5c0*/  ISETP.GE.AND P3, PT, R2, R7, PT ;  /* 0x000000070200720c */ /* 0x000fc40003f66270 */
[----:B------:R-:W-:Y:S02]  /*e5d0*/  ISETP.GE.AND P5, PT, R0, R11, PT ;  /* 0x0000000b0000720c */ /* 0x000fe40003fa6270 */
[----:B------:R-:W-:Y:S02]  /*e5e0*/  IADD3 R11, R3, 0x20, RZ ;  /* 0x00000020030b7810 */ /* 0x000fe40007ffe0ff */
[----:B------:R-:W-:Y:S02]  /*e5f0*/  FSEL R38, R38, -INF , P6 ;  /* 0xff80000026267808 */ /* 0x000fe40003000000 */
[----:B------:R-:W-:Y:S02]  /*e600*/  ISETP.GE.AND P6, PT, R0, R3, PT ;  /* 0x000000030000720c */ /* 0x000fe40003fc6270 */
[----:B------:R-:W-:Y:S02]  /*e610*/  FSEL R35, R35, -INF , P3 ;  /* 0xff80000023237808 */ /* 0x000fe40001800000 */
[----:B------:R-:W-:-:S02]  /*e620*/  FSEL R36, R36, -INF , P5 ;  /* 0xff80000024247808 */ /* 0x000fc40002800000 */
[-C--:B------:R-:W-:Y:S02]  /*e630*/  ISETP.GE.AND P3, PT, R0, R11.reuse, PT ;  /* 0x0000000b0000720c */ /* 0x080fe40003f66270 */
[----:B------:R-:W-:Y:S02]  /*e640*/  ISETP.GE.AND P5, PT, R2, R11, PT ;  /* 0x0000000b0200720c */ /* 0x000fe40003fa6270 */
[----:B------:R-:W-:Y:S02]  /*e650*/  FSEL R11, R24, -INF , P6 ;  /* 0xff800000180b7808 */ /* 0x000fe40003000000 */
[----:B------:R-:W-:Y:S02]  /*e660*/  FSEL R30, R30, -INF , P4 ;  /* 0xff8000001e1e7808 */ /* 0x000fe40002000000 */
[----:B------:R-:W-:Y:S02]  /*e670*/  FMNMX R12, R11, R10, !PT ;  /* 0x0000000a0b0c7209 */ /* 0x000fe40007800000 */
[----:B------:R-:W-:Y:S01]  /*e680*/  ISETP.GE.AND P4, PT, R0, R7, PT ;  /* 0x000000070000720c */ /* 0x000fe20003f86270 */
[----:B------:R-:W-:Y:S01]  /*e690*/  VIADD R7, R3, 0x19 ;  /* 0x0000001903077836 */ /* 0x000fe20000000000 */
[----:B------:R-:W-:-:S02]  /*e6a0*/  FMNMX R15, R25, R12, !PT ;  /* 0x0000000c190f7209 */ /* 0x000fc40007800000 */
[----:B------:R-:W-:Y:S02]  /*e6b0*/  FSEL R34, R34, -INF , P2 ;  /* 0xff80000022227808 */ /* 0x000fe40001000000 */
[----:B------:R-:W-:Y:S02]  /*e6c0*/  FMNMX R12, R28, R15, !PT ;  /* 0x0000000f1c0c7209 */ /* 0x000fe40007800000 */
[----:B------:R-:W-:Y:S02]  /*e6d0*/  FSEL R33, R33, -INF , P4 ;  /* 0xff80000021217808 */ /* 0x000fe40002000000 */
[----:B------:R-:W-:Y:S02]  /*e6e0*/  FMNMX R15, R29, R12, !PT ;  /* 0x0000000c1d0f7209 */ /* 0x000fe40007800000 */
[-C--:B------:R-:W-:Y:S02]  /*e6f0*/  ISETP.GE.AND P2, PT, R0, R7.reuse, PT ;  /* 0x000000070000720c */ /* 0x080fe40003f46270 */
[----:B------:R-:W-:-:S02]  /*e700*/  ISETP.GE.AND P4, PT, R2, R7, PT ;  /* 0x000000070200720c */ /* 0x000fc40003f86270 */
[----:B------:R-:W-:Y:S02]  /*e710*/  IADD3 R7, R3, 0x21, RZ ;  /* 0x0000002103077810 */ /* 0x000fe40007ffe0ff */
[----:B------:R-:W-:Y:S02]  /*e720*/  FMNMX R12, R32, R15, !PT ;  /* 0x0000000f200c7209 */ /* 0x000fe40007800000 */
[----:B------:R-:W-:Y:S02]  /*e730*/  FSEL R37, R37, -INF , P2 ;  /* 0xff80000025257808 */ /* 0x000fe40001000000 */
[----:B------:R-:W-:Y:S02]  /*e740*/  FSEL R39, R39, -INF , P4 ;  /* 0xff80000027277808 */ /* 0x000fe40002000000 */
[-C--:B------:R-:W-:Y:S02]  /*e750*/  ISETP.GE.AND P2, PT, R0, R7.reuse, PT ;  /* 0x000000070000720c */ /* 0x080fe40003f46270 */
[----:B------:R-:W-:-:S02]  /*e760*/  ISETP.GE.AND P4, PT, R2, R7, PT ;  /* 0x000000070200720c */ /* 0x000fc40003f86270 */
[----:B------:R-:W-:Y:S02]  /*e770*/  IADD3 R7, R3, 0x29, RZ ;  /* 0x0000002903077810 */ /* 0x000fe40007ffe0ff */
[----:B------:R-:W-:Y:S02]  /*e780*/  FMNMX R15, R33, R12, !PT ;  /* 0x0000000c210f7209 */ /* 0x000fe40007800000 */
[----:B------:R-:W-:Y:S02]  /*e790*/  FSEL R42, R42, -INF , P5 ;  /* 0xff8000002a2a7808 */ /* 0x000fe40002800000 */
[----:B------:R-:W-:Y:S02]  /*e7a0*/  FSEL R41, R41, -INF , P2 ;  /* 0xff80000029297808 */ /* 0x000fe40001000000 */
[----:B------:R-:W-:Y:S02]  /*e7b0*/  FSEL R40, R40, -INF , P3 ;  /* 0xff80000028287808 */ /* 0x000fe40001800000 */
[----:B------:R-:W-:-:S02]  /*e7c0*/  ISETP.GE.AND P5, PT, R0, R7, PT ;  /* 0x000000070000720c */ /* 0x000fc40003fa6270 */
[----:B------:R-:W-:Y:S01]  /*e7d0*/  ISETP.GE.AND P2, PT, R2, R7, PT ;  /* 0x000000070200720c */ /* 0x000fe20003f46270 */
[C---:B------:R-:W-:Y:S01]  /*e7e0*/  VIADD R7, R3.reuse, 0x31 ;  /* 0x0000003103077836 */ /* 0x040fe20000000000 */
[----:B------:R-:W-:Y:S02]  /*e7f0*/  FMNMX R12, R36, R15, !PT ;  /* 0x0000000f240c7209 */ /* 0x000fe40007800000 */
[-C--:B------:R-:W-:Y:S02]  /*e800*/  ISETP.GE.AND P6, PT, R0, R13.reuse, PT ;  /* 0x0000000d0000720c */ /* 0x080fe40003fc6270 */
[----:B------:R-:W-:Y:S02]  /*e810*/  ISETP.GE.AND P3, PT, R2, R13, PT ;  /* 0x0000000d0200720c */ /* 0x000fe40003f66270 */
[----:B------:R-:W-:Y:S02]  /*e820*/  IADD3 R13, R3, 0x30, RZ ;  /* 0x00000030030d7810 */ /* 0x000fe40007ffe0ff */
[----:B------:R-:W-:-:S02]  /*e830*/  FMNMX R15, R37, R12, !PT ;  /* 0x0000000c250f7209 */ /* 0x000fc40007800000 */
[----:B------:R-:W-:Y:S02]  /*e840*/  FSEL R44, R44, -INF , P6 ;  /* 0xff8000002c2c7808 */ /* 0x000fe40003000000 */
[----:B------:R-:W-:Y:S02]  /*e850*/  FSEL R46, R46, -INF , P3 ;  /* 0xff8000002e2e7808 */ /* 0x000fe40001800000 */
[----:B------:R-:W-:Y:S02]  /*e860*/  FSEL R45, R45, -INF , P5 ;  /* 0xff8000002d2d7808 */ /* 0x000fe40002800000 */
[----:B------:R-:W-:Y:S02]  /*e870*/  ISETP.GE.AND P6, PT, R2, R13, PT ;  /* 0x0000000d0200720c */ /* 0x000fe40003fc6270 */
        /* <DEDUP_REMOVED lines=8> */
[----:B------:R-:W-:Y:S02]  /*e900*/  FMNMX R7, R41, R12, !PT ;  /* 0x0000000c29077209 */ /* 0x000fe40007800000 */
[----:B------:R-:W-:Y:S02]  /*e910*/  FSEL R43, R43, -INF , P4 ;  /* 0xff8000002b2b7808 */ /* 0x000fe40002000000 */
[----:B------:R-:W-:Y:S02]  /*e920*/  ISETP.GE.AND P4, PT, R0, R13, PT ;  /* 0x0000000d0000720c */ /* 0x000fe40003f86270 */
[----:B------:R-:W-:Y:S02]  /*e930*/  FMNMX R12, R44, R7, !PT ;  /* 0x000000072c0c7209 */ /* 0x000fe40007800000 */
[----:B------:R-:W-:Y:S02]  /*e940*/  IADD3 R13, R3, 0x38, RZ ;  /* 0x00000038030d7810 */ /* 0x000fe40007ffe0ff */
[----:B------:R-:W-:-:S02]  /*e950*/  FSEL R48, R48, -INF , P4 ;  /* 0xff80000030307808 */ /* 0x000fc40002000000 */
[----:B------:R-:W-:Y:S02]  /*e960*/  FMNMX R15, R45, R12, !PT ;  /* 0x0000000c2d0f7209 */ /* 0x000fe40007800000 */
[----:B------:R-:W-:Y:S02]  /*e970*/  FSEL R47, R47, -INF , P2 ;  /* 0xff8000002f2f7808 */ /* 0x000fe40001000000 */
[----:B------:R-:W-:Y:S02]  /*e980*/  ISETP.GE.AND P2, PT, R0, R13, PT ;  /* 0x0000000d0000720c */ /* 0x000fe40003f46270 */
[----:B------:R-:W-:Y:S02]  /*e990*/  FMNMX R12, R48, R15, !PT ;  /* 0x0000000f300c7209 */ /* 0x000fe40007800000 */
[----:B------:R-:W-:Y:S01]  /*e9a0*/  ISETP.GE.AND P4, PT, R2, R13, PT ;  /* 0x0000000d0200720c */ /* 0x000fe20003f86270 */
[----:B------:R-:W-:Y:S01]  /*e9b0*/  VIADD R13, R3, 0x40 ;  /* 0x00000040030d7836 */ /* 0x000fe20000000000 */
[----:B------:R-:W-:-:S02]  /*e9c0*/  FSEL R52, R52, -INF , P2 ;  /* 0xff80000034347808 */ /* 0x000fc40001000000 */
[----:B------:R-:W-:Y:S02]  /*e9d0*/  FMNMX R15, R49, R12, !PT ;  /* 0x0000000c310f7209 */ /* 0x000fe40007800000 */
[----:B------:R-:W-:Y:S02]  /*e9e0*/  FSEL R51, R51, -INF , P5 ;  /* 0xff80000033337808 */ /* 0x000fe40002800000 */
[----:B------:R-:W-:Y:S02]  /*e9f0*/  ISETP.GE.AND P5, PT, R0, R13, PT ;  /* 0x0000000d0000720c */ /* 0x000fe40003fa6270 */
[----:B------:R-:W-:Y:S02]  /*ea00*/  IADD3 R7, R3, 0x41, RZ ;  /* 0x0000004103077810 */ /* 0x000fe40007ffe0ff */
[----:B------:R-:W-:Y:S02]  /*ea10*/  FSEL R53, R53, -INF , P6 ;  /* 0xff80000035357808 */ /* 0x000fe40003000000 */
[----:B------:R-:W-:-:S02]  /*ea20*/  FMNMX R12, R52, R15, !PT ;  /* 0x0000000f340c7209 */ /* 0x000fc40007800000 */
[----:B------:R-:W-:Y:S02]  /*ea30*/  ISETP.GE.AND P2, PT, R2, R13, PT ;  /* 0x0000000d0200720c */ /* 0x000fe40003f46270 */
[----:B------:R-:W-:Y:S02]  /*ea40*/  FSEL R54, R54, -INF , P4 ;  /* 0xff80000036367808 */ /* 0x000fe40002000000 */
[----:B------:R-:W-:Y:S02]  /*ea50*/  IADD3 R13, R3, 0x48, RZ ;  /* 0x00000048030d7810 */ /* 0x000fe40007ffe0ff */
[----:B------:R-:W-:Y:S02]  /*ea60*/  ISETP.GE.AND P4, PT, R0, R7, PT ;  /* 0x000000070000720c */ /* 0x000fe40003f86270 */
[----:B------:R-:W-:Y:S02]  /*ea70*/  FSEL R56, R56, -INF , P5 ;  /* 0xff80000038387808 */ /* 0x000fe40002800000 */
[----:B------:R-:W-:-:S02]  /*ea80*/  FMNMX R15, R53, R12, !PT ;  /* 0x0000000c350f7209 */ /* 0x000fc40007800000 */
[----:B------:R-:W-:Y:S01]  /*ea90*/  ISETP.GE.AND P6, PT, R2, R7, PT ;  /* 0x000000070200720c */ /* 0x000fe20003fc6270 */
[----:B------:R-:W-:Y:S01]  /*eaa0*/  VIADD R7, R3, 0x49 ;  /* 0x0000004903077836 */ /* 0x000fe20000000000 */
[----:B------:R-:W-:Y:S02]  /*eab0*/  FSEL R55, R55, -INF , P3 ;  /* 0xff80000037377808 */ /* 0x000fe40001800000 */
[----:B------:R-:W-:Y:S02]  /*eac0*/  ISETP.GE.AND P3, PT, R0, R13, PT ;  /* 0x0000000d0000720c */ /* 0x000fe40003f66270 */
[----:B------:R-:W-:Y:S02]  /*ead0*/  FSEL R57, R57, -INF , P4 ;  /* 0xff80000039397808 */ /* 0x000fe40002000000 */
[----:B------:R-:W-:Y:S02]  /*eae0*/  FMNMX R12, R56, R15, !PT ;  /* 0x0000000f380c7209 */ /* 0x000fe40007800000 */
[----:B------:R-:W-:-:S02]  /*eaf0*/  ISETP.GE.AND P5, PT, R2, R13, PT ;  /* 0x0000000d0200720c */ /* 0x000fc40003fa6270 */
[----:B------:R-:W-:Y:S02]  /*eb00*/  IADD3 R13, R3, 0x50, RZ ;  /* 0x00000050030d7810 */ /* 0x000fe40007ffe0ff */
[----:B------:R-:W-:Y:S02]  /*eb10*/  FSEL R58, R58, -INF , P2 ;  /* 0xff8000003a3a7808 */ /* 0x000fe40001000000 */
[----:B------:R-:W-:Y:S02]  /*eb20*/  ISETP.GE.AND P2, PT, R0, R7, PT ;  /* 0x000000070000720c */ /* 0x000fe40003f46270 */
[----:B------:R-:W-:Y:S02]  /*eb30*/  FSEL R60, R60, -INF , P3 ;  /* 0xff8000003c3c7808 */ /* 0x000fe40001800000 */
[----:B------:R-:W-:Y:S02]  /*eb40*/  FMNMX R17, R57, R12, !PT ;  /* 0x0000000c39117209 */ /* 0x000fe40007800000 */
[----:B------:R-:W-:-:S02]  /*eb50*/  FSEL R59, R59, -INF , P6 ;  /* 0xff8000003b3b7808 */ /* 0x000fc40003000000 */
[-C--:B------:R-:W-:Y:S02]  /*eb60*/  ISETP.GE.AND P6, PT, R0, R13.reuse, PT ;  /* 0x0000000d0000720c */ /* 0x080fe40003fc6270 */
[----:B------:R-:W-:Y:S02]  /*eb70*/  ISETP.GE.AND P3, PT, R2, R13, PT ;  /* 0x0000000d0200720c */ /* 0x000fe40003f66270 */
[----:B------:R-:W-:Y:S02]  /*eb80*/  IADD3 R13, R3, 0x51, RZ ;  /* 0x00000051030d7810 */ /* 0x000fe40007ffe0ff */
[----:B------:R-:W-:Y:S02]  /*eb90*/  FSEL R61, R61, -INF , P2 ;  /* 0xff8000003d3d7808 */ /* 0x000fe40001000000 */
[----:B------:R-:W-:Y:S02]  /*eba0*/  FMNMX R12, R60, R17, !PT ;  /* 0x000000113c0c7209 */ /* 0x000fe40007800000 */
[----:B------:R-:W-:Y:S01]  /*ebb0*/  ISETP.GE.AND P4, PT, R2, R7, PT ;  /* 0x000000070200720c */ /* 0x000fe20003f86270 */
[----:B------:R-:W-:Y:S01]  /*ebc0*/  VIADD R7, R3, 0x58 ;  /* 0x0000005803077836 */ /* 0x000fe20000000000 */
[----:B------:R-:W-:-:S02]  /*ebd0*/  ISETP.GE.AND P2, PT, R0, R13, PT ;  /* 0x0000000d0000720c */ /* 0x000fc40003f46270 */
[----:B------:R-:W-:Y:S02]  /*ebe0*/  FSEL R64, R64, -INF , P6 ;  /* 0xff80000040407808 */ /* 0x000fe40003000000 */
[----:B------:R-:W-:Y:S02]  /*ebf0*/  FMNMX R21, R61, R12, !PT ;  /* 0x0000000c3d157209 */ /* 0x000fe40007800000 */
[----:B------:R-:W-:Y:S02]  /*ec00*/  IADD3 R15, R3, 0x59, RZ ;  /* 0x00000059030f7810 */ /* 0x000fe40007ffe0ff */
[----:B------:R-:W-:Y:S02]  /*ec10*/  ISETP.GE.AND P6, PT, R0, R7, PT ;  /* 0x000000070000720c */ /* 0x000fe40003fc6270 */
[----:B------:R-:W-:Y:S02]  /*ec20*/  FSEL R65, R65, -INF , P2 ;  /* 0xff80000041417808 */ /* 0x000fe40001000000 */
[----:B------:R-:W-:-:S02]  /*ec30*/  FMNMX R12, R64, R21, !PT ;  /* 0x00000015400c7209 */ /* 0x000fc40007800000 */
[----:B------:R-:W-:Y:S02]  /*ec40*/  IADD3 R17, R3, 0x60, RZ ;  /* 0x0000006003117810 */ /* 0x000fe40007ffe0ff */
[----:B------:R-:W-:Y:S02]  /*ec50*/  ISETP.GE.AND P2, PT, R0, R15, PT ;  /* 0x0000000f0000720c */ /* 0x000fe40003f46270 */
[----:B------:R-:W-:Y:S02]  /*ec60*/  FSEL R68, R68, -INF , P6 ;  /* 0xff80000044447808 */ /* 0x000fe40003000000 */
[----:B------:R-:W-:Y:S02]  /*ec70*/  FMNMX R193, R65, R12, !PT ;  /* 0x0000000c41c17209 */ /* 0x000fe40007800000 */
[----:B------:R-:W-:Y:S02]  /*ec80*/  ISETP.GE.AND P6, PT, R0, R17, PT ;  /* 0x000000110000720c */ /* 0x000fe40003fc6270 */
[----:B------:R-:W-:-:S02]  /*ec90*/  FSEL R69, R69, -INF , P2 ;  /* 0xff80000045457808 */ /* 0x000fc40001000000 */
[----:B------:R-:W-:Y:S01]  /*eca0*/  FMNMX R12, R68, R193, !PT ;  /* 0x000000c1440c7209 */ /* 0x000fe20007800000 */
[C---:B------:R-:W-:Y:S01]  /*ecb0*/  VIADD R193, R3.reuse, 0x70 ;  /* 0x0000007003c17836 */ /* 0x040fe20000000000 */
[----:B------:R-:W-:Y:S02]  /*ecc0*/  IADD3 R21, R3, 0x68, RZ ;  /* 0x0000006803157810 */ /* 0x000fe40007ffe0ff */
[----:B------:R-:W-:Y:S02]  /*ecd0*/  ISETP.GE.AND P2, PT, R0, R19, PT ;  /* 0x000000130000720c */ /* 0x000fe40003f46270 */
[----:B------:R-:W-:Y:S02]  /*ece0*/  FSEL R72, R72, -INF , P6 ;  /* 0xff80000048487808 */ /* 0x000fe40003000000 */
[----:B------:R-:W-:Y:S02]  /*ecf0*/  FMNMX R197, R69, R12, !PT ;  /* 0x0000000c45c57209 */ /* 0x000fe40007800000 */
[----:B------:R-:W-:-:S02]  /*ed00*/  ISETP.GE.AND P6, PT, R0, R21, PT ;  /* 0x000000150000720c */ /* 0x000fc40003fc6270 */
[----:B------:R-:W-:Y:S02]  /*ed10*/  FSEL R73, R73, -INF , P2 ;  /* 0xff80000049497808 */ /* 0x000fe40001000000 */
[----:B------:R-:W-:Y:S02]  /*ed20*/  FMNMX R12, R72, R197, !PT ;  /* 0x000000c5480c7209 */ /* 0x000fe40007800000 */
[----:B------:R-:W-:Y:S02]  /*ed30*/  ISETP.GE.AND P2, PT, R0, R23, PT ;  /* 0x000000170000720c */ /* 0x000fe40003f46270 */
[----:B------:R-:W-:Y:S02]  /*ed40*/  FSEL R76, R76, -INF , P6 ;  /* 0xff8000004c4c7808 */ /* 0x000fe40003000000 */
[----:B------:R-:W-:Y:S02]  /*ed50*/  FMNMX R201, R73, R12, !PT ;  /* 0x0000000c49c97209 */ /* 0x000fe40007800000 */
[----:B------:R-:W-:-:S02]  /*ed60*/  IADD3 R195, R3, 0x71, RZ ;  /* 0x0000007103c37810 */ /* 0x000fc40007ffe0ff */
[----:B------:R-:W-:Y:S02]  /*ed70*/  ISETP.GE.AND P6, PT, R0, R193, PT ;  /* 0x000000c10000720c */ /* 0x000fe40003fc6270 */
[----:B------:R-:W-:Y:S02]  /*ed80*/  FSEL R77, R77, -INF , P2 ;  /* 0xff8000004d4d7808 */ /* 0x000fe40001000000 */
[----:B------:R-:W-:Y:S02]  /*ed90*/  FMNMX R12, R76, R201, !PT ;  /* 0x000000c94c0c7209 */ /* 0x000fe40007800000 */
[----:B------:R-:W-:Y:S02]  /*eda0*/  IADD3 R197, R3, 0x78, RZ ;  /* 0x0000007803c57810 */ /* 0x000fe40007ffe0ff */
[----:B------:R-:W-:Y:S02]  /*edb0*/  ISETP.GE.AND P2, PT, R0, R195, PT ;  /* 0x000000c30000720c */ /* 0x000fe40003f46270 */
[----:B------:R-:W-:-:S02]  /*edc0*/  FSEL R80, R80, -INF , P6 ;  /* 0xff80000050507808 */ /* 0x000fc40003000000 */
[----:B------:R-:W-:Y:S02]  /*edd0*/  FMNMX R205, R77, R12, !PT ;  /* 0x0000000c4dcd7209 */ /* 0x000fe40007800000 */
[----:B------:R-:W-:Y:S02]  /*ede0*/  ISETP.GE.AND P6, PT, R0, R197, PT ;  /* 0x000000c50000720c */ /* 0x000fe40003fc6270 */
[----:B------:R-:W-:Y:S02]  /*edf0*/  FSEL R81, R81, -INF , P2 ;  /* 0xff80000051517808 */ /* 0x000fe40001000000 */
[----:B------:R-:W-:Y:S01]  /*ee00*/  FMNMX R12, R80, R205, !PT ;  /* 0x000000cd500c7209 */ /* 0x000fe20007800000 */
[C---:B------:R-:W-:Y:S01]  /*ee10*/  VIADD R205, R3.reuse, 0x88 ;  /* 0x0000008803cd7836 */ /* 0x040fe20000000000 */
[----:B------:R-:W-:Y:S02]  /*ee20*/  IADD3 R201, R3, 0x80, RZ ;  /* 0x0000008003c97810 */ /* 0x000fe40007ffe0ff */
[----:B------:R-:W-:-:S02]  /*ee30*/  ISETP.GE.AND P2, PT, R0, R199, PT ;  /* 0x000000c70000720c */ /* 0x000fc40003f46270 */
[----:B------:R-:W-:Y:S02]  /*ee40*/  FSEL R84, R84, -INF , P6 ;  /* 0xff80000054547808 */ /* 0x000fe40003000000 */
[----:B------:R-:W-:Y:S02]  /*ee50*/  FMNMX R209, R81, R12, !PT ;  /* 0x0000000c51d17209 */ /* 0x000fe40007800000 */
[----:B------:R-:W-:Y:S02]  /*ee60*/  IADD3 R203, R3, 0x81, RZ ;  /* 0x0000008103cb7810 */ /* 0x000fe40007ffe0ff */
[----:B------:R-:W-:Y:S02]  /*ee70*/  ISETP.GE.AND P6, PT, R0, R201, PT ;  /* 0x000000c90000720c */ /* 0x000fe40003fc6270 */
[----:B------:R-:W-:Y:S02]  /*ee80*/  FSEL R85, R85, -INF , P2 ;  /* 0xff80000055557808 */ /* 0x000fe40001000000 */
[----:B------:R-:W-:-:S02]  /*ee90*/  FMNMX R12, R84, R209, !PT ;  /* 0x000000d1540c7209 */ /* 0x000fc40007800000 */
[----:B------:R-:W-:Y:S02]  /*eea0*/  ISETP.GE.AND P2, PT, R0, R203, PT ;  /* 0x000000cb0000720c */ /* 0x000fe40003f46270 */
[----:B------:R-:W-:Y:S02]  /*eeb0*/  FSEL R88, R88, -INF , P6 ;  /* 0xff80000058587808 */ /* 0x000fe40003000000 */
[----:B------:R-:W-:Y:S02]  /*eec0*/  FMNMX R213, R85, R12, !PT ;  /* 0x0000000c55d57209 */ /* 0x000fe40007800000 */
[----:B------:R-:W-:Y:S02]  /*eed0*/  IADD3 R207, R3, 0x89, RZ ;  /* 0x0000008903cf7810 */ /* 0x000fe40007ffe0ff */
[----:B------:R-:W-:Y:S02]  /*eee0*/  ISETP.GE.AND P6, PT, R0, R205, PT ;  /* 0x000000cd0000720c */ /* 0x000fe40003fc6270 */
[----:B------:R-:W-:-:S02]  /*eef0*/  FSEL R89, R89, -INF , P2 ;  /* 0xff80000059597808 */ /* 0x000fc40001000000 */
[----:B------:R-:W-:Y:S02]  /*ef00*/  FMNMX R12, R88, R213, !PT ;  /* 0x000000d5580c7209 */ /* 0x000fe40007800000 */
[----:B------:R-:W-:Y:S02]  /*ef10*/  IADD3 R209, R3, 0x90, RZ ;  /* 0x0000009003d17810 */ /* 0x000fe40007ffe0ff */
[----:B------:R-:W-:Y:S02]  /*ef20*/  ISETP.GE.AND P2, PT, R0, R207, PT ;  /* 0x000000cf0000720c */ /* 0x000fe40003f46270 */
[----:B------:R-:W-:Y:S02]  /*ef30*/  FSEL R92, R92, -INF , P6 ;  /* 0xff8000005c5c7808 */ /* 0x000fe40003000000 */
[----:B------:R-:W-:Y:S02]  /*ef40*/  FMNMX R217, R89, R12, !PT ;  /* 0x0000000c59d97209 */ /* 0x000fe40007800000 */
[----:B------:R-:W-:-:S02]  /*ef50*/  ISETP.GE.AND P6, PT, R0, R209, PT ;  /* 0x000000d10000720c */ /* 0x000fc40003fc6270 */
[----:B------:R-:W-:Y:S02]  /*ef60*/  FSEL R93, R93, -INF , P2 ;  /* 0xff8000005d5d7808 */ /* 0x000fe40001000000 */
[----:B------:R-:W-:Y:S01]  /*ef70*/  FMNMX R12, R92, R217, !PT ;  /* 0x000000d95c0c7209 */ /* 0x000fe20007800000 */
[C---:B------:R-:W-:Y:S01]  /*ef80*/  VIADD R217, R3.reuse, 0xa0 ;  /* 0x000000a003d97836 */ /* 0x040fe20000000000 */
        /* <DEDUP_REMOVED lines=10> */
[----:B------:R-:W-:Y:S02]  /*f030*/  FMNMX R225, R97, R12, !PT ;  /* 0x0000000c61e17209 */ /* 0x000fe40007800000 */
[----:B------:R-:W-:Y:S02]  /*f040*/  IADD3 R219, R3, 0xa1, RZ ;  /* 0x000000a103db7810 */ /* 0x000fe40007ffe0ff */
[----:B------:R-:W-:Y:S02]  /*f050*/  ISETP.GE.AND P6, PT, R0, R217, PT ;  /* 0x000000d90000720c */ /* 0x000fe40003fc6270 */
[----:B------:R-:W-:Y:S02]  /*f060*/  FSEL R101, R101, -INF , P2 ;  /* 0xff80000065657808 */ /* 0x000fe40001000000 */
[----:B------:R-:W-:Y:S02]  /*f070*/  FMNMX R12, R100, R225, !PT ;  /* 0x000000e1640c7209 */ /* 0x000fe40007800000 */
[----:B------:R-:W-:-:S02]  /*f080*/  IADD3 R221, R3, 0xa8, RZ ;  /* 0x000000a803dd7810 */ /* 0x000fc40007ffe0ff */
[----:B------:R-:W-:Y:S02]  /*f090*/  ISETP.GE.AND P2, PT, R0, R219, PT ;  /* 0x000000db0000720c */ /* 0x000fe40003f46270 */
[----:B------:R-:W-:Y:S02]  /*f0a0*/  FSEL R104, R104, -INF , P6 ;  /* 0xff80000068687808 */ /* 0x000fe40003000000 */
[----:B------:R-:W-:Y:S02]  /*f0b0*/  FMNMX R229, R101, R12, !PT ;  /* 0x0000000c65e57209 */ /* 0x000fe40007800000 */
[----:B------:R-:W-:Y:S02]  /*f0c0*/  ISETP.GE.AND P6, PT, R0, R221, PT ;  /* 0x000000dd0000720c */ /* 0x000fe40003fc6270 */
[----:B------:R-:W-:Y:S02]  /*f0d0*/  FSEL R105, R105, -INF , P2 ;  /* 0xff80000069697808 */ /* 0x000fe40001000000 */
[----:B------:R-:W-:Y:S01]  /*f0e0*/  FMNMX R12, R104, R229, !PT ;  /* 0x000000e5680c7209 */ /* 0x000fe20007800000 */
[C---:B------:R-:W-:Y:S01]  /*f0f0*/  VIADD R229, R3.reuse, 0xb8 ;  /* 0x000000b803e57836 */ /* 0x040fe20000000000 */
        /* <DEDUP_REMOVED lines=10> */
[----:B------:R-:W-:Y:S02]  /*f1a0*/  FMNMX R237, R109, R12, !PT ;  /* 0x0000000c6ded7209 */ /* 0x000fe40007800000 */
        /* <DEDUP_REMOVED lines=9> */
[----:B------:R-:W-:Y:S01]  /*f240*/  FSEL R14, R117, -INF , P2 ;  /* 0xff800000750e7808 */ /* 0x000fe20001000000 */
[C---:B------:R-:W-:Y:S01]  /*f250*/  VIADD R117, R3.reuse, 0xd0 ;  /* 0x000000d003757836 */ /* 0x040fe20000000000 */
        /* <DEDUP_REMOVED lines=22> */
[----:B------:R-:W-:Y:S01]  /*f3c0*/  FSEL R192, R129, -INF , P2 ;  /* 0xff80000081c07808 */ /* 0x000fe20001000000 */
[----:B------:R-:W-:Y:S01]  /*f3d0*/  VIADD R129, R3, 0xe8 ;  /* 0x000000e803817836 */ /* 0x000fe20000000000 */
[----:B------:R-:W-:-:S02]  /*f3e0*/  FMNMX R196, R128, R194, !PT ;  /* 0x000000c280c47209 */ /* 0x000fc40007800000 */
[C---:B------:R-:W-:Y:S02]  /*f3f0*/  IADD3 R125, R3.reuse, 0xe0, RZ ;  /* 0x000000e0037d7810 */ /* 0x040fe40007ffe0ff */
[----:B------:R-:W-:Y:S02]  /*f400*/  ISETP.GE.AND P2, PT, R0, R20, PT ;  /* 0x000000140000720c */ /* 0x000fe40003f46270 */
[----:B------:R-:W-:Y:S02]  /*f410*/  FSEL R194, R132, -INF , P6 ;  /* 0xff80000084c27808 */ /* 0x000fe40003000000 */
[----:B------:R-:W-:Y:S02]  /*f420*/  FMNMX R198, R192, R196, !PT ;  /* 0x000000c4c0c67209 */ /* 0x000fe40007800000 */
[----:B------:R-:W-:Y:S02]  /*f430*/  IADD3 R24, R3, 0xe1, RZ ;  /* 0x000000e103187810 */ /* 0x000fe40007ffe0ff */
[----:B------:R-:W-:-:S02]  /*f440*/  ISETP.GE.AND P6, PT, R0, R125, PT ;  /* 0x0000007d0000720c */ /* 0x000fc40003fc6270 */
[----:B------:R-:W-:Y:S02]  /*f450*/  FSEL R196, R133, -INF , P2 ;  /* 0xff80000085c47808 */ /* 0x000fe40001000000 */
[----:B------:R-:W-:Y:S02]  /*f460*/  FMNMX R200, R194, R198, !PT ;  /* 0x000000c6c2c87209 */ /* 0x000fe40007800000 */
[----:B------:R-:W-:Y:S02]  /*f470*/  ISETP.GE.AND P2, PT, R0, R24, PT ;  /* 0x000000180000720c */ /* 0x000fe40003f46270 */
[----:B------:R-:W-:Y:S01]  /*f480*/  FSEL R198, R136, -INF , P6 ;  /* 0xff80000088c67808 */ /* 0x000fe20003000000 */
[C---:B------:R-:W-:Y:S01]  /*f490*/  VIADD R136, R3.reuse, 0xf1 ;  /* 0x000000f103887836 */ /* 0x040fe20000000000 */
        /* <DEDUP_REMOVED lines=12> */
[----:B------:R-:W-:Y:S02]  /*f560*/  FSEL R144, R144, -INF , P6 ;  /* 0xff80000090907808 */ /* 0x000fe40003000000 */
[----:B------:R-:W-:-:S02]  /*f570*/  ISETP.GE.AND P2, PT, R2, R13, PT ;  /* 0x0000000d0200720c */ /* 0x000fc40003f46270 */
[C---:B------:R-:W-:Y:S02]  /*f580*/  ISETP.GE.AND P6, PT, R0.reuse, R136, PT ;  /* 0x000000880000720c */ /* 0x040fe40003fc6270 */
[----:B------:R-:W-:Y:S02]  /*f590*/  IADD3 R13, R3, 0xf8, RZ ;  /* 0x000000f8030d7810 */ /* 0x000fe40007ffe0ff */
[----:B------:R-:W-:Y:S02]  /*f5a0*/  FMNMX R202, R141, R200, !PT ;  /* 0x000000c88dca7209 */ /* 0x000fe40007800000 */
[----:B------:R-:W-:Y:S02]  /*f5b0*/  FSEL R145, R145, -INF , P6 ;  /* 0xff80000091917808 */ /* 0x000fe40003000000 */
[----:B------:R-:W-:Y:S02]  /*f5c0*/  ISETP.GE.AND P6, PT, R0, R13, PT ;  /* 0x0000000d0000720c */ /* 0x000fe40003fc6270 */
[----:B------:R-:W-:-:S02]  /*f5d0*/  IADD3 R200, R3, 0xf9, RZ ;  /* 0x000000f903c87810 */ /* 0x000fc40007ffe0ff */
[----:B------:R-:W-:Y:S02]  /*f5e0*/  FMNMX R202, R144, R202, !PT ;  /* 0x000000ca90ca7209 */ /* 0x000fe40007800000 */
[----:B------:R-:W-:Y:S02]  /*f5f0*/  FSEL R148, R148, -INF , P6 ;  /* 0xff80000094947808 */ /* 0x000fe40003000000 */
[----:B------:R-:W-:Y:S02]  /*f600*/  ISETP.GE.AND P6, PT, R0, R200, PT ;  /* 0x000000c80000720c */ /* 0x000fe40003fc6270 */
[----:B------:R-:W-:Y:S02]  /*f610*/  FMNMX R202, R145, R202, !PT ;  /* 0x000000ca91ca7209 */ /* 0x000fe40007800000 */
[----:B------:R-:W-:Y:S02]  /*f620*/  FSEL R149, R149, -INF , P6 ;  /* 0xff80000095957808 */ /* 0x000fe40003000000 */
[----:B------:R-:W-:-:S02]  /*f630*/  FMNMX R202, R148, R202, !PT ;  /* 0x000000ca94ca7209 */ /* 0x000fc40007800000 */
[----:B------:R-:W-:Y:S02]  /*f640*/  FSEL R62, R62, -INF , P5 ;  /* 0xff8000003e3e7808 */ /* 0x000fe40002800000 */
[----:B------:R-:W-:Y:S02]  /*f650*/  FMNMX R202, R149, R202, !PT ;  /* 0x000000ca95ca7209 */ /* 0x000fe40007800000 */
[C---:B------:R-:W-:Y:S02]  /*f660*/  ISETP.GE.AND P5, PT, R2.reuse, R7, PT ;  /* 0x000000070200720c */ /* 0x040fe40003fa6270 */
[----:B------:R-:W-:Y:S01]  /*f670*/  ISETP.GE.AND P6, PT, R2, R15, PT ;  /* 0x0000000f0200720c */ /* 0x000fe20003fc6270 */
[----:B------:R-:W1:Y:S01]  /*f680*/  SHFL.BFLY PT, R7, R202, 0x1, 0x1f ;  /* 0x0c201f00ca077f89 */ /* 0x000e6200000e0000 */
[----:B------:R-:W-:Y:S02]  /*f690*/  FSEL R66, R66, -INF , P3 ;  /* 0xff80000042427808 */ /* 0x000fe40001800000 */
[----:B------:R-:W-:-:S02]  /*f6a0*/  FSEL R71, R71, -INF , P6 ;  /* 0xff80000047477808 */ /* 0x000fc40003000000 */
[C---:B------:R-:W-:Y:S02]  /*f6b0*/  ISETP.GE.AND P6, PT, R2.reuse, R193, PT ;  /* 0x000000c10200720c */ /* 0x040fe40003fc6270 */
[----:B------:R-:W-:Y:S02]  /*f6c0*/  ISETP.GE.AND P3, PT, R2, R19, PT ;  /* 0x000000130200720c */ /* 0x000fe40003f66270 */
[----:B------:R-:W-:Y:S02]  /*f6d0*/  FSEL R82, R82, -INF , P6 ;  /* 0xff80000052527808 */ /* 0x000fe40003000000 */
[----:B------:R-:W-:Y:S02]  /*f6e0*/  ISETP.GE.AND P6, PT, R2, R203, PT ;  /* 0x000000cb0200720c */ /* 0x000fe40003fc6270 */
[----:B------:R-:W-:Y:S02]  /*f6f0*/  FSEL R75, R75, -INF , P3 ;  /* 0xff8000004b4b7808 */ /* 0x000fe40001800000 */
[----:B------:R-:W-:-:S02]  /*f700*/  FSEL R91, R91, -INF , P6 ;  /* 0xff8000005b5b7808 */ /* 0x000fc40003000000 */
[C---:B------:R-:W-:Y:S02]  /*f710*/  ISETP.GE.AND P6, PT, R2.reuse, R213, PT ;  /* 0x000000d50200720c */ /* 0x040fe40003fc6270 */
[----:B------:R-:W-:Y:S02]  /*f720*/  ISETP.GE.AND P3, PT, R2, R197, PT ;  /* 0x000000c50200720c */ /* 0x000fe40003f66270 */
[----:B------:R-:W-:Y:S02]  /*f730*/  FSEL R102, R102, -INF , P6 ;  /* 0xff80000066667808 */ /* 0x000fe40003000000 */
[----:B------:R-:W-:Y:S02]  /*f740*/  ISETP.GE.AND P6, PT, R2, R223, PT ;  /* 0x000000df0200720c */ /* 0x000fe40003fc6270 */
[----:B-1----:R-:W-:Y:S02]  /*f750*/  FMNMX R7, R202, R7, !PT ;  /* 0x00000007ca077209 */ /* 0x002fe40007800000 */
[----:B------:R-:W-:-:S02]  /*f760*/  FSEL R86, R86, -INF , P3 ;  /* 0xff80000056567808 */ /* 0x000fc40001800000 */
[----:B------:R-:W-:Y:S01]  /*f770*/  FSEL R67, R67, -INF , P2 ;  /* 0xff80000043437808 */ /* 0x000fe20001000000 */
[----:B------:R-:W1:Y:S01]  /*f780*/  SHFL.BFLY PT, R202, R7, 0x2, 0x1f ;  /* 0x0c401f0007ca7f89 */ /* 0x000e6200000e0000 */
[C---:B------:R-:W-:Y:S02]  /*f790*/  ISETP.GE.AND P3, PT, R2.reuse, R207, PT ;  /* 0x000000cf0200720c */ /* 0x040fe40003f66270 */
[C---:B------:R-:W-:Y:S02]  /*f7a0*/  ISETP.GE.AND P2, PT, R2.reuse, R21, PT ;  /* 0x000000150200720c */ /* 0x040fe40003f46270 */
[----:B------:R-:W-:Y:S02]  /*f7b0*/  FSEL R111, R111, -INF , P6 ;  /* 0xff8000006f6f7808 */ /* 0x000fe40003000000 */
[----:B------:R-:W-:Y:S02]  /*f7c0*/  ISETP.GE.AND P6, PT, R2, R233, PT ;  /* 0x000000e90200720c */ /* 0x000fe40003fc6270 */
[----:B------:R-:W-:-:S02]  /*f7d0*/  FSEL R63, R63, -INF , P4 ;  /* 0xff8000003f3f7808 */ /* 0x000fc40002000000 */
[----:B------:R-:W-:Y:S02]  /*f7e0*/  ISETP.GE.AND P4, PT, R2, R17, PT ;  /* 0x000000110200720c */ /* 0x000fe40003f86270 */
[----:B------:R-:W-:Y:S02]  /*f7f0*/  FSEL R70, R70, -INF , P5 ;  /* 0xff80000046467808 */ /* 0x000fe40002800000 */
[----:B------:R-:W-:Y:S02]  /*f800*/  FSEL R95, R95, -INF , P3 ;  /* 0xff8000005f5f7808 */ /* 0x000fe40001800000 */
[----:B------:R-:W-:Y:S02]  /*f810*/  ISETP.GE.AND P5, PT, R2, R23, PT ;  /* 0x000000170200720c */ /* 0x000fe40003fa6270 */
[----:B------:R-:W-:Y:S02]  /*f820*/  FSEL R78, R78, -INF , P2 ;  /* 0xff8000004e4e7808 */ /* 0x000fe40001000000 */
[----:B------:R-:W-:-:S02]  /*f830*/  ISETP.GE.AND P3, PT, R2, R217, PT ;  /* 0x000000d90200720c */ /* 0x000fc40003f66270 */
[----:B------:R-:W-:Y:S02]  /*f840*/  ISETP.GE.AND P2, PT, R2, R199, PT ;  /* 0x000000c70200720c */ /* 0x000fe40003f46270 */
[----:B-1----:R-:W-:Y:S02]  /*f850*/  FMNMX R7, R7, R202, !PT ;  /* 0x000000ca07077209 */ /* 0x002fe40007800000 */
[----:B------:R-:W-:Y:S02]  /*f860*/  FSEL R122, R122, -INF , P6 ;  /* 0xff8000007a7a7808 */ /* 0x000fe40003000000 */
[----:B------:R-:W-:Y:S02]  /*f870*/  FSETP.NEU.AND P6, PT, R7, -INF , PT ;  /* 0xff8000000700780b */ /* 0x000fe40003fcd000 */
[----:B------:R-:W-:Y:S02]  /*f880*/  FSEL R74, R74, -INF , P4 ;  /* 0xff8000004a4a7808 */ /* 0x000fe40002000000 */
[----:B------:R-:W-:-:S02]  /*f890*/  ISETP.GE.AND P4, PT, R2, R195, PT ;  /* 0x000000c30200720c */ /* 0x000fc40003f86270 */
[----:B------:R-:W-:Y:S02]  /*f8a0*/  FSEL R79, R79, -INF , P5 ;  /* 0xff8000004f4f7808 */ /* 0x000fe40002800000 */
[----:B------:R-:W-:Y:S02]  /*f8b0*/  FSEL R106, R106, -INF , P3 ;  /* 0xff8000006a6a7808 */ /* 0x000fe40001800000 */
[C---:B------:R-:W-:Y:S02]  /*f8c0*/  ISETP.GE.AND P5, PT, R2.reuse, R201, PT ;  /* 0x000000c90200720c */ /* 0x040fe40003fa6270 */
[----:B------:R-:W-:Y:S02]  /*f8d0*/  FSEL R87, R87, -INF , P2 ;  /* 0xff80000057577808 */ /* 0x000fe40001000000 */
[C---:B------:R-:W-:Y:S02]  /*f8e0*/  ISETP.GE.AND P3, PT, R2.reuse, R227, PT ;  /* 0x000000e30200720c */ /* 0x040fe40003f66270 */
[----:B------:R-:W-:-:S02]  /*f8f0*/  ISETP.GE.AND P2, PT, R2, R209, PT ;  /* 0x000000d10200720c */ /* 0x000fc40003f46270 */
[----:B------:R-:W-:Y:S02]  /*f900*/  FSEL R15, R7, RZ, P6 ;  /* 0x000000ff070f7208 */ /* 0x000fe40003000000 */
[----:B------:R-:W-:Y:S02]  /*f910*/  FSEL R83, R83, -INF , P4 ;  /* 0xff80000053537808 */ /* 0x000fe40002000000 */
[----:B------:R-:W-:Y:S01]  /*f920*/  ISETP.GE.AND P4, PT, R2, R205, PT ;  /* 0x000000cd0200720c */ /* 0x000fe20003f86270 */
[----:B------:R-:W-:Y:S01]  /*f930*/  FMUL R17, R15, UR29 ;  /* 0x0000001d0f117c20 */ /* 0x000fe20008400000 */
[----:B------:R-:W-:Y:S02]  /*f940*/  FSEL R90, R90, -INF , P5 ;  /* 0xff8000005a5a7808 */ /* 0x000fe40002800000 */
[----:B------:R-:W-:Y:S01]  /*f950*/  FSEL R115, R115, -INF , P3 ;  /* 0xff80000073737808 */ /* 0x000fe20001800000 */
[--C-:B------:R-:W-:Y:S01]  /*f960*/  FFMA R11, R11, UR29, -R17.reuse ;  /* 0x0000001d0b0b7c23 */ /* 0x100fe20008000811 */
[----:B------:R-:W-:Y:S01]  /*f970*/  ISETP.GE.AND P5, PT, R2, R211, PT ;  /* 0x000000d30200720c */ /* 0x000fe20003fa6270 */
[--C-:B------:R-:W-:Y:S01]  /*f980*/  FFMA R25, R25, UR29, -R17.reuse ;  /* 0x0000001d19197c23 */ /* 0x100fe20008000811 */
[----:B------:R-:W-:Y:S01]  /*f990*/  FSEL R98, R98, -INF , P2 ;  /* 0xff80000062627808 */ /* 0x000fe20001000000 */
[--C-:B------:R-:W-:Y:S01]  /*f9a0*/  FFMA R32, R32, UR29, -R17.reuse ;  /* 0x0000001d20207c23 */ /* 0x100fe20008000811 */
[----:B------:R-:W-:Y:S01]  /*f9b0*/  ISETP.GE.AND P3, PT, R2, R12, PT ;  /* 0x0000000c0200720c */ /* 0x000fe20003f66270 */
[--C-:B------:R-:W-:Y:S01]  /*f9c0*/  FFMA R12, R28, UR29, -R17.reuse ;  /* 0x0000001d1c0c7c23 */ /* 0x100fe20008000811 */
[----:B------:R-:W-:Y:S01]  /*f9d0*/  ISETP.GE.AND P2, PT, R2, R219, PT ;  /* 0x000000db0200720c */ /* 0x000fe20003f46270 */
[--C-:B------:R-:W-:Y:S01]  /*f9e0*/  FFMA R19, R29, UR29, -R17.reuse ;  /* 0x0000001d1d137c23 */ /* 0x100fe20008000811 */
[----:B------:R-:W-:Y:S01]  /*f9f0*/  FSEL R94, R94, -INF , P4 ;  /* 0xff8000005e5e7808 */ /* 0x000fe20002000000 */
[--C-:B------:R-:W-:Y:S01]  /*fa00*/  FFMA R28, R33, UR29, -R17.reuse ;  /* 0x0000001d211c7c23 */ /* 0x100fe20008000811 */
[----:B------:R-:W-:Y:S01]  /*fa10*/  ISETP.GE.AND P4, PT, R2, R215, PT ;  /* 0x000000d70200720c */ /* 0x000fe20003f86270 */
[--C-:B------:R-:W-:Y:S01]  /*fa20*/  FFMA R37, R37, UR29, -R17.reuse ;  /* 0x0000001d25257c23 */ /* 0x100fe20008000811 */
[----:B------:R-:W-:Y:S01]  /*fa30*/  FSEL R99, R99, -INF , P5 ;  /* 0xff80000063637808 */ /* 0x000fe20002800000 */
[--C-:B------:R-:W-:Y:S01]  /*fa40*/  FFMA R29, R36, UR29, -R17.reuse ;  /* 0x0000001d241d7c23 */ /* 0x100fe20008000811 */
        /* <DEDUP_REMOVED lines=22> */
[----:B------:R-:W-:Y:S01]  /*fbb0*/  FSETP.GEU.AND P3, PT, R11, -126, PT ;  /* 0xc2fc00000b00780b */ /* 0x000fe20003f6e000 */
        /* <DEDUP_REMOVED lines=9> */
[C---:B------:R-:W-:Y:S01]  /*fc50*/  ISETP.GE.AND P5, PT, R2.reuse, R117, PT ;  /* 0x000000750200720c */ /* 0x040fe20003fa6270 */
[--C-:B------:R-:W-:Y:S01]  /*fc60*/  FFMA R69, R105, UR29, -R17.reuse ;  /* 0x0000001d69457c23 */ /* 0x100fe20008000811 */
[----:B------:R-:W-:Y:S01]  /*fc70*/  FSEL R127, R127, -INF , P2 ;  /* 0xff8000007f7f7808 */ /* 0x000fe20001000000 */
[----:B------:R-:W-:Y:S01]  /*fc80*/  @!P3 FMUL R11, R11, 0.5 ;  /* 0x3f0000000b0bb820 */ /* 0x000fe20000400000 */
        /* <DEDUP_REMOVED lines=11> */
[----:B------:R-:W1:Y:S01]  /*fd40*/  MUFU.EX2 R24, R11 ;  /* 0x0000000b00187308 */ /* 0x000e620000000800 */
[----:B------:R-:W-:Y:S01]  /*fd50*/  ISETP.GE.AND P2, PT, R2, R133, PT ;  /* 0x000000850200720c */ /* 0x000fe20003f46270 */
[----:B------:R-:W-:Y:S01]  /*fd60*/  FFMA R108, R148, UR29, -R17 ;  /* 0x0000001d946c7c23 */ /* 0x000fe20008000811 */
[----:B------:R-:W-:-:S02]  /*fd70*/  ISETP.GE.AND P6, PT, R2, R20, PT ;  /* 0x000000140200720c */ /* 0x000fc40003fc6270 */
[----:B------:R-:W-:Y:S02]  /*fd80*/  FSEL R131, R131, -INF , P4 ;  /* 0xff80000083837808 */ /* 0x000fe40002000000 */
[----:B------:R-:W-:Y:S01]  /*fd90*/  ISETP.GE.AND P4, PT, R2, R129, PT ;  /* 0x000000810200720c */ /* 0x000fe20003f86270 */
[----:B------:R-:W-:Y:S01]  /*fda0*/  FFMA R129, R144, UR29, -R17 ;  /* 0x0000001d90817c23 */ /* 0x000fe20008000811 */
[----:B------:R-:W-:Y:S02]  /*fdb0*/  FSEL R139, R139, -INF , P5 ;  /* 0xff8000008b8b7808 */ /* 0x000fe40002800000 */
[----:B------:R-:W-:Y:S02]  /*fdc0*/  ISETP.GE.AND P5, PT, R2, R136, PT ;  /* 0x000000880200720c */ /* 0x000fe40003fa6270 */
[----:B------:R-:W-:Y:S02]  /*fdd0*/  FSEL R146, R146, -INF , P2 ;  /* 0xff80000092927808 */ /* 0x000fe40001000000 */
[----:B------:R-:W-:-:S02]  /*fde0*/  FSETP.GEU.AND P2, PT, R12, -126, PT ;  /* 0xc2fc00000c00780b */ /* 0x000fc40003f4e000 */
[----:B------:R-:W-:Y:S01]  /*fdf0*/  FSEL R135, R135, -INF , P6 ;  /* 0xff80000087877808 */ /* 0x000fe20003000000 */
[----:B-1----:R-:W-:Y:S01]  /*fe00*/  @!P3 FMUL R24, R24, R24 ;  /* 0x000000181818b220 */ /* 0x002fe20000400000 */
[----:B------:R-:W-:Y:S02]  /*fe10*/  ISETP.GE.AND P6, PT, R2, R132, PT ;  /* 0x000000840200720c */ /* 0x000fe40003fc6270 */
[----:B------:R-:W-:Y:S02]  /*fe20*/  FSEL R142, R142, -INF , P4 ;  /* 0xff8000008e8e7808 */ /* 0x000fe40002000000 */
[----:B------:R-:W-:Y:S02]  /*fe30*/  FSETP.GEU.AND P4, PT, R25, -126, PT ;  /* 0xc2fc00001900780b */ /* 0x000fe40003f8e000 */
[----:B------:R-:W-:Y:S02]  /*fe40*/  FSEL R147, R147, -INF , P5 ;  /* 0xff80000093937808 */ /* 0x000fe40002800000 */
[----:B------:R-:W-:Y:S01]  /*fe50*/  ISETP.GE.AND P5, PT, R2, R200, PT ;  /* 0x000000c80200720c */ /* 0x000fe20003fa6270 */
[----:B------:R-:W-:Y:S01]  /*fe60*/  @!P2 FMUL R12, R12, 0.5 ;  /* 0x3f0000000c0ca820 */ /* 0x000fe20000400000 */
[----:B------:R-:W-:-:S02]  /*fe70*/  FSEL R143, R143, -INF , P6 ;  /* 0xff8000008f8f7808 */ /* 0x000fc40003000000 */
[----:B------:R-:W-:Y:S02]  /*fe80*/  ISETP.GE.AND P6, PT, R2, R13, PT ;  /* 0x0000000d0200720c */ /* 0x000fe40003fc6270 */
[----:B------:R-:W-:Y:S01]  /*fe90*/  FSEL R151, R151, -INF , P5 ;  /* 0xff80000097977808 */ /* 0x000fe20002800000 */
[----:B------:R-:W1:Y:S01]  /*fea0*/  MUFU.EX2 R12, R12 ;  /* 0x0000000c000c7308 */ /* 0x000e620000000800 */
[----:B------:R-:W-:Y:S01]  /*feb0*/  FSETP.GEU.AND P5, PT, R32, -126, PT ;  /* 0xc2fc00002000780b */ /* 0x000fe20003fae000 */
[----:B------:R-:W-:Y:S01]  /*fec0*/  @!P4 FMUL R25, R25, 0.5 ;  /* 0x3f0000001919c820 */ /* 0x000fe20000400000 */
[----:B------:R-:W-:Y:S02]  /*fed0*/  FSEL R150, R150, -INF , P6 ;  /* 0xff80000096967808 */ /* 0x000fe40003000000 */
[----:B------:R-:W-:Y:S02]  /*fee0*/  FSETP.GEU.AND P6, PT, R19, -126, PT ;  /* 0xc2fc00001300780b */ /* 0x000fe40003fce000 */
[----:B------:R-:W-:Y:S01]  /*fef0*/  FSETP.GEU.AND P3, PT, R28, -126, PT ;  /* 0xc2fc00001c00780b */ /* 0x000fe20003f6e000 */
[----:B------:R-:W2:Y:S06]  /*ff00*/  MUFU.EX2 R13, R25 ;  /* 0x00000019000d7308 */ /* 0x000eac0000000800 */
[----:B------:R-:W-:Y:S01]  /*ff10*/  @!P5 FMUL R32, R32, 0.5 ;  /* 0x3f0000002020d820 */ /* 0x000fe20000400000 */
[----:B-1----:R-:W-:-:S03]  /*ff20*/  @!P2 FMUL R12, R12, R12 ;  /* 0x0000000c0c0ca220 */ /* 0x002fc60000400000 */
[----:B------:R-:W-:Y:S01]  /*ff30*/  @!P6 FMUL R19, R19, 0.5 ;  /* 0x3f0000001313e820 */ /* 0x000fe20000400000 */
[----:B------:R1:W3:Y:S01]  /*ff40*/  MUFU.EX2 R25, R32 ;  /* 0x0000002000197308 */ /* 0x0002e20000000800 */
[----:B------:R-:W-:Y:S01]  /*ff50*/  @!P3 FMUL R28, R28, 0.5 ;  /* 0x3f0000001c1cb820 */ /* 0x000fe20000400000 */
[----:B------:R-:W-:Y:S01]  /*ff60*/  FSETP.GEU.AND P2, PT, R37, -126, PT ;  /* 0xc2fc00002500780b */ /* 0x000fe20003f4e000 */
[----:B--2---:R-:W-:Y:S01]  /*ff70*/  @!P4 FMUL R13, R13, R13 ;  /* 0x0000000d0d0dc220 */ /* 0x004fe20000400000 */
[----:B------:R-:W-:-:S04]  /*ff80*/  FSETP.GEU.AND P4, PT, R29, -126, PT ;  /* 0xc2fc00001d00780b */ /* 0x000fc80003f8e000 */
[----:B------:R-:W2:Y:S01]  /*ff90*/  MUFU.EX2 R19, R19 ;  /* 0x0000001300137308 */ /* 0x000ea20000000800 */
[--C-:B-1----:R-:W-:Y:S01]  /*ffa0*/  FFMA R32, R41, UR29, -R17.reuse ;  /* 0x0000001d29207c23 */ /* 0x102fe20008000811 */
[--C-:B------:R-:W-:Y:S01]  /*ffb0*/  FFMA R41, R56, UR29, -R17.reuse ;  /* 0x0000001d38297c23 */ /* 0x100fe20008000811 */
[--C-:B------:R-:W-:Y:S01]  /*ffc0*/  FFMA R56, R85, UR29, -R17.reuse ;  /* 0x0000001d55387c23 */ /* 0x100fe20008000811 */
[--C-:B------:R-:W-:Y:S01]  /*ffd0*/  FFMA R85, R92, UR29, -R17.reuse ;  /* 0x0000001d5c557c23 */ /* 0x100fe20008000811 */
[----:B------:R-:W-:Y:S02]  /*ffe0*/  FFMA R92, R196, UR29, -R17 ;  /* 0x0000001dc45c7c23 */ /* 0x000fe40008000811 */
[----:B------:R-:W-:Y:S01]  /*fff0*/  @!P2 FMUL R37, R37, 0.5 ;  /* 0x3f0000002525a820 */ /* 0x000fe20000400000 */
[----:B------:R-:W1:Y:S01]  /*10000*/  MUFU.EX2 R28, R28 ;  /* 0x0000001c001c7308 */ /* 0x000e620000000800 */
[----:B---3--:R-:W-:Y:S01]  /*10010*/  @!P5 FMUL R25, R25, R25 ;  /* 0x000000191919d220 */ /* 0x008fe20000400000 */
[----:B------:R-:W-:Y:S01]  /*10020*/  FSETP.GEU.AND P5, PT, R33, -126, PT ;  /* 0xc2fc00002100780b */ /* 0x000fe20003fae000 */
[----:B------:R-:W-:-:S05]  /*10030*/  @!P4 FMUL R29, R29, 0.5 ;  /* 0x3f0000001d1dc820 */ /* 0x000fca0000400000 */
[----:B------:R3:W4:Y:S01]  /*10040*/  MUFU.EX2 R202, R37 ;  /* 0x0000002500ca7308 */ /* 0x0007220000000800 */
[----:B--2---:R-:W-:Y:S01]  /*10050*/  @!P6 FMUL R19, R19, R19 ;  /* 0x000000131313e220 */ /* 0x004fe20000400000 */
[----:B------:R-:W-:-:S04]  /*10060*/  ISETP.GE.AND P6, PT, R2, R3, PT ;  /* 0x000000030200720c */ /* 0x000fc80003fc6270 */
[----:B------:R-:W-:Y:S01]  /*10070*/  FSEL R133, R26, -INF , P6 ;  /* 0xff8000001a857808 */ /* 0x000fe20003000000 */
[----:B------:R-:W-:Y:S01]  /*10080*/  @!P5 FMUL R33, R33, 0.5 ;  /* 0x3f0000002121d820 */ /* 0x000fe20000400000 */
[----:B------:R-:W-:Y:S01]  /*10090*/  FSETP.GEU.AND P6, PT, R32, -126, PT ;  /* 0xc2fc00002000780b */ /* 0x000fe20003fce000 */
[----:B-1----:R-:W-:Y:S01]  /*100a0*/  @!P3 FMUL R28, R28, R28 ;  /* 0x0000001c1c1cb220 */ /* 0x002fe20000400000 */
[----:B------:R-:W-:Y:S01]  /*100b0*/  FSETP.GEU.AND P3, PT, R44, -126, PT ;  /* 0xc2fc00002c00780b */ /* 0x000fe20003f6e000 */
[----:B------:R-:W1:Y:S01]  /*100c0*/  MUFU.EX2 R29, R29 ;  /* 0x0000001d001d7308 */ /* 0x000e620000000800 */
[----:B------:R-:W-:Y:S01]  /*100d0*/  FMNMX R16, R133, R9, !PT ;  /* 0x0000000985107209 */ /* 0x000fe20007800000 */
[--C-:B---3--:R-:W-:Y:S01]  /*100e0*/  FFMA R37, R48, UR29, -R17.reuse ;  /* 0x0000001d30257c23 */ /* 0x108fe20008000811 */
[--C-:B------:R-:W-:Y:S01]  /*100f0*/  FFMA R48, R73, UR29, -R17.reuse ;  /* 0x0000001d49307c23 */ /* 0x100fe20008000811 */
[--C-:B------:R-:W-:Y:S01]  /*10100*/  FFMA R73, R109, UR29, -R17.reuse ;  /* 0x0000001d6d497c23 */ /* 0x100fe20008000811 */
[----:B------:R-:W-:Y:S01]  /*10110*/  FMNMX R11, R27, R16, !PT ;  /* 0x000000101b0b7209 */ /* 0x000fe20007800000 */
[--C-:B------:R-:W-:Y:S01]  /*10120*/  FFMA R16, R45, UR29, -R17.reuse ;  /* 0x0000001d2d107c23 */ /* 0x100fe20008000811 */
[----:B----4-:R-:W-:Y:S01]  /*10130*/  @!P2 FMUL R202, R202, R202 ;  /* 0x000000cacacaa220 */ /* 0x010fe20000400000 */
[----:B------:R-:W2:Y:S01]  /*10140*/  MUFU.EX2 R33, R33 ;  /* 0x0000002100217308 */ /* 0x000ea20000000800 */
[----:B------:R-:W-:Y:S01]  /*10150*/  FMNMX R20, R30, R11, !PT ;  /* 0x0000000b1e147209 */ /* 0x000fe20007800000 */
[----:B------:R-:W-:Y:S01]  /*10160*/  @!P6 FMUL R32, R32, 0.5 ;  /* 0x3f0000002020e820 */ /* 0x000fe20000400000 */
[----:B------:R-:W-:Y:S01]  /*10170*/  FSETP.GEU.AND P2, PT, R37, -126, PT ;  /* 0xc2fc00002500780b */ /* 0x000fe20003f4e000 */
[----:B------:R-:W-:Y:S01]  /*10180*/  @!P3 FMUL R44, R44, 0.5 ;  /* 0x3f0000002c2cb820 */ /* 0x000fe20000400000 */
[----:B------:R-:W-:Y:S01]  /*10190*/  FMNMX R11, R31, R20, !PT ;  /* 0x000000141f0b7209 */ /* 0x000fe20007800000 */
[--C-:B------:R-:W-:Y:S01]  /*101a0*/  FFMA R45, R64, UR29, -R17.reuse ;  /* 0x0000001d402d7c23 */ /* 0x100fe20008000811 */
[--C-:B------:R-:W-:Y:S01]  /*101b0*/  FFMA R64, R93, UR29, -R17.reuse ;  /* 0x0000001d5d407c23 */ /* 0x100fe20008000811 */
[----:B------:R-:W3:Y:S01]  /*101c0*/  MUFU.EX2 R32, R32 ;  /* 0x0000002000207308 */ /* 0x000ee20000000800 */
[----:B------:R-:W-:Y:S01]  /*101d0*/  FMNMX R20, R34, R11, !PT ;  /* 0x0000000b22147209 */ /* 0x000fe20007800000 */
[----:B-1----:R-:W-:Y:S01]  /*101e0*/  @!P4 FMUL R29, R29, R29 ;  /* 0x0000001d1d1dc220 */ /* 0x002fe20000400000 */
[----:B------:R-:W-:Y:S01]  /*101f0*/  FSETP.GEU.AND P4, PT, R16, -126, PT ;  /* 0xc2fc00001000780b */ /* 0x000fe20003f8e000 */
[--C-:B------:R-:W-:Y:S01]  /*10200*/  FFMA R93, R18, UR29, -R17.reuse ;  /* 0x0000001d125d7c23 */ /* 0x100fe20008000811 */
[----:B------:R-:W-:Y:S01]  /*10210*/  FMNMX R11, R35, R20, !PT ;  /* 0x00000014230b7209 */ /* 0x000fe20007800000 */
[----:B------:R-:W-:-:S02]  /*10220*/  FFMA R109, R137, UR29, -R17 ;  /* 0x0000001d896d7c23 */ /* 0x000fc40008000811 */
[----:B------:R1:W4:Y:S01]  /*10230*/  MUFU.EX2 R125, R44 ;  /* 0x0000002c007d7308 */ /* 0x0003220000000800 */
[----:B--2---:R-:W-:Y:S01]  /*10240*/  @!P5 FMUL R33, R33, R33 ;  /* 0x000000212121d220 */ /* 0x004fe20000400000 */
[----:B------:R-:W-:Y:S01]  /*10250*/  FSETP.GEU.AND P5, PT, R36, -126, PT ;  /* 0xc2fc00002400780b */ /* 0x000fe20003fae000 */
[----:B------:R-:W-:Y:S01]  /*10260*/  @!P2 FMUL R37, R37, 0.5 ;  /* 0x3f0000002525a820 */ /* 0x000fe20000400000 */
[----:B------:R-:W-:-:S04]  /*10270*/  FMNMX R20, R38, R11, !PT ;  /* 0x0000000b26147209 */ /* 0x000fc80007800000 */
[----:B------:R-:W-:Y:S01]  /*10280*/  FMNMX R11, R39, R20, !PT ;  /* 0x00000014270b7209 */ /* 0x000fe20007800000 */
[--C-:B------:R-:W-:Y:S01]  /*10290*/  FFMA R20, R53, UR29, -R17.reuse ;  /* 0x0000001d35147c23 */ /* 0x100fe20008000811 */
[----:B------:R-:W-:Y:S01]  /*102a0*/  @!P4 FMUL R16, R16, 0.5 ;  /* 0x3f0000001010c820 */ /* 0x000fe20000400000 */
[----:B---3--:R-:W-:Y:S01]  /*102b0*/  @!P6 FMUL R32, R32, R32 ;  /* 0x000000202020e220 */ /* 0x008fe20000400000 */
[----:B------:R-:W-:Y:S01]  /*102c0*/  FSETP.GEU.AND P6, PT, R52, -126, PT ;  /* 0xc2fc00003400780b */ /* 0x000fe20003fce000 */
[----:B------:R-:W2:Y:S01]  /*102d0*/  MUFU.EX2 R37, R37 ;  /* 0x0000002500257308 */ /* 0x000ea20000000800 */
[----:B------:R-:W-:Y:S01]  /*102e0*/  FMNMX R26, R42, R11, !PT ;  /* 0x0000000b2a1a7209 */ /* 0x000fe20007800000 */
[----:B------:R-:W-:Y:S01]  /*102f0*/  @!P5 FMUL R36, R36, 0.5 ;  /* 0x3f0000002424d820 */ /* 0x000fe20000400000 */
[--C-:B-1----:R-:W-:Y:S01]  /*10300*/  FFMA R44, R65, UR29, -R17.reuse ;  /* 0x0000001d412c7c23 */ /* 0x102fe20008000811 */
[----:B----4-:R-:W-:Y:S01]  /*10310*/  @!P3 FMUL R125, R125, R125 ;  /* 0x0000007d7d7db220 */ /* 0x010fe20000400000 */
[----:B------:R-:W-:Y:S01]  /*10320*/  FSETP.GEU.AND P3, PT, R20, -126, PT ;  /* 0xc2fc00001400780b */ /* 0x000fe20003f6e000 */
[--C-:B------:R-:W-:Y:S01]  /*10330*/  FFMA R53, R81, UR29, -R17.reuse ;  /* 0x0000001d51357c23 */ /* 0x100fe20008000811 */
[----:B------:R-:W-:Y:S01]  /*10340*/  FMNMX R11, R43, R26, !PT ;  /* 0x0000001a2b0b7209 */ /* 0x000fe20007800000 */
[----:B------:R-:W1:Y:S01]  /*10350*/  MUFU.EX2 R16, R16 ;  /* 0x0000001000107308 */ /* 0x000e620000000800 */
[--C-:B------:R-:W-:Y:S01]  /*10360*/  FFMA R65, R101, UR29, -R17.reuse ;  /* 0x0000001d65417c23 */ /* 0x100fe20008000811 */
[--C-:B------:R-:W-:Y:S01]  /*10370*/  FFMA R81, R14, UR29, -R17.reuse ;  /* 0x0000001d0e517c23 */ /* 0x100fe20008000811 */
[----:B------:R-:W-:Y:S01]  /*10380*/  FMNMX R26, R46, R11, !PT ;  /* 0x0000000b2e1a7209 */ /* 0x000fe20007800000 */
[----:B------:R-:W-:Y:S01]  /*10390*/  @!P6 FMUL R52, R52, 0.5 ;  /* 0x3f0000003434e820 */ /* 0x000fe20000400000 */
[----:B------:R-:W-:-:S02]  /*103a0*/  FFMA R101, R192, UR29, -R17 ;  /* 0x0000001dc0657c23 */ /* 0x000fc40008000811 */
[----:B------:R-:W-:Y:S01]  /*103b0*/  FMNMX R11, R47, R26, !PT ;  /* 0x0000001a2f0b7209 */ /* 0x000fe20007800000 */
[----:B------:R-:W3:Y:S01]  /*103c0*/  MUFU.EX2 R36, R36 ;  /* 0x0000002400247308 */ /* 0x000ee20000000800 */
[----:B--2---:R-:W-:Y:S01]  /*103d0*/  @!P2 FMUL R37, R37, R37 ;  /* 0x000000252525a220 */ /* 0x004fe20000400000 */
[----:B------:R-:W-:Y:S01]  /*103e0*/  @!P3 FMUL R20, R20, 0.5 ;  /* 0x3f0000001414b820 */ /* 0x000fe20000400000 */
[----:B------:R-:W-:Y:S02]  /*103f0*/  FSETP.GEU.AND P2, PT, R40, -126, PT ;  /* 0xc2fc00002800780b */ /* 0x000fe40003f4e000 */
[----:B------:R-:W-:-:S03]  /*10400*/  FMNMX R26, R50, R11, !PT ;  /* 0x0000000b321a7209 */ /* 0x000fc60007800000 */
[----:B------:R2:W4:Y:S01]  /*10410*/  MUFU.EX2 R121, R52 ;  /* 0x0000003400797308 */ /* 0x0005220000000800 */
[----:B-1----:R-:W-:Y:S01]  /*10420*/  @!P4 FMUL R16, R16, R16 ;  /* 0x000000101010c220 */ /* 0x002fe20000400000 */
[----:B------:R-:W-:Y:S02]  /*10430*/  FSETP.GEU.AND P4, PT, R41, -126, PT ;  /* 0xc2fc00002900780b */ /* 0x000fe40003f8e000 */
[----:B------:R-:W-:-:S04]  /*10440*/  FMNMX R11, R51, R26, !PT ;  /* 0x0000001a330b7209 */ /* 0x000fc80007800000 */
[----:B------:R-:W1:Y:S01]  /*10450*/  MUFU.EX2 R20, R20 ;  /* 0x0000001400147308 */ /* 0x000e620000000800 */
[----:B---3--:R-:W-:Y:S01]  /*10460*/  @!P5 FMUL R36, R36, R36 ;  /* 0x000000242424d220 */ /* 0x008fe20000400000 */
[----:B------:R-:W-:Y:S01]  /*10470*/  FSETP.GEU.AND P5, PT, R60, -126, PT ;  /* 0xc2fc00003c00780b */ /* 0x000fe20003fae000 */
[----:B------:R-:W-:Y:S01]  /*10480*/  @!P2 FMUL R40, R40, 0.5 ;  /* 0x3f0000002828a820 */ /* 0x000fe20000400000 */
[----:B------:R-:W-:Y:S01]  /*10490*/  FMNMX R26, R54, R11, !PT ;  /* 0x0000000b361a7209 */ /* 0x000fe20007800000 */
[--C-:B--2---:R-:W-:Y:S01]  /*104a0*/  FFMA R52, R77, UR29, -R17.reuse ;  /* 0x0000001d4d347c23 */ /* 0x104fe20008000811 */
[--C-:B------:R-:W-:Y:S01]  /*104b0*/  FFMA R77, R113, UR29, -R17.reuse ;  /* 0x0000001d714d7c23 */ /* 0x100fe20008000811 */
[----:B------:R-:W-:Y:S01]  /*104c0*/  @!P4 FMUL R41, R41, 0.5 ;  /* 0x3f0000002929c820 */ /* 0x000fe20000400000 */
[----:B------:R-:W-:Y:S01]  /*104d0*/  FMNMX R11, R55, R26, !PT ;  /* 0x0000001a370b7209 */ /* 0x000fe20007800000 */
[----:B----4-:R-:W-:Y:S01]  /*104e0*/  @!P6 FMUL R121, R121, R121 ;  /* 0x000000797979e220 */ /* 0x010fe20000400000 */
[----:B------:R-:W-:Y:S01]  /*104f0*/  FSETP.GEU.AND P6, PT, R21, -126, PT ;  /* 0xc2fc00001500780b */ /* 0x000fe20003fce000 */
[----:B------:R-:W2:Y:S01]  /*10500*/  MUFU.EX2 R40, R40 ;  /* 0x0000002800287308 */ /* 0x000ea20000000800 */
[----:B------:R-:W-:Y:S01]  /*10510*/  FMNMX R26, R58, R11, !PT ;  /* 0x0000000b3a1a7209 */ /* 0x000fe20007800000 */
[----:B------:R-:W-:-:S02]  /*10520*/  FFMA R113, R141, UR29, -R17 ;  /* 0x0000001d8d717c23 */ /* 0x000fc40008000811 */
[----:B------:R-:W-:Y:S01]  /*10530*/  @!P5 FMUL R60, R60, 0.5 ;  /* 0x3f0000003c3cd820 */ /* 0x000fe20000400000 */
[----:B------:R-:W-:Y:S01]  /*10540*/  FMNMX R11, R59, R26, !PT ;  /* 0x0000001a3b0b7209 */ /* 0x000fe20007800000 */
[----:B-1----:R-:W-:Y:S01]  /*10550*/  @!P3 FMUL R20, R20, R20 ;  /* 0x000000141414b220 */ /* 0x002fe20000400000 */
[----:B------:R-:W-:Y:S01]  /*10560*/  FSETP.GEU.AND P3, PT, R45, -126, PT ;  /* 0xc2fc00002d00780b */ /* 0x000fe20003f6e000 */
[----:B------:R-:W1:Y:S01]  /*10570*/  MUFU.EX2 R41, R41 ;  /* 0x0000002900297308 */ /* 0x000e620000000800 */
[----:B------:R-:W-:-:S03]  /*10580*/  FMNMX R26, R62, R11, !PT ;  /* 0x0000000b3e1a7209 */ /* 0x000fc60007800000 */
[----:B------:R-:W-:Y:S01]  /*10590*/  @!P6 FMUL R21, R21, 0.5 ;  /* 0x3f0000001515e820 */ /* 0x000fe20000400000 */
[----:B------:R-:W-:-:S03]  /*105a0*/  FMNMX R11, R63, R26, !PT ;  /* 0x0000001a3f0b7209 */ /* 0x000fc60007800000 */
[----:B------:R3:W4:Y:S01]  /*105b0*/  MUFU.EX2 R200, R60 ;  /* 0x0000003c00c87308 */ /* 0x0007220000000800 */
[----:B--2---:R-:W-:Y:S01]  /*105c0*/  @!P2 FMUL R40, R40, R40 ;  /* 0x000000282828a220 */ /* 0x004fe20000400000 */
[----:B------:R-:W-:Y:S02]  /*105d0*/  FSETP.GEU.AND P2, PT, R68, -126, PT ;  /* 0xc2fc00004400780b */ /* 0x000fe40003f4e000 */
[----:B------:R-:W-:Y:S01]  /*105e0*/  @!P3 FMUL R45, R45, 0.5 ;  /* 0x3f0000002d2db820 */ /* 0x000fe20000400000 */
[----:B------:R-:W-:-:S03]  /*105f0*/  FMNMX R26, R66, R11, !PT ;  /* 0x0000000b421a7209 */ /* 0x000fc60007800000 */
        /* <DEDUP_REMOVED lines=47> */
[----:B------:R2:W5:Y:S01]  /*108f0*/  MUFU.EX2 R132, R80 ;  /* 0x0000005000847308 */ /* 0x0005620000000800 */
[----:B-1----:R-:W-:Y:S01]  /*10900*/  @!P2 FMUL R52, R52, R52 ;  /* 0x000000343434a220 */ /* 0x002fe20000400000 */
[----:B------:R-:W-:Y:S01]  /*10910*/  FSETP.GEU.AND P2, PT, R57, -126, PT ;  /* 0xc2fc00003900780b */ /* 0x000fe20003f4e000 */
[--C-:B---3--:R-:W-:Y:S01]  /*10920*/  FFMA R76, R104, UR29, -R17.reuse ;  /* 0x0000001d684c7c23 */ /* 0x108fe20008000811 */
[----:B------:R-:W-:Y:S01]  /*10930*/  FMNMX R26, R86, R11, !PT ;  /* 0x0000000b561a7209 */ /* 0x000fe20007800000 */
[--C-:B------:R-:W-:Y:S02]  /*10940*/  FFMA R104, R145, UR29, -R17.reuse ;  /* 0x0000001d91687c23 */ /* 0x100fe40008000811 */
        /* <DEDUP_REMOVED lines=13> */
[----:B------:R-:W-:Y:S01]  /*10a20*/  FMNMX R11, R91, R26, !PT ;  /* 0x0000001a5b0b7209 */ /* 0x000fe20007800000 */
[----:B-1----:R-:W-:Y:S01]  /*10a30*/  @!P6 FMUL R53, R53, R53 ;  /* 0x000000353535e220 */ /* 0x002fe20000400000 */
[----:B------:R-:W-:Y:S01]  /*10a40*/  FSETP.GEU.AND P6, PT, R85, -126, PT ;  /* 0xc2fc00005500780b */ /* 0x000fe20003fce000 */
[----:B------:R-:W1:Y:S01]  /*10a50*/  MUFU.EX2 R57, R57 ;  /* 0x0000003900397308 */ /* 0x000e620000000800 */
[----:B------:R-:W-:Y:S01]  /*10a60*/  FMNMX R26, R94, R11, !PT ;  /* 0x0000000b5e1a7209 */ /* 0x000fe20007800000 */
[--C-:B--2---:R-:W-:Y:S01]  /*10a70*/  FFMA R84, R96, UR29, -R17.reuse ;  /* 0x0000001d60547c23 */ /* 0x104fe20008000811 */
[----:B------:R-:W-:Y:S01]  /*10a80*/  FFMA R96, R198, UR29, -R17 ;  /* 0x0000001dc6607c23 */ /* 0x000fe20008000811 */
[----:B------:R-:W-:Y:S01]  /*10a90*/  @!P5 FMUL R60, R60, 0.5 ;  /* 0x3f0000003c3cd820 */ /* 0x000fe20000400000 */
[----:B------:R-:W-:Y:S01]  /*10aa0*/  FMNMX R11, R95, R26, !PT ;  /* 0x0000001a5f0b7209 */ /* 0x000fe20007800000 */
[----:B---3--:R-:W-:Y:S01]  /*10ab0*/  @!P3 FMUL R89, R89, R89 ;  /* 0x000000595959b220 */ /* 0x008fe20000400000 */
[----:B------:R-:W-:Y:S01]  /*10ac0*/  FSETP.GEU.AND P3, PT, R64, -126, PT ;  /* 0xc2fc00004000780b */ /* 0x000fe20003f6e000 */
[----:B------:R-:W2:Y:S01]  /*10ad0*/  MUFU.EX2 R56, R56 ;  /* 0x0000003800387308 */ /* 0x000ea20000000800 */
[----:B------:R-:W-:-:S03]  /*10ae0*/  FMNMX R26, R98, R11, !PT ;  /* 0x0000000b621a7209 */ /* 0x000fc60007800000 */
[----:B------:R-:W-:Y:S01]  /*10af0*/  @!P6 FMUL R85, R85, 0.5 ;  /* 0x3f0000005555e820 */ /* 0x000fe20000400000 */
[----:B------:R-:W-:-:S03]  /*10b00*/  FMNMX R11, R99, R26, !PT ;  /* 0x0000001a630b7209 */ /* 0x000fc60007800000 */
[----:B------:R-:W3:Y:S01]  /*10b10*/  MUFU.EX2 R60, R60 ;  /* 0x0000003c003c7308 */ /* 0x000ee20000000800 */
[----:B------:R-:W-:Y:S01]  /*10b20*/  FMNMX R26, R102, R11, !PT ;  /* 0x0000000b661a7209 */ /* 0x000fe20007800000 */
[----:B-1----:R-:W-:Y:S01]  /*10b30*/  @!P2 FMUL R57, R57, R57 ;  /* 0x000000393939a220 */ /* 0x002fe20000400000 */
[----:B------:R-:W-:Y:S01]  /*10b40*/  FSETP.GEU.AND P2, PT, R61, -126, PT ;  /* 0xc2fc00003d00780b */ /* 0x000fe20003f4e000 */
[----:B------:R-:W-:Y:S01]  /*10b50*/  @!P3 FMUL R64, R64, 0.5 ;  /* 0x3f0000004040b820 */ /* 0x000fe20000400000 */
[----:B------:R-:W-:-:S03]  /*10b60*/  FMNMX R11, R103, R26, !PT ;  /* 0x0000001a670b7209 */ /* 0x000fc60007800000 */
[----:B------:R-:W1:Y:S01]  /*10b70*/  MUFU.EX2 R85, R85 ;  /* 0x0000005500557308 */ /* 0x000e620000000800 */
[----:B--2---:R-:W-:Y:S01]  /*10b80*/  @!P4 FMUL R56, R56, R56 ;  /* 0x000000383838c220 */ /* 0x004fe20000400000 */
[----:B------:R-:W-:Y:S02]  /*10b90*/  FSETP.GEU.AND P4, PT, R84, -126, PT ;  /* 0xc2fc00005400780b */ /* 0x000fe40003f8e000 */
[----:B------:R-:W-:-:S04]  /*10ba0*/  FMNMX R26, R106, R11, !PT ;  /* 0x0000000b6a1a7209 */ /* 0x000fc80007800000 */
[----:B------:R-:W2:Y:S01]  /*10bb0*/  MUFU.EX2 R64, R64 ;  /* 0x0000004000407308 */ /* 0x000ea20000000800 */
[----:B---3--:R-:W-:Y:S01]  /*10bc0*/  @!P5 FMUL R60, R60, R60 ;  /* 0x0000003c3c3cd220 */ /* 0x008fe20000400000 */
[----:B------:R-:W-:Y:S01]  /*10bd0*/  FSETP.GEU.AND P5, PT, R80, -126, PT ;  /* 0xc2fc00005000780b */ /* 0x000fe20003fae000 */
[----:B------:R-:W-:Y:S01]  /*10be0*/  @!P2 FMUL R61, R61, 0.5 ;  /* 0x3f0000003d3da820 */ /* 0x000fe20000400000 */
[----:B------:R-:W-:-:S03]  /*10bf0*/  FMNMX R11, R107, R26, !PT ;  /* 0x0000001a6b0b7209 */ /* 0x000fc60007800000 */
[----:B------:R-:W-:Y:S01]  /*10c00*/  @!P4 FMUL R84, R84, 0.5 ;  /* 0x3f0000005454c820 */ /* 0x000fe20000400000 */
[----:B------:R-:W-:Y:S01]  /*10c10*/  FMNMX R26, R110, R11, !PT ;  /* 0x0000000b6e1a7209 */ /* 0x000fe20007800000 */
[----:B-1----:R-:W-:Y:S01]  /*10c20*/  @!P6 FMUL R85, R85, R85 ;  /* 0x000000555555e220 */ /* 0x002fe20000400000 */
[----:B------:R-:W-:Y:S01]  /*10c30*/  FSETP.GEU.AND P6, PT, R65, -126, PT ;  /* 0xc2fc00004100780b */ /* 0x000fe20003fce000 */
[----:B------:R-:W1:Y:S01]  /*10c40*/  MUFU.EX2 R61, R61 ;  /* 0x0000003d003d7308 */ /* 0x000e620000000800 */
[----:B------:R-:W-:-:S03]  /*10c50*/  FMNMX R11, R111, R26, !PT ;  /* 0x0000001a6f0b7209 */ /* 0x000fc60007800000 */
[----:B------:R-:W-:Y:S01]  /*10c60*/  @!P5 FMUL R80, R80, 0.5 ;  /* 0x3f0000005050d820 */ /* 0x000fe20000400000 */
[----:B------:R-:W-:Y:S01]  /*10c70*/  FMNMX R26, R114, R11, !PT ;  /* 0x0000000b721a7209 */ /* 0x000fe20007800000 */
[----:B--2---:R-:W-:Y:S01]  /*10c80*/  @!P3 FMUL R64, R64, R64 ;  /* 0x000000404040b220 */ /* 0x004fe20000400000 */
        /* <DEDUP_REMOVED lines=39> */
[----:B------:R-:W-:Y:S01]  /*10f00*/  FMNMX R11, R139, R14, !PT ;  /* 0x0000000e8b0b7209 */ /* 0x000fe20007800000 */
[--C-:B------:R-:W-:Y:S01]  /*10f10*/  FFMA R14, R120, UR29, -R17.reuse ;  /* 0x0000001d780e7c23 */ /* 0x100fe20008000811 */
[----:B------:R-:W-:Y:S01]  /*10f20*/  FFMA R17, R149, UR29, -R17 ;  /* 0x0000001d95117c23 */ /* 0x000fe20008000811 */
[----:B------:R-:W1:Y:S01]  /*10f30*/  MUFU.EX2 R68, R68 ;  /* 0x0000004400447308 */ /* 0x000e620000000800 */
[----:B--2---:R-:W-:Y:S01]  /*10f40*/  @!P4 FMUL R69, R69, R69 ;  /* 0x000000454545c220 */ /* 0x004fe20000400000 */
[----:B------:R-:W-:-:S02]  /*10f50*/  FSETP.GEU.AND P4, PT, R116, -126, PT ;  /* 0xc2fc00007400780b */ /* 0x000fc40003f8e000 */
        /* <DEDUP_REMOVED lines=17> */
[----:B------:R-:W-:Y:S01]  /*11070*/  FMNMX R26, R151, R26, !PT ;  /* 0x0000001a971a7209 */ /* 0x000fe20007800000 */
[C---:B------:R-:W-:Y:S01]  /*11080*/  FADD R149, R36.reuse, R77 ;  /* 0x0000004d24957221 */ /* 0x040fe20000000000 */
[----:B------:R-:W-:Y:S01]  /*11090*/  F2FP.BF16.F32.PACK_AB R36, R36, R37 ;  /* 0x000000252424723e */ /* 0x000fe200000010ff */
[----:B------:R-:W-:Y:S02]  /*110a0*/  @!P6 FMUL R93, R93, 0.5 ;  /* 0x3f0000005d5de820 */ /* 0x000fe40000400000 */
[----:B------:R-:W3:Y:S02]  /*110b0*/  SHFL.BFLY PT, R11, R26, 0x1, 0x1f ;  /* 0x0c201f001a0b7f89 */ /* 0x000ee400000e0000 */
[----:B------:R-:W4:Y:S01]  /*110c0*/  MUFU.EX2 R14, R14 ;  /* 0x0000000e000e7308 */ /* 0x000f220000000800 */
[----:B-1----:R-:W-:Y:S01]  /*110d0*/  @!P2 FMUL R81, R81, R81 ;  /* 0x000000515151a220 */ /* 0x002fe20000400000 */
[----:B------:R-:W-:-:S02]  /*110e0*/  FSETP.GEU.AND P2, PT, R22, -126, PT ;  /* 0xc2fc00001600780b */ /* 0x000fc40003f4e000 */
[----:B------:R-:W-:-:S04]  /*110f0*/  @!P3 FMUL R97, R97, 0.5 ;  /* 0x3f0000006161b820 */ /* 0x000fc80000400000 */
[----:B------:R-:W1:Y:S01]  /*11100*/  MUFU.EX2 R93, R93 ;  /* 0x0000005d005d7308 */ /* 0x000e620000000800 */
[----:B--2---:R-:W-:Y:S01]  /*11110*/  @!P4 FMUL R18, R18, R18 ;  /* 0x000000121212c220 */ /* 0x004fe20000400000 */
[----:B------:R-:W-:-:S05]  /*11120*/  FSETP.GEU.AND P4, PT, R88, -126, PT ;  /* 0xc2fc00005800780b */ /* 0x000fca0003f8e000 */
[----:B------:R-:W-:Y:S01]  /*11130*/  @!P2 FMUL R22, R22, 0.5 ;  /* 0x3f0000001616a820 */ /* 0x000fe20000400000 */
[----:B------:R-:W2:Y:S01]  /*11140*/  MUFU.EX2 R97, R97 ;  /* 0x0000006100617308 */ /* 0x000ea20000000800 */
[----:B----4-:R-:W-:Y:S01]  /*11150*/  @!P5 FMUL R14, R14, R14 ;  /* 0x0000000e0e0ed220 */ /* 0x010fe20000400000 */
[----:B------:R-:W-:Y:S02]  /*11160*/  FSETP.GEU.AND P5, PT, R101, -126, PT ;  /* 0xc2fc00006500780b */ /* 0x000fe40003fae000 */
[----:B---3--:R-:W-:-:S03]  /*11170*/  FMNMX R11, R26, R11, !PT ;  /* 0x0000000b1a0b7209 */ /* 0x008fc60007800000 */
[----:B------:R-:W-:Y:S01]  /*11180*/  @!P4 FMUL R88, R88, 0.5 ;  /* 0x3f0000005858c820 */ /* 0x000fe20000400000 */
[----:B------:R-:W3:Y:S01]  /*11190*/  MUFU.EX2 R22, R22 ;  /* 0x0000001600167308 */ /* 0x000ee20000000800 */
[----:B-1----:R-:W-:Y:S01]  /*111a0*/  @!P6 FMUL R93, R93, R93 ;  /* 0x0000005d5d5de220 */ /* 0x002fe20000400000 */
[----:B------:R-:W-:Y:S01]  /*111b0*/  FSETP.GEU.AND P6, PT, R105, -126, PT ;  /* 0xc2fc00006900780b */ /* 0x000fe20003fce000 */
[----:B------:R-:W1:Y:S04]  /*111c0*/  SHFL.BFLY PT, R26, R11, 0x2, 0x1f ;  /* 0x0c401f000b1a7f89 */ /* 0x000e6800000e0000 */
[----:B------:R-:W-:Y:S01]  /*111d0*/  @!P5 FMUL R101, R101, 0.5 ;  /* 0x3f0000006565d820 */ /* 0x000fe20000400000 */
[----:B------:R-:W4:Y:S01]  /*111e0*/  MUFU.EX2 R88, R88 ;  /* 0x0000005800587308 */ /* 0x000f220000000800 */
        /* <DEDUP_REMOVED lines=8> */
[----:B----4-:R-:W-:Y:S01]  /*11270*/  @!P4 FMUL R88, R88, R88 ;  /* 0x000000585858c220 */ /* 0x010fe20000400000 */
[----:B------:R-:W-:Y:S02]  /*11280*/  FSETP.GEU.AND P4, PT, R96, -126, PT ;  /* 0xc2fc00006000780b */ /* 0x000fe40003f8e000 */
[----:B-1----:R-:W-:-:S03]  /*11290*/  FMNMX R11, R11, R26, !PT ;  /* 0x0000001a0b0b7209 */ /* 0x002fc60007800000 */
        /* <DEDUP_REMOVED lines=12> */
[----:B------:R-:W-:Y:S02]  /*11360*/  FADD R195, R23, R92 ;  /* 0x0000005c17c37221 */ /* 0x000fe40000000000 */
[----:B------:R-:W-:Y:S01]  /*11370*/  @!P6 FMUL R113, R113, 0.5 ;  /* 0x3f0000007171e820 */ /* 0x000fe20000400000 */
[----:B------:R-:W1:Y:S01]  /*11380*/  MUFU.EX2 R100, R100 ;  /* 0x0000006400647308 */ /* 0x000e620000000800 */
[----:B--2---:R-:W-:Y:S01]  /*11390*/  @!P2 FMUL R109, R109, R109 ;  /* 0x0000006d6d6da220 */ /* 0x004fe20000400000 */
[----:B------:R-:W-:-:S05]  /*113a0*/  FSETP.GEU.AND P2, PT, R104, -126, PT ;  /* 0xc2fc00006800780b */ /* 0x000fca0003f4e000 */
[----:B------:R-:W-:Y:S01]  /*113b0*/  @!P3 FMUL R129, R129, 0.5 ;  /* 0x3f0000008181b820 */ /* 0x000fe20000400000 */
[----:B------:R-:W2:Y:S01]  /*113c0*/  MUFU.EX2 R113, R113 ;  /* 0x0000007100717308 */ /* 0x000ea20000000800 */
[----:B---3--:R-:W-:Y:S01]  /*113d0*/  @!P4 FMUL R96, R96, R96 ;  /* 0x000000606060c220 */ /* 0x008fe20000400000 */
[----:B------:R-:W-:-:S04]  /*113e0*/  FSETP.NEU.AND P4, PT, R11, -INF , PT ;  /* 0xff8000000b00780b */ /* 0x000fc80003f8d000 */
[----:B------:R-:W-:Y:S01]  /*113f0*/  FSEL R194, R11, RZ, P4 ;  /* 0x000000ff0bc27208 */ /* 0x000fe20002000000 */
[----:B------:R-:W-:Y:S01]  /*11400*/  @!P2 FMUL R104, R104, 0.5 ;  /* 0x3f0000006868a820 */ /* 0x000fe20000400000 */
[----:B------:R-:W3:Y:S01]  /*11410*/  MUFU.EX2 R129, R129 ;  /* 0x0000008100817308 */ /* 0x000ee20000000800 */
[----:B-1----:R-:W-:Y:S01]  /*11420*/  @!P5 FMUL R100, R100, R100 ;  /* 0x000000646464d220 */ /* 0x002fe20000400000 */
[----:B------:R-:W-:Y:S01]  /*11430*/  FSETP.GEU.AND P5, PT, R17, -126, PT ;  /* 0xc2fc00001100780b */ /* 0x000fe20003fae000 */
[----:B------:R-:W-:Y:S01]  /*11440*/  FMUL R26, R194, UR29 ;  /* 0x0000001dc21a7c20 */ /* 0x000fe20008400000 */
[----:B------:R-:W-:Y:S01]  /*11450*/  FSETP.GEU.AND P4, PT, R108, -126, PT ;  /* 0xc2fc00006c00780b */ /* 0x000fe20003f8e000 */
[----:B------:R-:W-:Y:S02]  /*11460*/  FADD R194, -R194, R9 ;  /* 0x00000009c2c27221 */ /* 0x000fe40000000100 */
[--C-:B------:R-:W-:Y:S01]  /*11470*/  FFMA R133, R133, UR29, -R26.reuse ;  /* 0x0000001d85857c23 */ /* 0x100fe2000800081a */
[--C-:B------:R-:W-:Y:S01]  /*11480*/  FFMA R112, R27, UR29, -R26.reuse ;  /* 0x0000001d1b707c23 */ /* 0x100fe2000800081a */
[----:B--2---:R-:W-:Y:S01]  /*11490*/  @!P6 FMUL R113, R113, R113 ;  /* 0x000000717171e220 */ /* 0x004fe20000400000 */
[----:B------:R-:W1:Y:S01]  /*114a0*/  MUFU.EX2 R104, R104 ;  /* 0x0000006800687308 */ /* 0x000e620000000800 */
[--C-:B------:R-:W-:Y:S01]  /*114b0*/  FFMA R30, R30, UR29, -R26.reuse ;  /* 0x0000001d1e1e7c23 */ /* 0x100fe2000800081a */
[----:B------:R-:W-:Y:S01]  /*114c0*/  FSETP.GEU.AND P6, PT, R133, -126, PT ;  /* 0xc2fc00008500780b */ /* 0x000fe20003fce000 */
[--C-:B------:R-:W-:Y:S01]  /*114d0*/  FFMA R120, R34, UR29, -R26.reuse ;  /* 0x0000001d22787c23 */ /* 0x100fe2000800081a */
[--C-:B------:R-:W-:Y:S01]  /*114e0*/  FFMA R116, R31, UR29, -R26.reuse ;  /* 0x0000001d1f747c23 */ /* 0x100fe2000800081a */
[----:B------:R-:W-:Y:S01]  /*114f0*/  @!P5 FMUL R17, R17, 0.5 ;  /* 0x3f0000001111d820 */ /* 0x000fe20000400000 */
[--C-:B------:R-:W-:Y:S01]  /*11500*/  FFMA R124, R35, UR29, -R26.reuse ;  /* 0x0000001d237c7c23 */ /* 0x100fe2000800081a */
[----:B---3--:R-:W-:Y:S01]  /*11510*/  @!P3 FMUL R129, R129, R129 ;  /* 0x000000818181b220 */ /* 0x008fe20000400000 */
[----:B------:R-:W-:Y:S01]  /*11520*/  FSETP.GEU.AND P3, PT, R112, -126, PT ;  /* 0xc2fc00007000780b */ /* 0x000fe20003f6e000 */
[----:B------:R-:W-:Y:S01]  /*11530*/  @!P4 FMUL R108, R108, 0.5 ;  /* 0x3f0000006c6cc820 */ /* 0x000fe20000400000 */
[--C-:B------:R-:W-:Y:S01]  /*11540*/  FFMA R128, R38, UR29, -R26.reuse ;  /* 0x0000001d26807c23 */ /* 0x100fe2000800081a */
[----:B------:R-:W2:Y:S01]  /*11550*/  MUFU.EX2 R17, R17 ;  /* 0x0000001100117308 */ /* 0x000ea20000000800 */
[--C-:B------:R-:W-:Y:S01]  /*11560*/  FFMA R39, R39, UR29, -R26.reuse ;  /* 0x0000001d27277c23 */ /* 0x100fe2000800081a */
[--C-:B------:R-:W-:Y:S01]  /*11570*/  FFMA R43, R43, UR29, -R26.reuse ;  /* 0x0000001d2b2b7c23 */ /* 0x100fe2000800081a */
[--C-:B------:R-:W-:Y:S01]  /*11580*/  FFMA R137, R42, UR29, -R26.reuse ;  /* 0x0000001d2a897c23 */ /* 0x100fe2000800081a */
[----:B------:R-:W-:Y:S01]  /*11590*/  @!P6 FMUL R133, R133, 0.5 ;  /* 0x3f0000008585e820 */ /* 0x000fe20000400000 */
[--C-:B------:R-:W-:Y:S01]  /*115a0*/  FFMA R42, R46, UR29, -R26.reuse ;  /* 0x0000001d2e2a7c23 */ /* 0x100fe2000800081a */
[----:B-1----:R-:W-:Y:S01]  /*115b0*/  @!P2 FMUL R104, R104, R104 ;  /* 0x000000686868a220 */ /* 0x002fe20000400000 */
[----:B------:R-:W-:Y:S01]  /*115c0*/  FSETP.GEU.AND P2, PT, R30, -126, PT ;  /* 0xc2fc00001e00780b */ /* 0x000fe20003f4e000 */
        /* <DEDUP_REMOVED lines=10> */
[----:B------:R-:W-:Y:S01]  /*11670*/  FSETP.GEU.AND P5, PT, R120, -126, PT ;  /* 0xc2fc00007800780b */ /* 0x000fe20003fae000 */
[--C-:B------:R-:W-:Y:S01]  /*11680*/  FFMA R46, R66, UR29, -R26.reuse ;  /* 0x0000001d422e7c23 */ /* 0x100fe2000800081a */
[----:B------:R-:W-:Y:S01]  /*11690*/  @!P2 FMUL R30, R30, 0.5 ;  /* 0x3f0000001e1ea820 */ /* 0x000fe20000400000 */
        /* <DEDUP_REMOVED lines=10> */
[----:B------:R-:W-:Y:S01]  /*11740*/  @!P5 FMUL R120, R120, 0.5 ;  /* 0x3f0000007878d820 */ /* 0x000fe20000400000 */
[----:B------:R1:W4:Y:S01]  /*11750*/  MUFU.EX2 R31, R30 ;  /* 0x0000001e001f7308 */ /* 0x0003220000000800 */
[----:B---3--:R-:W-:Y:S01]  /*11760*/  @!P6 FMUL R27, R27, R27 ;  /* 0x0000001b1b1be220 */ /* 0x008fe20000400000 */
[----:B------:R-:W-:Y:S01]  /*11770*/  FSETP.GEU.AND P6, PT, R124, -126, PT ;  /* 0xc2fc00007c00780b */ /* 0x000fe20003fce000 */
[--C-:B------:R-:W-:Y:S01]  /*11780*/  FFMA R130, R130, UR29, -R26.reuse ;  /* 0x0000001d82827c23 */ /* 0x100fe2000800081a */
[--C-:B------:R-:W-:Y:S01]  /*11790*/  FFMA R138, R138, UR29, -R26.reuse ;  /* 0x0000001d8a8a7c23 */ /* 0x100fe2000800081a */
[--C-:B------:R-:W-:Y:S01]  /*117a0*/  FFMA R106, R139, UR29, -R26.reuse ;  /* 0x0000001d8b6a7c23 */ /* 0x100fe2000800081a */
[----:B------:R-:W-:Y:S01]  /*117b0*/  FFMA R142, R142, UR29, -R26 ;  /* 0x0000001d8e8e7c23 */ /* 0x000fe2000800081a */
[----:B------:R-:W-:Y:S01]  /*117c0*/  @!P4 FMUL R116, R116, 0.5 ;  /* 0x3f0000007474c820 */ /* 0x000fe20000400000 */
[----:B------:R-:W3:Y:S01]  /*117d0*/  MUFU.EX2 R35, R120 ;  /* 0x0000007800237308 */ /* 0x000ee20000000800 */
[----:B--2---:R-:W-:Y:S01]  /*117e0*/  @!P3 FMUL R112, R112, R112 ;  /* 0x000000707070b220 */ /* 0x004fe20000400000 */
[----:B------:R-:W-:Y:S01]  /*117f0*/  FSETP.GEU.AND P3, PT, R128, -126, PT ;  /* 0xc2fc00008000780b */ /* 0x000fe20003f6e000 */
[----:B-1----:R-:W-:Y:S01]  /*11800*/  FADD R30, -R15, R10 ;  /* 0x0000000a0f1e7221 */ /* 0x002fe20000000100 */
[----:B------:R-:W-:Y:S01]  /*11810*/  FADD R10, R24, R57 ;  /* 0x00000039180a7221 */ /* 0x000fe20000000000 */
        /* <DEDUP_REMOVED lines=13> */
[----:B------:R-:W-:Y:S01]  /*118f0*/  FSETP.GEU.AND P5, PT, R43, -126, PT ;  /* 0xc2fc00002b00780b */ /* 0x000fe20003fae000 */
[----:B------:R-:W-:Y:S01]  /*11900*/  FADD R146, R89, R108 ;  /* 0x0000006c59927221 */ /* 0x000fe20000000000 */
[----:B------:R-:W-:Y:S01]  /*11910*/  FMUL R30, R30, UR29 ;  /* 0x0000001d1e1e7c20 */ /* 0x000fe20008400000 */
[----:B------:R-:W-:Y:S01]  /*11920*/  FMUL R194, R194, UR29 ;  /* 0x0000001dc2c27c20 */ /* 0x000fe20008400000 */
[----:B------:R-:W-:Y:S01]  /*11930*/  F2FP.BF16.F32.PACK_AB R68, R77, R68 ;  /* 0x000000444d44723e */ /* 0x000fe200000010ff */
[----:B------:R-:W-:Y:S01]  /*11940*/  @!P2 FMUL R39, R39, 0.5 ;  /* 0x3f0000002727a820 */ /* 0x000fe20000400000 */
[----:B------:R-:W3:Y:S01]  /*11950*/  MUFU.EX2 R116, R128 ;  /* 0x0000008000747308 */ /* 0x000ee20000000800 */
[----:B-1----:R-:W-:Y:S01]  /*11960*/  @!P4 FMUL R34, R34, R34 ;  /* 0x000000222222c220 */ /* 0x002fe20000400000 */
[----:B------:R-:W-:-:S02]  /*11970*/  FSETP.GEU.AND P4, PT, R137, -126, PT ;  /* 0xc2fc00008900780b */ /* 0x000fc40003f8e000 */
[----:B------:R-:W-:-:S03]  /*11980*/  F2FP.BF16.F32.PACK_AB R24, R13, R24 ;  /* 0x000000180d18723e */ /* 0x000fc600000010ff */
        /* <DEDUP_REMOVED lines=16> */
[--C-:B--2---:R-:W-:Y:S01]  /*11a90*/  FFMA R43, R62, UR29, -R26.reuse ;  /* 0x0000001d3e2b7c23 */ /* 0x104fe2000800081a */
[--C-:B------:R-:W-:Y:S01]  /*11aa0*/  FFMA R62, R98, UR29, -R26.reuse ;  /* 0x0000001d623e7c23 */ /* 0x100fe2000800081a */
[--C-:B------:R-:W-:Y:S01]  /*11ab0*/  FFMA R98, R118, UR29, -R26.reuse ;  /* 0x0000001d76627c23 */ /* 0x100fe2000800081a */
[----:B------:R-:W-:Y:S01]  /*11ac0*/  FFMA R118, R150, UR29, -R26 ;  /* 0x0000001d96767c23 */ /* 0x000fe2000800081a */
[----:B------:R-:W-:Y:S01]  /*11ad0*/  @!P3 FMUL R47, R47, 0.5 ;  /* 0x3f0000002f2fb820 */ /* 0x000fe20000400000 */
[----:B------:R-:W2:Y:S01]  /*11ae0*/  MUFU.EX2 R42, R42 ;  /* 0x0000002a002a7308 */ /* 0x000ea20000000800 */
[----:B-----5:R-:W-:Y:S01]  /*11af0*/  @!P5 FMUL R120, R120, R120 ;  /* 0x000000787878d220 */ /* 0x020fe20000400000 */
[----:B------:R-:W-:Y:S01]  /*11b00*/  FSETP.GEU.AND P5, PT, R39, -126, PT ;  /* 0xc2fc00002700780b */ /* 0x000fe20003fae000 */
[----:B------:R-:W-:-:S04]  /*11b10*/  FADD R111, R200, R97 ;  /* 0x00000061c86f7221 */ /* 0x000fc80000000000 */
        /* <DEDUP_REMOVED lines=10> */
[----:B------:R-:W-:Y:S01]  /*11bc0*/  FFMA R114, R134, UR29, -R26 ;  /* 0x0000001d86727c23 */ /* 0x000fe2000800081a */
[----:B------:R-:W-:Y:S01]  /*11bd0*/  FADD R134, R25, R84 ;  /* 0x0000005419867221 */ /* 0x000fe20000000000 */
[----:B------:R-:W-:Y:S01]  /*11be0*/  @!P4 FMUL R51, R51, 0.5 ;  /* 0x3f0000003333c820 */ /* 0x000fe20000400000 */
[----:B------:R-:W2:Y:S01]  /*11bf0*/  MUFU.EX2 R39, R39 ;  /* 0x0000002700277308 */ /* 0x000ea20000000800 */
[----:B----4-:R-:W-:Y:S01]  /*11c00*/  @!P3 FMUL R145, R145, R145 ;  /* 0x000000919191b220 */ /* 0x010fe20000400000 */
[----:B------:R-:W-:Y:S01]  /*11c10*/  FSETP.GEU.AND P3, PT, R58, -126, PT ;  /* 0xc2fc00003a00780b */ /* 0x000fe20003f6e000 */
[--C-:B-1----:R-:W-:Y:S01]  /*11c20*/  FFMA R50, R74, UR29, -R26.reuse ;  /* 0x0000001d4a327c23 */ /* 0x102fe2000800081a */
[----:B------:R-:W-:Y:S01]  /*11c30*/  FFMA R74, R122, UR29, -R26 ;  /* 0x0000001d7a4a7c23 */ /* 0x000fe2000800081a */
[----:B------:R-:W-:-:S02]  /*11c40*/  FADD R122, R13, R60 ;  /* 0x0000003c0d7a7221 */ /* 0x000fc40000000000 */
[----:B------:R-:W-:Y:S01]  /*11c50*/  @!P6 FMUL R55, R55, 0.5 ;  /* 0x3f0000003737e820 */ /* 0x000fe20000400000 */
[----:B------:R1:W3:Y:S01]  /*11c60*/  MUFU.EX2 R124, R51 ;  /* 0x00000033007c7308 */ /* 0x0002e20000000800 */
[----:B-----5:R-:W-:Y:S01]  /*11c70*/  @!P2 FMUL R133, R133, R133 ;  /* 0x000000858585a220 */ /* 0x020fe20000400000 */
[----:B------:R-:W-:-:S05]  /*11c80*/  FSETP.GEU.AND P2, PT, R140, -126, PT ;  /* 0xc2fc00008c00780b */ /* 0x000fca0003f4e000 */
[----:B------:R-:W-:Y:S01]  /*11c90*/  @!P3 FMUL R58, R58, 0.5 ;  /* 0x3f0000003a3ab820 */ /* 0x000fe20000400000 */
[----:B------:R4:W5:Y:S01]  /*11ca0*/  MUFU.EX2 R128, R55 ;  /* 0x0000003700807308 */ /* 0x0009620000000800 */
[----:B--2---:R-:W-:Y:S01]  /*11cb0*/  @!P5 FMUL R39, R39, R39 ;  /* 0x000000272727d220 */ /* 0x004fe20000400000 */
[----:B------:R-:W-:Y:S01]  /*11cc0*/  FSETP.GEU.AND P5, PT, R63, -126, PT ;  /* 0xc2fc00003f00780b */ /* 0x000fe20003fae000 */
[--C-:B-1----:R-:W-:Y:S01]  /*11cd0*/  FFMA R51, R78, UR29, -R26.reuse ;  /* 0x0000001d4e337c23 */ /* 0x102fe2000800081a */
[--C-:B------:R-:W-:Y:S01]  /*11ce0*/  FFMA R78, R126, UR29, -R26.reuse ;  /* 0x0000001d7e4e7c23 */ /* 0x100fe2000800081a */
[----:B------:R-:W-:Y:S02]  /*11cf0*/  FADD R126, R12, R85 ;  /* 0x000000550c7e7221 */ /* 0x000fe40000000000 */
[----:B------:R-:W-:Y:S01]  /*11d00*/  @!P2 FMUL R140, R140, 0.5 ;  /* 0x3f0000008c8ca820 */ /* 0x000fe20000400000 */
[----:B------:R1:W2:Y:S01]  /*11d10*/  MUFU.EX2 R59, R58 ;  /* 0x0000003a003b7308 */ /* 0x0002a20000000800 */
[--C-:B----4-:R-:W-:Y:S01]  /*11d20*/  FFMA R55, R86, UR29, -R26.reuse ;  /* 0x0000001d56377c23 */ /* 0x110fe2000800081a */
[--C-:B------:R-:W-:Y:S01]  /*11d30*/  FFMA R86, R87, UR29, -R26.reuse ;  /* 0x0000001d57567c23 */ /* 0x100fe2000800081a */
[----:B---3--:R-:W-:Y:S01]  /*11d40*/  @!P4 FMUL R124, R124, R124 ;  /* 0x0000007c7c7cc220 */ /* 0x008fe20000400000 */
[----:B------:R-:W-:Y:S01]  /*11d50*/  FSETP.GEU.AND P4, PT, R43, -126, PT ;  /* 0xc2fc00002b00780b */ /* 0x000fe20003f8e000 */
[--C-:B------:R-:W-:Y:S01]  /*11d60*/  FFMA R87, R91, UR29, -R26.reuse ;  /* 0x0000001d5b577c23 */ /* 0x100fe2000800081a */
[--C-:B------:R-:W-:Y:S01]  /*11d70*/  FFMA R91, R95, UR29, -R26.reuse ;  /* 0x0000001d5f5b7c23 */ /* 0x100fe2000800081a */
[----:B------:R-:W-:Y:S01]  /*11d80*/  @!P5 FMUL R63, R63, 0.5 ;  /* 0x3f0000003f3fd820 */ /* 0x000fe20000400000 */
[----:B------:R-:W3:Y:S01]  /*11d90*/  MUFU.EX2 R140, R140 ;  /* 0x0000008c008c7308 */ /* 0x000ee20000000800 */
[----:B-----5:R-:W-:Y:S01]  /*11da0*/  @!P6 FMUL R128, R128, R128 ;  /* 0x000000808080e220 */ /* 0x020fe20000400000 */
[----:B------:R-:W-:Y:S01]  /*11db0*/  FSETP.GEU.AND P6, PT, R46, -126, PT ;  /* 0xc2fc00002e00780b */ /* 0x000fe20003fce000 */
[--C-:B-1----:R-:W-:Y:S01]  /*11dc0*/  FFMA R58, R90, UR29, -R26.reuse ;  /* 0x0000001d5a3a7c23 */ /* 0x102fe2000800081a */
[--C-:B------:R-:W-:Y:S01]  /*11dd0*/  FFMA R95, R99, UR29, -R26.reuse ;  /* 0x0000001d635f7c23 */ /* 0x100fe2000800081a */
[--C-:B------:R-:W-:Y:S01]  /*11de0*/  FFMA R90, R103, UR29, -R26.reuse ;  /* 0x0000001d675a7c23 */ /* 0x100fe2000800081a */
[--C-:B------:R-:W-:Y:S01]  /*11df0*/  FFMA R99, R107, UR29, -R26.reuse ;  /* 0x0000001d6b637c23 */ /* 0x100fe2000800081a */
[----:B------:R-:W-:Y:S01]  /*11e00*/  FFMA R103, R115, UR29, -R26 ;  /* 0x0000001d73677c23 */ /* 0x000fe2000800081a */
[----:B------:R1:W4:Y:S01]  /*11e10*/  MUFU.EX2 R144, R63 ;  /* 0x0000003f00907308 */ /* 0x0003220000000800 */
[----:B--2---:R-:W-:Y:S01]  /*11e20*/  @!P3 FMUL R59, R59, R59 ;  /* 0x0000003b3b3bb220 */ /* 0x004fe20000400000 */
[----:B------:R-:W-:Y:S01]  /*11e30*/  FSETP.GEU.AND P3, PT, R67, -126, PT ;  /* 0xc2fc00004300780b */ /* 0x000fe20003f6e000 */
[----:B------:R-:W-:Y:S01]  /*11e40*/  @!P4 FMUL R43, R43, 0.5 ;  /* 0x3f0000002b2bc820 */ /* 0x000fe20000400000 */
[----:B------:R-:W-:Y:S01]  /*11e50*/  FADD R107, R41, R14 ;  /* 0x0000000e296b7221 */ /* 0x000fe20000000000 */
[----:B------:R-:W-:Y:S01]  /*11e60*/  FADD R126, R126, R111 ;  /* 0x0000006f7e7e7221 */ /* 0x000fe20000000000 */
[----:B------:R-:W-:Y:S01]  /*11e70*/  FADD R111, R21, R88 ;  /* 0x00000058156f7221 */ /* 0x000fe20000000000 */
[----:B------:R-:W-:Y:S01]  /*11e80*/  @!P6 FMUL R46, R46, 0.5 ;  /* 0x3f0000002e2ee820 */ /* 0x000fe20000400000 */
[----:B------:R-:W-:Y:S01]  /*11e90*/  FADD R115, R45, R22 ;  /* 0x000000162d737221 */ /* 0x000fe20000000000 */
[----:B---3--:R-:W-:Y:S01]  /*11ea0*/  @!P2 FMUL R140, R140, R140 ;  /* 0x0000008c8c8ca220 */ /* 0x008fe20000400000 */
[----:B------:R-:W-:Y:S01]  /*11eb0*/  FSETP.GEU.AND P2, PT, R47, -126, PT ;  /* 0xc2fc00002f00780b */ /* 0x000fe20003f4e000 */
[----:B------:R-:W2:Y:S01]  /*11ec0*/  MUFU.EX2 R43, R43 ;  /* 0x0000002b002b7308 */ /* 0x000ea20000000800 */
[--C-:B-1----:R-:W-:Y:S01]  /*11ed0*/  FFMA R63, R102, UR29, -R26.reuse ;  /* 0x0000001d663f7c23 */ /* 0x102fe2000800081a */
[--C-:B------:R-:W-:Y:S01]  /*11ee0*/  FFMA R102, R127, UR29, -R26.reuse ;  /* 0x0000001d7f667c23 */ /* 0x100fe2000800081a */
[--C-:B------:R-:W-:Y:S01]  /*11ef0*/  FFMA R127, R119, UR29, -R26.reuse ;  /* 0x0000001d777f7c23 */ /* 0x100fe2000800081a */
[----:B------:R-:W-:Y:S01]  /*11f00*/  @!P3 FMUL R67, R67, 0.5 ;  /* 0x3f0000004343b820 */ /* 0x000fe20000400000 */
[----:B------:R-:W-:Y:S01]  /*11f10*/  FFMA R119, R135, UR29, -R26 ;  /* 0x0000001d87777c23 */ /* 0x000fe2000800081a */
[----:B----4-:R-:W-:Y:S01]  /*11f20*/  @!P5 FMUL R144, R144, R144 ;  /* 0x000000909090d220 */ /* 0x010fe20000400000 */
[----:B------:R-:W-:Y:S01]  /*11f30*/  FSETP.GEU.AND P5, PT, R50, -126, PT ;  /* 0xc2fc00003200780b */ /* 0x000fe20003fae000 */
[----:B------:R1:W3:Y:S01]  /*11f40*/  MUFU.EX2 R71, R67 ;  /* 0x0000004300477308 */ /* 0x0002e20000000800 */
[----:B------:R-:W-:Y:S01]  /*11f50*/  FADD R135, R32, R69 ;  /* 0x0000004520877221 */ /* 0x000fe20000000000 */
[----:B------:R-:W-:Y:S01]  /*11f60*/  FADD R134, R134, R115 ;  /* 0x0000007386867221 */ /* 0x000fe20000000000 */
[----:B------:R-:W-:Y:S01]  /*11f70*/  FADD R115, R136, R105 ;  /* 0x0000006988737221 */ /* 0x000fe20000000000 */
[----:B------:R-:W-:Y:S01]  /*11f80*/  @!P2 FMUL R47, R47, 0.5 ;  /* 0x3f0000002f2fa820 */ /* 0x000fe20000400000 */
[----:B------:R-:W-:-:S02]  /*11f90*/  F2FP.BF16.F32.PACK_AB R32, R32, R33 ;  /* 0x000000212020723e */ /* 0x000fc400000010ff */
[----:B------:R-:W-:Y:S01]  /*11fa0*/  F2FP.BF16.F32.PACK_AB R37, R124, R133 ;  /* 0x000000857c25723e */ /* 0x000fe200000010ff */
[----:B------:R-:W4:Y:S01]  /*11fb0*/  MUFU.EX2 R46, R46 ;  /* 0x0000002e002e7308 */ /* 0x000f220000000800 */
[----:B--2---:R-:W-:Y:S01]  /*11fc0*/  @!P4 FMUL R43, R43, R43 ;  /* 0x0000002b2b2bc220 */ /* 0x004fe20000400000 */
[----:B------:R-:W-:Y:S01]  /*11fd0*/  FSETP.GEU.AND P4, PT, R148, -126, PT ;  /* 0xc2fc00009400780b */ /* 0x000fe20003f8e000 */
[--C-:B-1----:R-:W-:Y:S01]  /*11fe0*/  FFMA R67, R110, UR29, -R26.reuse ;  /* 0x0000001d6e437c23 */ /* 0x102fe2000800081a */
[----:B------:R-:W-:Y:S01]  /*11ff0*/  @!P5 FMUL R50, R50, 0.5 ;  /* 0x3f0000003232d820 */ /* 0x000fe20000400000 */
[----:B------:R-:W-:Y:S01]  /*12000*/  FFMA R110, R131, UR29, -R26 ;  /* 0x0000001d836e7c23 */ /* 0x000fe2000800081a */
[----:B------:R-:W-:Y:S01]  /*12010*/  FADD R131, R33, R76 ;  /* 0x0000004c21837221 */ /* 0x000fe20000000000 */
[----:B------:R-:W-:Y:S01]  /*12020*/  F2FP.BF16.F32.PACK_AB R33, R120, R137 ;  /* 0x000000897821723e */ /* 0x000fe200000010ff */
[----:B------:R-:W1:Y:S01]  /*12030*/  MUFU.EX2 R47, R47 ;  /* 0x0000002f002f7308 */ /* 0x000e620000000800 */
[----:B---3--:R-:W-:Y:S01]  /*12040*/  @!P3 FMUL R71, R71, R71 ;  /* 0x000000474747b220 */ /* 0x008fe20000400000 */
[----:B------:R-:W-:-:S05]  /*12050*/  FSETP.GEU.AND P3, PT, R51, -126, PT ;  /* 0xc2fc00003300780b */ /* 0x000fca0003f6e000 */
[----:B------:R-:W-:Y:S01]  /*12060*/  @!P4 FMUL R148, R148, 0.5 ;  /* 0x3f0000009494c820 */ /* 0x000fe20000400000 */
[----:B------:R-:W2:Y:S01]  /*12070*/  MUFU.EX2 R50, R50 ;  /* 0x0000003200327308 */ /* 0x000ea20000000800 */
[----:B----4-:R-:W-:Y:S01]  /*12080*/  @!P6 FMUL R46, R46, R46 ;  /* 0x0000002e2e2ee220 */ /* 0x010fe20000400000 */
        /* <DEDUP_REMOVED lines=14> */
[----:B------:R-:W3:Y:S01]  /*12170*/  MUFU.EX2 R192, R192 ;  /* 0x000000c000c07308 */ /* 0x000ee20000000800 */
[----:B-1----:R-:W-:Y:S01]  /*12180*/  @!P3 FMUL R51, R51, R51 ;  /* 0x000000333333b220 */ /* 0x002fe20000400000 */
[----:B------:R-:W-:Y:S01]  /*12190*/  FSETP.GEU.AND P3, PT, R86, -126, PT ;  /* 0xc2fc00005600780b */ /* 0x000fe20003f6e000 */
[--C-:B--2---:R-:W-:Y:S01]  /*121a0*/  FFMA R75, R123, UR29, -R26.reuse ;  /* 0x0000001d7b4b7c23 */ /* 0x104fe2000800081a */
[----:B------:R-:W-:Y:S01]  /*121b0*/  FFMA R123, R151, UR29, -R26 ;  /* 0x0000001d977b7c23 */ /* 0x000fe2000800081a */
[----:B------:R-:W-:Y:S01]  /*121c0*/  FADD R26, R10, R107 ;  /* 0x0000006b0a1a7221 */ /* 0x000fe20000000000 */
[----:B------:R-:W-:Y:S01]  /*121d0*/  FADD R10, R49, R96 ;  /* 0x00000060310a7221 */ /* 0x000fe20000000000 */
[----:B------:R-:W-:Y:S01]  /*121e0*/  @!P4 FMUL R54, R54, 0.5 ;  /* 0x3f0000003636c820 */ /* 0x000fe20000400000 */
[----:B------:R-:W1:Y:S01]  /*121f0*/  MUFU.EX2 R83, R83 ;  /* 0x0000005300537308 */ /* 0x000e620000000800 */
[----:B----4-:R-:W-:Y:S01]  /*12200*/  @!P6 FMUL R79, R79, R79 ;  /* 0x0000004f4f4fe220 */ /* 0x010fe20000400000 */
[----:B------:R-:W-:Y:S01]  /*12210*/  FSETP.GEU.AND P6, PT, R55, -126, PT ;  /* 0xc2fc00003700780b */ /* 0x000fe20003fce000 */
[----:B------:R-:W-:Y:S01]  /*12220*/  FADD R131, R131, R10 ;  /* 0x0000000a83837221 */ /* 0x000fe20000000000 */
        /* <DEDUP_REMOVED lines=17> */
[----:B------:R-:W-:Y:S01]  /*12340*/  FADD R126, R126, R139 ;  /* 0x0000008b7e7e7221 */ /* 0x000fe20000000000 */
[----:B------:R-:W-:Y:S01]  /*12350*/  F2FP.BF16.F32.PACK_AB R40, R40, R41 ;  /* 0x000000292828723e */ /* 0x000fe200000010ff */
[----:B------:R-:W-:Y:S01]  /*12360*/  @!P2 FMUL R58, R58, 0.5 ;  /* 0x3f0000003a3aa820 */ /* 0x000fe20000400000 */
[----:B------:R-:W1:Y:S01]  /*12370*/  MUFU.EX2 R55, R55 ;  /* 0x0000003700377308 */ /* 0x000e620000000800 */
[----:B--2---:R-:W-:Y:S01]  /*12380*/  @!P4 FMUL R54, R54, R54 ;  /* 0x000000363636c220 */ /* 0x004fe20000400000 */
[----:B------:R-:W-:-:S02]  /*12390*/  FSETP.GEU.AND P4, PT, R87, -126, PT ;  /* 0xc2fc00005700780b */ /* 0x000fc40003f8e000 */
[----:B------:R-:W-:Y:S02]  /*123a0*/  F2FP.BF16.F32.PACK_AB R41, R140, R59 ;  /* 0x0000003b8c29723e */ /* 0x000fe400000010ff */
[----:B------:R-:W-:Y:S01]  /*123b0*/  F2FP.BF16.F32.PACK_AB R96, R109, R96 ;  /* 0x000000606d60723e */ /* 0x000fe200000010ff */
        /* <DEDUP_REMOVED lines=11> */
[----:B------:R-:W-:-:S03]  /*12470*/  FSETP.GEU.AND P2, PT, R95, -126, PT ;  /* 0xc2fc00005f00780b */ /* 0x000fc60003f4e000 */
[----:B------:R-:W-:Y:S02]  /*12480*/  FADD R150, R27, R58 ;  /* 0x0000003a1b967221 */ /* 0x000fe40000000000 */
        /* <DEDUP_REMOVED lines=53> */
[----:B------:R-:W-:Y:S01]  /*127e0*/  FADD R199, R59, R74 ;  /* 0x0000004a3bc77221 */ /* 0x000fe20000000000 */
[----:B------:R-:W-:Y:S01]  /*127f0*/  F2FP.BF16.F32.PACK_AB R59, R91, R82 ;  /* 0x000000525b3b723e */ /* 0x000fe200000010ff */
[----:B------:R-:W-:Y:S01]  /*12800*/  @!P4 FMUL R98, R98, 0.5 ;  /* 0x3f0000006262c820 */ /* 0x000fe20000400000 */
[----:B------:R-:W3:Y:S01]  /*12810*/  MUFU.EX2 R78, R78 ;  /* 0x0000004e004e7308 */ /* 0x000ee20000000800 */
[----:B-1----:R-:W-:Y:S01]  /*12820*/  @!P6 FMUL R103, R103, R103 ;  /* 0x000000676767e220 */ /* 0x002fe20000400000 */
[----:B------:R-:W-:Y:S01]  /*12830*/  FSETP.GEU.AND P6, PT, R102, -126, PT ;  /* 0xc2fc00006600780b */ /* 0x000fe20003fce000 */
[----:B------:R-:W-:Y:S01]  /*12840*/  FADD R150, R150, R199 ;  /* 0x000000c796967221 */ /* 0x000fe20000000000 */
[----:B------:R-:W-:Y:S01]  /*12850*/  FADD R199, R42, R67 ;  /* 0x000000432ac77221 */ /* 0x000fe20000000000 */
[----:B------:R-:W-:Y:S02]  /*12860*/  F2FP.BF16.F32.PACK_AB R67, R94, R67 ;  /* 0x000000435e43723e */ /* 0x000fe400000010ff */
[----:B------:R-:W-:Y:S01]  /*12870*/  @!P3 FMUL R130, R130, 0.5 ;  /* 0x3f0000008282b820 */ /* 0x000fe20000400000 */
[----:B------:R-:W1:Y:S01]  /*12880*/  MUFU.EX2 R98, R98 ;  /* 0x0000006200627308 */ /* 0x000e620000000800 */
[----:B--2---:R-:W-:Y:S01]  /*12890*/  @!P2 FMUL R75, R75, R75 ;  /* 0x0000004b4b4ba220 */ /* 0x004fe20000400000 */
[----:B------:R-:W-:-:S03]  /*128a0*/  FSETP.GEU.AND P2, PT, R110, -126, PT ;  /* 0xc2fc00006e00780b */ /* 0x000fc60003f4e000 */
[----:B------:R-:W-:Y:S02]  /*128b0*/  FADD R201, R140, R75 ;  /* 0x0000004b8cc97221 */ /* 0x000fe40000000000 */
[----:B------:R-:W-:Y:S01]  /*128c0*/  @!P6 FMUL R102, R102, 0.5 ;  /* 0x3f0000006666e820 */ /* 0x000fe20000400000 */
[----:B------:R2:W4:Y:S01]  /*128d0*/  MUFU.EX2 R9, R130 ;  /* 0x0000008200097308 */ /* 0x0005220000000800 */
[----:B---3--:R-:W-:Y:S01]  /*128e0*/  @!P5 FMUL R78, R78, R78 ;  /* 0x0000004e4e4ed220 */ /* 0x008fe20000400000 */
[----:B------:R-:W-:-:S03]  /*128f0*/  FSETP.GEU.AND P5, PT, R114, -126, PT ;  /* 0xc2fc00007200780b */ /* 0x000fc60003fae000 */
[----:B------:R-:W-:Y:S01]  /*12900*/  FADD R203, R43, R78 ;  /* 0x0000004e2bcb7221 */ /* 0x000fe20000000000 */
[----:B------:R-:W-:Y:S01]  /*12910*/  F2FP.BF16.F32.PACK_AB R43, R144, R43 ;  /* 0x0000002b902b723e */ /* 0x000fe200000010ff */
[----:B------:R-:W-:Y:S01]  /*12920*/  @!P2 FMUL R110, R110, 0.5 ;  /* 0x3f0000006e6ea820 */ /* 0x000fe20000400000 */
[----:B------:R3:W5:Y:S01]  /*12930*/  MUFU.EX2 R15, R102 ;  /* 0x00000066000f7308 */ /* 0x0007620000000800 */
[----:B--2---:R-:W-:Y:S01]  /*12940*/  FADD R130, R19, R64 ;  /* 0x0000004013827221 */ /* 0x004fe20000000000 */
[----:B-1----:R-:W-:Y:S01]  /*12950*/  @!P4 FMUL R98, R98, R98 ;  /* 0x000000626262c220 */ /* 0x002fe20000400000 */
[----:B------:R-:W-:Y:S02]  /*12960*/  FSETP.GEU.AND P4, PT, R30, -126, PT ;  /* 0xc2fc00001e00780b */ /* 0x000fe40003f8e000 */
[----:B------:R-:W-:Y:S01]  /*12970*/  FADD R130, R130, R111 ;  /* 0x0000006f82827221 */ /* 0x000fe20000000000 */
[----:B------:R-:W-:Y:S01]  /*12980*/  FADD R111, R44, R101 ;  /* 0x000000652c6f7221 */ /* 0x000fe20000000000 */
[----:B------:R-:W-:Y:S01]  /*12990*/  @!P5 FMUL R114, R114, 0.5 ;  /* 0x3f0000007272d820 */ /* 0x000fe20000400000 */
[----:B------:R-:W1:Y:S01]  /*129a0*/  MUFU.EX2 R110, R110 ;  /* 0x0000006e006e7308 */ /* 0x000e620000000800 */
[----:B----4-:R-:W-:Y:S01]  /*129b0*/  @!P3 FMUL R9, R9, R9 ;  /* 0x000000090909b220 */ /* 0x010fe20000400000 */
[----:B------:R-:W-:Y:S01]  /*129c0*/  FSETP.GEU.AND P3, PT, R106, -126, PT ;  /* 0xc2fc00006a00780b */ /* 0x000fe20003f6e000 */
[C---:B---3--:R-:W-:Y:S01]  /*129d0*/  FADD R102, R48.reuse, R109 ;  /* 0x0000006d30667221 */ /* 0x048fe20000000000 */
[----:B------:R-:W-:Y:S01]  /*129e0*/  F2FP.BF16.F32.PACK_AB R48, R48, R49 ;  /* 0x000000313030723e */ /* 0x000fe200000010ff */
[----:B------:R-:W-:Y:S01]  /*129f0*/  FADD R208, R46, R9 ;  /* 0x000000092ed07221 */ /* 0x000fe20000000000 */
[----:B------:R-:W-:Y:S01]  /*12a00*/  F2FP.BF16.F32.PACK_AB R49, R79, R50 ;  /* 0x000000324f31723e */ /* 0x000fe200000010ff */
[----:B------:R-:W-:Y:S01]  /*12a10*/  FADD R135, R135, R102 ;  /* 0x0000006687877221 */ /* 0x000fe20000000000 */
[----:B------:R-:W2:Y:S01]  /*12a20*/  MUFU.EX2 R114, R114 ;  /* 0x0000007200727308 */ /* 0x000ea20000000800 */
[----:B-----5:R-:W-:Y:S01]  /*12a30*/  @!P6 FMUL R15, R15, R15 ;  /* 0x0000000f0f0fe220 */ /* 0x020fe20000400000 */
[----:B------:R-:W-:Y:S01]  /*12a40*/  FSETP.GEU.AND P6, PT, R138, -126, PT ;  /* 0xc2fc00008a00780b */ /* 0x000fe20003fce000 */
[----:B------:R-:W-:Y:S01]  /*12a50*/  FADD R102, R52, R113 ;  /* 0x0000007134667221 */ /* 0x000fe20000000000 */
[----:B------:R-:W-:Y:S01]  /*12a60*/  @!P4 FMUL R30, R30, 0.5 ;  /* 0x3f0000001e1ec820 */ /* 0x000fe20000400000 */
        /* <DEDUP_REMOVED lines=8> */
[C---:B------:R-:W-:Y:S01]  /*12af0*/  FADD R210, R71.reuse, R110 ;  /* 0x0000006e47d27221 */ /* 0x040fe20000000000 */
[----:B------:R-:W-:Y:S01]  /*12b00*/  F2FP.BF16.F32.PACK_AB R44, R44, R45 ;  /* 0x0000002d2c2c723e */ /* 0x000fe200000010ff */
[----:B------:R-:W-:Y:S01]  /*12b10*/  @!P6 FMUL R138, R138, 0.5 ;  /* 0x3f0000008a8ae820 */ /* 0x000fe20000400000 */
[----:B------:R-:W-:Y:S01]  /*12b20*/  F2FP.BF16.F32.PACK_AB R45, R71, R46 ;  /* 0x0000002e472d723e */ /* 0x000fe200000010ff */
[----:B--2---:R-:W-:Y:S01]  /*12b30*/  @!P5 FMUL R114, R114, R114 ;  /* 0x000000727272d220 */ /* 0x004fe20000400000 */
[----:B------:R-:W-:Y:S01]  /*12b40*/  FSETP.GEU.AND P5, PT, R193, -126, PT ;  /* 0xc2fc0000c100780b */ /* 0x000fe20003fae000 */
[----:B------:R2:W4:Y:S01]  /*12b50*/  MUFU.EX2 R107, R138 ;  /* 0x0000008a006b7308 */ /* 0x0005220000000800 */
[----:B-1----:R-:W-:Y:S01]  /*12b60*/  FADD R106, R132, R129 ;  /* 0x00000081846a7221 */ /* 0x002fe20000000000 */
[----:B------:R-:W-:Y:S01]  /*12b70*/  FADD R212, R47, R114 ;  /* 0x000000722fd47221 */ /* 0x000fe20000000000 */
[----:B------:R-:W-:Y:S01]  /*12b80*/  F2FP.BF16.F32.PACK_AB R46, R23, R136 ;  /* 0x00000088172e723e */ /* 0x000fe200000010ff */
[----:B------:R-:W-:Y:S01]  /*12b90*/  @!P2 FMUL R142, R142, 0.5 ;  /* 0x3f0000008e8ea820 */ /* 0x000fe20000400000 */
[----:B------:R-:W-:Y:S01]  /*12ba0*/  FADD R147, R147, R106 ;  /* 0x0000006a93937221 */ /* 0x000fe20000000000 */
[----:B------:R-:W-:Y:S01]  /*12bb0*/  FADD R106, R53, R104 ;  /* 0x00000068356a7221 */ /* 0x000fe20000000000 */
[----:B------:R-:W-:Y:S01]  /*12bc0*/  F2FP.BF16.F32.PACK_AB R47, R148, R47 ;  /* 0x0000002f942f723e */ /* 0x000fe200000010ff */
[----:B------:R1:W5:Y:S01]  /*12bd0*/  MUFU.EX2 R102, R142 ;  /* 0x0000008e00667308 */ /* 0x0003620000000800 */
[----:B---3--:R-:W-:Y:S01]  /*12be0*/  @!P3 FMUL R10, R10, R10 ;  /* 0x0000000a0a0ab220 */ /* 0x008fe20000400000 */
[----:B------:R-:W-:Y:S01]  /*12bf0*/  FSETP.GEU.AND P3, PT, R197, -126, PT ;  /* 0xc2fc0000c500780b */ /* 0x000fe20003f6e000 */
[----:B--2---:R-:W-:Y:S01]  /*12c00*/  FADD R138, R28, R61 ;  /* 0x0000003d1c8a7221 */ /* 0x004fe20000000000 */
[----:B------:R-:W-:Y:S01]  /*12c10*/  @!P5 FMUL R193, R193, 0.5 ;  /* 0x3f000000c1c1d820 */ /* 0x000fe20000400000 */
[----:B------:R-:W-:Y:S01]  /*12c20*/  FADD R149, R149, R106 ;  /* 0x0000006a95957221 */ /* 0x000fe20000000000 */
[----:B------:R-:W-:Y:S01]  /*12c30*/  FADD R106, R56, R17 ;  /* 0x00000011386a7221 */ /* 0x000fe20000000000 */
[----:B------:R-:W-:Y:S01]  /*12c40*/  FADD R138, R138, R111 ;  /* 0x0000006f8a8a7221 */ /* 0x000fe20000000000 */
[----:B------:R-:W-:Y:S01]  /*12c50*/  MUFU.EX2 R131, R30 ;  /* 0x0000001e00837308 */ /* 0x000fe20000000800 */
[----:B----4-:R-:W-:Y:S01]  /*12c60*/  @!P6 FMUL R107, R107, R107 ;  /* 0x0000006b6b6be220 */ /* 0x010fe20000400000 */
[----:B------:R-:W-:Y:S01]  /*12c70*/  FSETP.GEU.AND P6, PT, R196, -126, PT ;  /* 0xc2fc0000c400780b */ /* 0x000fe20003fce000 */
[----:B-1----:R-:W-:Y:S01]  /*12c80*/  FADD R142, R29, R80 ;  /* 0x000000501d8e7221 */ /* 0x002fe20000000000 */
[----:B------:R-:W-:Y:S01]  /*12c90*/  FADD R147, R134, R147 ;  /* 0x0000009386937221 */ /* 0x000fe20000000000 */
[----:B------:R-:W-:Y:S01]  /*12ca0*/  FADD R198, R50, R107 ;  /* 0x0000006b32c67221 */ /* 0x000fe20000000000 */
[----:B------:R-:W-:Y:S01]  /*12cb0*/  FADD R149, R138, R149 ;  /* 0x000000958a957221 */ /* 0x000fe20000000000 */
[----:B------:R-:W-:Y:S01]  /*12cc0*/  @!P3 FMUL R197, R197, 0.5 ;  /* 0x3f000000c5c5b820 */ /* 0x000fe20000400000 */
[----:B------:R1:W2:Y:S01]  /*12cd0*/  MUFU.EX2 R111, R193 ;  /* 0x000000c1006f7308 */ /* 0x0002a20000000800 */
[----:B------:R-:W-:Y:S01]  /*12ce0*/  FADD R142, R142, R115 ;  /* 0x000000738e8e7221 */ /* 0x000fe20000000000 */
[----:B-----5:R-:W-:Y:S01]  /*12cf0*/  @!P2 FMUL R102, R102, R102 ;  /* 0x000000666666a220 */ /* 0x020fe20000400000 */
[----:B------:R-:W-:Y:S01]  /*12d00*/  FSETP.GEU.AND P2, PT, R127, -126, PT ;  /* 0xc2fc00007f00780b */ /* 0x000fe20003f4e000 */
[----:B------:R-:W-:Y:S01]  /*12d10*/  FADD R195, R195, R198 ;  /* 0x000000c6c3c37221 */ /* 0x000fe20000000000 */
[----:B------:R-:W-:Y:S01]  /*12d20*/  FADD R198, R79, R10 ;  /* 0x0000000a4fc67221 */ /* 0x000fe20000000000 */
[----:B------:R-:W-:Y:S01]  /*12d30*/  FADD R206, R51, R102 ;  /* 0x0000006633ce7221 */ /* 0x000fe20000000000 */
[----:B------:R-:W-:Y:S01]  /*12d40*/  @!P6 FMUL R196, R196, 0.5 ;  /* 0x3f000000c4c4e820 */ /* 0x000fe20000400000 */
[----:B------:R-:W-:Y:S01]  /*12d50*/  FADD R151, R142, R151 ;  /* 0x000000978e977221 */ /* 0x000fe20000000000 */
[----:B-1----:R-:W-:Y:S01]  /*12d60*/  FADD R193, R20, R81 ;  /* 0x0000005114c17221 */ /* 0x002fe20000000000 */
[----:B------:R-:W-:Y:S01]  /*12d70*/  FADD R199, R199, R206 ;  /* 0x000000cec7c77221 */ /* 0x000fe20000000000 */
[----:B------:R1:W3:Y:S01]  /*12d80*/  MUFU.EX2 R115, R196 ;  /* 0x000000c400737308 */ /* 0x0002e20000000800 */
[----:B------:R-:W-:Y:S01]  /*12d90*/  FADD R206, R133, R70 ;  /* 0x0000004685ce7221 */ /* 0x000fe20000000000 */
[----:B------:R-:W-:Y:S01]  /*12da0*/  FADD R193, R193, R106 ;  /* 0x0000006ac1c17221 */ /* 0x000fe20000000000 */
[----:B------:R-:W-:Y:S01]  /*12db0*/  FADD R26, R26, R147 ;  /* 0x000000931a1a7221 */ /* 0x000fe20000000000 */
[----:B------:R-:W-:Y:S01]  /*12dc0*/  FADD R122, R122, R149 ;  /* 0x000000957a7a7221 */ /* 0x000fe20000000000 */
[----:B------:R-:W-:Y:S01]  /*12dd0*/  @!P2 FMUL R127, R127, 0.5 ;  /* 0x3f0000007f7fa820 */ /* 0x000fe20000400000 */
[----:B--2---:R-:W-:Y:S01]  /*12de0*/  @!P5 FMUL R111, R111, R111 ;  /* 0x0000006f6f6fd220 */ /* 0x004fe20000400000 */
[----:B------:R-:W-:Y:S01]  /*12df0*/  FSETP.GEU.AND P5, PT, R119, -126, PT ;  /* 0xc2fc00007700780b */ /* 0x000fe20003fae000 */
[----:B------:R2:W4:Y:S01]  /*12e00*/  MUFU.EX2 R106, R197 ;  /* 0x000000c5006a7308 */ /* 0x0005220000000800 */
[----:B-1----:R-:W-:Y:S01]  /*12e10*/  FADD R196, R112, R87 ;  /* 0x0000005770c47221 */ /* 0x002fe20000000000 */
[----:B------:R-:W-:Y:S01]  /*12e20*/  FADD R205, R192, R111 ;  /* 0x0000006fc0cd7221 */ /* 0x000fe20000000000 */
[----:B------:R-:W-:Y:S01]  /*12e30*/  FADD R193, R146, R193 ;  /* 0x000000c192c17221 */ /* 0x000fe20000000000 */
[----:B------:R-:W-:Y:S01]  /*12e40*/  FADD R151, R126, R151 ;  /* 0x000000977e977221 */ /* 0x000fe20000000000 */
[----:B------:R-:W-:Y:S01]  /*12e50*/  FADD R196, R196, R201 ;  /* 0x000000c9c4c47221 */ /* 0x000fe20000000000 */
[----:B------:R-:W-:Y:S01]  /*12e60*/  FADD R201, R34, R91 ;  /* 0x0000005b22c97221 */ /* 0x000fe20000000000 */
[----:B------:R-:W-:Y:S01]  /*12e70*/  FADD R193, R130, R193 ;  /* 0x000000c182c17221 */ /* 0x000fe20000000000 */
[----:B------:R-:W1:Y:S01]  /*12e80*/  MUFU.EX2 R127, R127 ;  /* 0x0000007f007f7308 */ /* 0x000e620000000800 */
[----:B---3--:R-:W-:Y:S01]  /*12e90*/  @!P6 FMUL R115, R115, R115 ;  /* 0x000000737373e220 */ /* 0x008fe20000400000 */
[----:B------:R-:W-:Y:S01]  /*12ea0*/  FSETP.GEU.AND P6, PT, R118, -126, PT ;  /* 0xc2fc00007600780b */ /* 0x000fe20003fce000 */
[----:B--2---:R-:W-:Y:S01]  /*12eb0*/  FADD R197, R120, R99 ;  /* 0x0000006378c57221 */ /* 0x004fe20000000000 */
[----:B------:R-:W-:Y:S01]  /*12ec0*/  @!P5 FMUL R119, R119, 0.5 ;  /* 0x3f0000007777d820 */ /* 0x000fe20000400000 */
[----:B------:R-:W-:Y:S01]  /*12ed0*/  FADD R201, R201, R204 ;  /* 0x000000ccc9c97221 */ /* 0x000fe20000000000 */
[----:B------:R-:W-:Y:S01]  /*12ee0*/  FADD R204, R145, R94 ;  /* 0x0000005e91cc7221 */ /* 0x000fe20000000000 */
[----:B------:R-:W-:Y:S01]  /*12ef0*/  FADD R197, R197, R198 ;  /* 0x000000c6c5c57221 */ /* 0x000fe20000000000 */
[----:B------:R-:W-:Y:S01]  /*12f00*/  FADD R198, R31, R82 ;  /* 0x000000521fc67221 */ /* 0x000fe20000000000 */
[----:B----4-:R-:W-:Y:S01]  /*12f10*/  @!P3 FMUL R106, R106, R106 ;  /* 0x0000006a6a6ab220 */ /* 0x010fe20000400000 */
        /* <DEDUP_REMOVED lines=16> */
[----:B------:R-:W-:Y:S01]  /*13020*/  FADD R207, R116, R63 ;  /* 0x0000003f74cf7221 */ /* 0x000fe20000000000 */
[----:B------:R-:W-:Y:S01]  /*13030*/  FADD R211, R205, R210 ;  /* 0x000000d2cdd37221 */ /* 0x000fe20000000000 */
[----:B--2---:R-:W-:Y:S01]  /*13040*/  @!P5 FMUL R119, R119, R119 ;  /* 0x000000777777d220 */ /* 0x004fe20000400000 */
[----:B------:R-:W2:Y:S01]  /*13050*/  MUFU.EX2 R123, R123 ;  /* 0x0000007b007b7308 */ /* 0x000ea20000000800 */
[----:B------:R-:W-:Y:S01]  /*13060*/  FADD R214, R208, R209 ;  /* 0x000000d1d0d67221 */ /* 0x000fe20000000000 */
[----:B------:R-:W-:Y:S01]  /*13070*/  @!P2 FMUL R194, R194, 0.5 ;  /* 0x3f000000c2c2a820 */ /* 0x000fe20000400000 */
[----:B------:R-:W-:Y:S01]  /*13080*/  FADD R213, R207, R212 ;  /* 0x000000d4cfd57221 */ /* 0x000fe20000000000 */
        /* <DEDUP_REMOVED lines=12> */
[----:B------:R-:W-:Y:S01]  /*13150*/  FADD R198, R198, R199 ;  /* 0x000000c7c6c67221 */ /* 0x000fe20000000000 */
[----:B--2---:R-:W-:Y:S01]  /*13160*/  @!P3 FMUL R123, R123, R123 ;  /* 0x0000007b7b7bb220 */ /* 0x004fe20000400000 */
[----:B------:R-:W-:Y:S01]  /*13170*/  FADD R212, R207, R212 ;  /* 0x000000d4cfd47221 */ /* 0x000fe20000000000 */
[----:B------:R-:W-:Y:S01]  /*13180*/  FADD R201, R201, R204 ;  /* 0x000000ccc9c97221 */ /* 0x000fe20000000000 */
[----:B------:R-:W-:Y:S01]  /*13190*/  FADD R203, R203, R206 ;  /* 0x000000cecbcb7221 */ /* 0x000fe20000000000 */
[----:B------:R-:W-:Y:S01]  /*131a0*/  FADD R209, R86, R123 ;  /* 0x0000007b56d17221 */ /* 0x000fe20000000000 */
[----:B------:R-:W-:Y:S01]  /*131b0*/  FADD R211, R211, R214 ;  /* 0x000000d6d3d37221 */ /* 0x000fe20000000000 */
[----:B------:R-:W-:Y:S01]  /*131c0*/  FADD R213, R213, R212 ;  /* 0x000000d4d5d57221 */ /* 0x000fe20000000000 */
[----:B------:R-:W-:Y:S01]  /*131d0*/  F2FP.BF16.F32.PACK_AB R50, R52, R117 ;  /* 0x000000753432723e */ /* 0x000fe200000010ff */
[----:B------:R-:W-:Y:S01]  /*131e0*/  FADD R208, R208, R209 ;  /* 0x000000d1d0d07221 */ /* 0x000fe20000000000 */
[----:B------:R-:W-:Y:S01]  /*131f0*/  FADD R26, R26, R193 ;  /* 0x000000c11a1a7221 */ /* 0x000fe20000000000 */
[----:B------:R-:W-:Y:S01]  /*13200*/  @!P4 FMUL R131, R131, R131 ;  /* 0x000000838383c220 */ /* 0x000fe20000400000 */
[----:B------:R-:W-:Y:S01]  /*13210*/  F2FP.BF16.F32.PACK_AB R52, R53, R132 ;  /* 0x000000843534723e */ /* 0x000fe200000010ff */
[----:B------:R-:W-:Y:S01]  /*13220*/  FADD R208, R205, R208 ;  /* 0x000000d0cdd07221 */ /* 0x000fe20000000000 */
[----:B------:R-:W-:Y:S01]  /*13230*/  FADD R150, R150, R203 ;  /* 0x000000cb96967221 */ /* 0x000fe20000000000 */
[----:B------:R-:W-:Y:S01]  /*13240*/  FADD R196, R196, R211 ;  /* 0x000000d3c4c47221 */ /* 0x000fe20000000000 */
[----:B------:R-:W-:Y:S01]  /*13250*/  FADD R213, R198, R213 ;  /* 0x000000d5c6d57221 */ /* 0x000fe20000000000 */
[----:B------:R-:W-:Y:S01]  /*13260*/  FADD R201, R201, R208 ;  /* 0x000000d0c9c97221 */ /* 0x000fe20000000000 */
[----:B------:R-:W-:Y:S01]  /*13270*/  F2FP.BF16.F32.PACK_AB R53, R83, R54 ;  /* 0x000000365335723e */ /* 0x000fe200000010ff */
[----:B------:R-:W-:Y:S01]  /*13280*/  FFMA R6, R131, R6, R26 ;  /* 0x0000000683067223 */ /* 0x000fe2000000001a */
[----:B------:R-:W-:Y:S01]  /*13290*/  F2FP.BF16.F32.PACK_AB R54, R56, R89 ;  /* 0x000000593836723e */ /* 0x000fe200000010ff */
[----:B------:R-:W-:Y:S01]  /*132a0*/  FADD R201, R196, R201 ;  /* 0x000000c9c4c97221 */ /* 0x000fe20000000000 */
[----:B------:R-:W-:Y:S01]  /*132b0*/  F2FP.BF16.F32.PACK_AB R56, R60, R57 ;  /* 0x000000393c38723e */ /* 0x000fe200000010ff */
[----:B------:R-:W-:Y:S01]  /*132c0*/  FADD R150, R150, R213 ;  /* 0x000000d596967221 */ /* 0x000fe20000000000 */
[----:B------:R-:W-:Y:S01]  /*132d0*/  F2FP.BF16.F32.PACK_AB R60, R61, R84 ;  /* 0x000000543d3c723e */ /* 0x000fe200000010ff */
[----:B---3--:R-:W-:Y:S01]  /*132e0*/  @!P2 FMUL R194, R194, R194 ;  /* 0x000000c2c2c2a220 */ /* 0x008fe20000400000 */
[----:B------:R-:W-:Y:S01]  /*132f0*/  F2FP.BF16.F32.PACK_AB R26, R19, R12 ;  /* 0x0000000c131a723e */ /* 0x000fe200000010ff */
[----:B------:R-:W-:Y:S01]  /*13300*/  FADD R201, R150, R201 ;  /* 0x000000c996c97221 */ /* 0x000fe20000000000 */
[----:B------:R-:W-:Y:S01]  /*13310*/  F2FP.BF16.F32.PACK_AB R61, R95, R62 ;  /* 0x0000003e5f3d723e */ /* 0x000fe200000010ff */
[----:B------:R-:W-:Y:S01]  /*13320*/  FMUL R184, R184, R131 ;  /* 0x00000083b8b87220 */ /* 0x000fe20000400000 */
[----:B------:R-:W-:Y:S01]  /*13330*/  SHF.L.U32 R12, R4, 0x1f, RZ ;  /* 0x0000001f040c7819 */ /* 0x000fe200000006ff */
[----:B------:R-:W-:Y:S01]  /*13340*/  FFMA R5, R194, R5, R201 ;  /* 0x00000005c2057223 */ /* 0x000fe200000000c9 */
[----:B------:R-:W-:Y:S01]  /*13350*/  F2FP.BF16.F32.PACK_AB R62, R65, R80 ;  /* 0x00000050413e723e */ /* 0x000fe200000010ff */
[-C--:B------:R-:W-:Y:S01]  /*13360*/  FMUL R185, R185, R131.reuse ;  /* 0x00000083b9b97220 */ /* 0x080fe20000400000 */
[----:B------:R-:W-:Y:S01]  /*13370*/  F2FP.BF16.F32.PACK_AB R65, R99, R66 ;  /* 0x000000426341723e */ /* 0x000fe200000010ff */
[----:B------:R1:W2:Y:S01]  /*13380*/  SYNCS.PHASECHK.TRANS64.TRYWAIT P2, [UR7+0x37000], R12 ;  /* 0x0370000cff0075a7 */ /* 0x0002a20008040147 */
        /* <DEDUP_REMOVED lines=75> */
.L_x_39:
[----:B------:R-:W-:Y:S05]  /*13840*/  @P2 BRA `(.L_x_40) ;  /* 0x0000000000082947 */ /* 0x000fea0003800000 */
[----:B------:R-:W1:Y:S02]  /*13850*/  SYNCS.PHASECHK.TRANS64.TRYWAIT P2, [UR7+0x37000], R12 ;  /* 0x0370000cff0075a7 */ /* 0x000e640008040147 */
[----:B-1----:R-:W-:Y:S05]  /*13860*/  @!P2 BRA `(.L_x_41) ;  /* 0x000000500080a947 */ /* 0x002fea0003800000 */
.L_x_40:
        /* <DEDUP_REMOVED lines=403> */
.L_x_42:
[----:B------:R-:W-:-:S04]  /*151a0*/  ULEA UR7, UR25, UR38, 0x3 ;  /* 0x0000002619077291 */ /* 0x000fc8000f8e183f */
[----:B------:R-:W-:-:S04]  /*151b0*/  UIADD3 UR7, UR7, 0x37028, URZ ;  /* 0x0003702807077890 */ /* 0x000fc8000fffe03f */
[----:B------:R-:W-:-:S09]  /*151c0*/  UPRMT UR7, URZ, 0x654, UR7 ;  /* 0x000006543f077896 */ /* 0x000fd20008000007 */
[----:B------:R-:W-:Y:S01]  /*151d0*/  SYNCS.ARRIVE.TRANS64.RED.A1T0 RZ, [UR7], RZ ;  /* 0x000000ffffff79a7 */ /* 0x000fe20008100407 */
[----:B------:R-:W-:Y:S05]  /*151e0*/  @P1 BRA `(.L_x_43) ;  /* 0x0000000000041947 */ /* 0x000fea0003800000 */
[----:B------:R-:W-:Y:S01]  /*151f0*/  BPT.TRAP 0x1 ;  /* 0x000000040000795c */ /* 0x000fe20000300000 */
.L_x_43:
[----:B------:R-:W-:-:S04]  /*15200*/  UIADD3 UR25, UR25, 0x1, URZ ;  /* 0x0000000119197890 */ /* 0x000fc8000fffe03f */
[----:B------:R-:W-:-:S04]  /*15210*/  UISETP.NE.AND UP0, UPT, UR25, 0x5, UPT ;  /* 0x000000051900788c */ /* 0x000fc8000bf05270 */
[----:B------:R-:W-:Y:S01]  /*15220*/  USEL UR25, UR25, URZ, UP0 ;  /* 0x0000003f19197287 */ /* 0x000fe20008000000 */
[----:B------:R-:W-:Y:S11]  /*15230*/  @!P0 BRA `(.L_x_44) ;  /* 0x0000000000048947 */ /* 0x000ff60003800000 */
[----:B------:R-:W-:Y:S01]  /*15240*/  BPT.TRAP 0x1 ;  /* 0x000000040000795c */ /* 0x000fe20000300000 */
.L_x_44:
[----:B------:R-:W-:-:S04]  /*15250*/  ULEA UR7, UR25, UR38, 0x3 ;  /* 0x0000002619077291 */ /* 0x000fc8000f8e183f */
[----:B------:R-:W-:-:S04]  /*15260*/  UIADD3 UR7, UR7, 0x37028, URZ ;  /* 0x0003702807077890 */ /* 0x000fc8000fffe03f */
[----:B------:R-:W-:-:S09]  /*15270*/  UPRMT UR7, URZ, 0x654, UR7 ;  /* 0x000006543f077896 */ /* 0x000fd20008000007 */
[----:B------:R-:W-:Y:S01]  /*15280*/  SYNCS.ARRIVE.TRANS64.RED.A1T0 RZ, [UR7], RZ ;  /* 0x000000ffffff79a7 */ /* 0x000fe20008100407 */
[----:B------:R-:W-:Y:S05]  /*15290*/  @P1 BRA `(.L_x_45) ;  /* 0x0000000000041947 */ /* 0x000fea0003800000 */
[----:B------:R-:W-:Y:S01]  /*152a0*/  BPT.TRAP 0x1 ;  /* 0x000000040000795c */ /* 0x000fe20000300000 */
.L_x_45:
        /* <DEDUP_REMOVED lines=14> */
.L_x_35:
[----:B------:R-:W1:Y:S01]  /*15390*/  SHFL.BFLY PT, R3, R6, 0x1, 0x1f ;  /* 0x0c201f0006037f89 */ /* 0x000e6200000e0000 */
[----:B------:R-:W-:Y:S01]  /*153a0*/  BSSY B0, `(.L_x_47) ;  /* 0x0000023000007945 */ /* 0x000fe20003800000 */
[----:B------:R-:W-:Y:S02]  /*153b0*/  MOV R9, 0x7f800000 ;  /* 0x7f80000000097802 */ /* 0x000fe40000000f00 */
[----:B------:R-:W2:Y:S01]  /*153c0*/  SHFL.BFLY PT, R0, R5, 0x1, 0x1f ;  /* 0x0c201f0005007f89 */ /* 0x000ea200000e0000 */
[----:B------:R-:W-:Y:S02]  /*153d0*/  MOV R8, 0x3f800000 ;  /* 0x3f80000000087802 */ /* 0x000fe40000000f00 */
[----:B------:R-:W-:Y:S01]  /*153e0*/  MOV R13, 0x7f800000 ;  /* 0x7f800000000d7802 */ /* 0x000fe20000000f00 */
[----:B-1----:R-:W-:Y:S01]  /*153f0*/  FADD R3, R3, R6 ;  /* 0x0000000603037221 */ /* 0x002fe20000000000 */
[----:B--2---:R-:W-:-:S04]  /*15400*/  FADD R16, R0, R5 ;  /* 0x0000000500107221 */ /* 0x004fc80000000000 */
[----:B------:R-:W1:Y:S01]  /*15410*/  SHFL.BFLY PT, R2, R3, 0x2, 0x1f ;  /* 0x0c401f0003027f89 */ /* 0x000e6200000e0000 */
[----:B------:R-:W-:-:S03]  /*15420*/  IMAD.MOV.U32 R0, RZ, RZ, 0x3f800000 ;  /* 0x3f800000ff007424 */ /* 0x000fc600078e00ff */
[----:B------:R-:W2:Y:S01]  /*15430*/  SHFL.BFLY PT, R17, R16, 0x2, 0x1f ;  /* 0x0c401f0010117f89 */ /* 0x000ea200000e0000 */
[C---:B-1----:R-:W-:Y:S01]  /*15440*/  FSETP.NE.AND P0, PT, R3.reuse, -R2, PT ;  /* 0x800000020300720b */ /* 0x042fe20003f05000 */
[----:B------:R-:W-:Y:S01]  /*15450*/  FADD R4, R3, R2 ;  /* 0x0000000203047221 */ /* 0x000fe20000000000 */
[----:B--2---:R-:W-:-:S11]  /*15460*/  FADD R5, R16, R17 ;  /* 0x0000001110057221 */ /* 0x004fd60000000000 */
[----:B------:R-:W-:Y:S05]  /*15470*/  @!P0 BRA `(.L_x_48) ;  /* 0x0000000000548947 */ /* 0x000fea0003800000 */
[----:B------:R-:W-:Y:S01]  /*15480*/  IADD3 R0, R4, 0x1800000, RZ ;  /* 0x0180000004007810 */ /* 0x000fe20007ffe0ff */
[----:B------:R-:W-:Y:S03]  /*15490*/  BSSY B1, `(.L_x_49) ;  /* 0x000000c000017945 */ /* 0x000fe60003800000 */
[----:B------:R-:W-:-:S04]  /*154a0*/  LOP3.LUT R0, R0, 0x7f800000, RZ, 0xc0, !PT ;  /* 0x7f80000000007812 */ /* 0x000fc800078ec0ff */
[----:B------:R-:W-:-:S13]  /*154b0*/  ISETP.GT.U32.AND P0, PT, R0, 0x1ffffff, PT ;  /* 0x01ffffff0000780c */ /* 0x000fda0003f04070 */
[----:B------:R-:W-:Y:S05]  /*154c0*/  @P0 BRA `(.L_x_50) ;  /* 0x0000000000100947 */ /* 0x000fea0003800000 */
[----:B------:R-:W-:Y:S01]  /*154d0*/  IMAD.MOV.U32 R2, RZ, RZ, R4 ;  /* 0x000000ffff027224 */ /* 0x000fe200078e0004 */
[----:B------:R-:W-:-:S07]  /*154e0*/  MOV R14, 0x15500 ;  /* 0x00015500000e7802 */ /* 0x000fce0000000f00 */
[----:B------:R-:W-:Y:S05]  /*154f0*/  CALL.REL.NOINC `($__internal_0_$__cuda_sm20_rcp_rn_f32_slowpath) ;  /* 0x0000003800047944 */ /* 0x000fea0003c00000 */
[----:B------:R-:W-:Y:S05]  /*15500*/  BRA `(.L_x_51) ;  /* 0x0000000000107947 */ /* 0x000fea0003800000 */
.L_x_50:
[----:B------:R-:W1:Y:S02]  /*15510*/  MUFU.RCP R3, R4 ;  /* 0x0000000400037308 */ /* 0x000e640000001000 */
[----:B-1----:R-:W-:-:S04]  /*15520*/  FFMA R0, R4, R3, -1 ;  /* 0xbf80000004007423 */ /* 0x002fc80000000003 */
[----:B------:R-:W-:-:S04]  /*15530*/  FADD.FTZ R0, -R0, -RZ ;  /* 0x800000ff00007221 */ /* 0x000fc80000010100 */
[----:B------:R-:W-:-:S07]  /*15540*/  FFMA R0, R3, R0, R3 ;  /* 0x0000000003007223 */ /* 0x000fce0000000003 */
.L_x_51:
[----:B------:R-:W-:Y:S05]  /*15550*/  BSYNC B1 ;  /* 0x0000000000017941 */ /* 0x000fea0003800000 */
.L_x_49:
[----:B------:R-:W-:Y:S01]  /*15560*/  FSETP.GEU.AND P0, PT, |R4|, 1.175494350822287508e-38, PT ;  /* 0x008000000400780b */ /* 0x000fe20003f0e200 */
[----:B------:R-:W-:-:S12]  /*15570*/  ULDC UR4, c[0x0][0x600] ;  /* 0x0001800000047ab9 */ /* 0x000fd80000000800 */
[----:B------:R-:W-:-:S04]  /*15580*/  @!P0 FMUL R4, R4, 16777216 ;  /* 0x4b80000004048820 */ /* 0x000fc80000400000 */
[----:B------:R-:W1:Y:S02]  /*15590*/  MUFU.LG2 R2, R4 ;  /* 0x0000000400027308 */ /* 0x000e640000000c00 */
[----:B-1----:R-:W-:-:S04]  /*155a0*/  @!P0 FADD R2, R2, -24 ;  /* 0xc1c0000002028421 */ /* 0x002fc80000000000 */
[----:B------:R-:W-:-:S04]  /*155b0*/  FMUL R2, R2, 0.69314718246459960938 ;  /* 0x3f31721802027820 */ /* 0x000fc80000400000 */
[----:B------:R-:W-:-:S07]  /*155c0*/  FFMA R13, R7, UR4, R2 ;  /* 0x00000004070d7c23 */ /* 0x000fce0008000002 */
.L_x_48:
[----:B------:R-:W-:Y:S05]  /*155d0*/  BSYNC B0 ;  /* 0x0000000000007941 */ /* 0x000fea0003800000 */
.L_x_47:
[----:B------:R-:W-:Y:S01]  /*155e0*/  FSETP.NE.AND P0, PT, R16, -R17, PT ;  /* 0x800000111000720b */ /* 0x000fe20003f05000 */
[----:B------:R-:W-:Y:S01]  /*155f0*/  ULDC UR4, c[0x0][0x608] ;  /* 0x0001820000047ab9 */ /* 0x000fe20000000800 */
[----:B------:R-:W-:Y:S01]  /*15600*/  BSSY B0, `(.L_x_52) ;  /* 0x000002d000007945 */ /* 0x000fe20003800000 */
[----:B------:R-:W-:-:S04]  /*15610*/  FMUL R0, R0, UR4 ;  /* 0x0000000400007c20 */ /* 0x000fc80008400000 */
        /* <DEDUP_REMOVED lines=20> */
[----:B------:R-:W-:Y:S06]  /*15760*/  @!P0 BRA `(.L_x_53) ;  /* 0x0000000000588947 */ /* 0x000fec0003800000 */
[----:B------:R-:W-:Y:S01]  /*15770*/  IADD3 R0, R5, 0x1800000, RZ ;  /* 0x0180000005007810 */ /* 0x000fe20007ffe0ff */
[----:B------:R-:W-:Y:S03]  /*15780*/  BSSY B1, `(.L_x_54) ;  /* 0x000000d000017945 */ /* 0x000fe60003800000 */
[----:B------:R-:W-:-:S04]  /*15790*/  LOP3.LUT R0, R0, 0x7f800000, RZ, 0xc0, !PT ;  /* 0x7f80000000007812 */ /* 0x000fc800078ec0ff */
[----:B------:R-:W-:-:S13]  /*157a0*/  ISETP.GT.U32.AND P0, PT, R0, 0x1ffffff, PT ;  /* 0x01ffffff0000780c */ /* 0x000fda0003f04070 */
[----:B------:R-:W-:Y:S05]  /*157b0*/  @P0 BRA `(.L_x_55) ;  /* 0x0000000000140947 */ /* 0x000fea0003800000 */
[----:B------:R-:W-:Y:S02]  /*157c0*/  MOV R2, R5 ;  /* 0x0000000500027202 */ /* 0x000fe40000000f00 */
[----:B------:R-:W-:-:S07]  /*157d0*/  MOV R14, 0x157f0 ;  /* 0x000157f0000e7802 */ /* 0x000fce0000000f00 */
[----:B------:R-:W-:Y:S05]  /*157e0*/  CALL.REL.NOINC `($__internal_0_$__cuda_sm20_rcp_rn_f32_slowpath) ;  /* 0x0000003400487944 */ /* 0x000fea0003c00000 */
[----:B------:R-:W-:Y:S01]  /*157f0*/  IMAD.MOV.U32 R8, RZ, RZ, R0 ;  /* 0x000000ffff087224 */ /* 0x000fe200078e0000 */
[----:B------:R-:W-:Y:S06]  /*15800*/  BRA `(.L_x_56) ;  /* 0x0000000000107947 */ /* 0x000fec0003800000 */
.L_x_55:
[----:B------:R-:W1:Y:S02]  /*15810*/  MUFU.RCP R8, R5 ;  /* 0x0000000500087308 */ /* 0x000e640000001000 */
[----:B-1----:R-:W-:-:S04]  /*15820*/  FFMA R0, R5, R8, -1 ;  /* 0xbf80000005007423 */ /* 0x002fc80000000008 */
[----:B------:R-:W-:-:S04]  /*15830*/  FADD.FTZ R3, -R0, -RZ ;  /* 0x800000ff00037221 */ /* 0x000fc80000010100 */
[----:B------:R-:W-:-:S07]  /*15840*/  FFMA R8, R8, R3, R8 ;  /* 0x0000000308087223 */ /* 0x000fce0000000008 */
.L_x_56:
[----:B------:R-:W-:Y:S05]  /*15850*/  BSYNC B1 ;  /* 0x0000000000017941 */ /* 0x000fea0003800000 */
.L_x_54:
[----:B------:R-:W-:Y:S01]  /*15860*/  FSETP.GEU.AND P0, PT, |R5|, 1.175494350822287508e-38, PT ;  /* 0x008000000500780b */ /* 0x000fe20003f0e200 */
[----:B------:R-:W-:-:S12]  /*15870*/  ULDC UR4, c[0x0][0x600] ;  /* 0x0001800000047ab9 */ /* 0x000fd80000000800 */
[----:B------:R-:W-:-:S04]  /*15880*/  @!P0 FMUL R5, R5, 16777216 ;  /* 0x4b80000005058820 */ /* 0x000fc80000400000 */
[----:B------:R-:W1:Y:S02]  /*15890*/  MUFU.LG2 R0, R5 ;  /* 0x0000000500007308 */ /* 0x000e640000000c00 */
[----:B-1----:R-:W-:-:S04]  /*158a0*/  @!P0 FADD R0, R0, -24 ;  /* 0xc1c0000000008421 */ /* 0x002fc80000000000 */
[----:B------:R-:W-:-:S04]  /*158b0*/  FMUL R0, R0, 0.69314718246459960938 ;  /* 0x3f31721800007820 */ /* 0x000fc80000400000 */
[----:B------:R-:W-:-:S07]  /*158c0*/  FFMA R9, R11, UR4, R0 ;  /* 0x000000040b097c23 */ /* 0x000fce0008000000 */
.L_x_53:
[----:B------:R-:W-:Y:S05]  /*158d0*/  BSYNC B0 ;  /* 0x0000000000007941 */ /* 0x000fea0003800000 */
.L_x_52:
[----:B------:R-:W-:Y:S01]  /*158e0*/  UISETP.NE.AND UP0, UPT, UR37, 0x1, UPT ;  /* 0x000000012500788c */ /* 0x000fe2000bf05270 */
[----:B------:R-:W1:Y:S03]  /*158f0*/  S2R R2, SR_TID.X ;  /* 0x0000000000027919 */ /* 0x000e660000002100 */
[----:B------:R-:W-:-:S06]  /*15900*/  USEL UR4, URZ, 0x1, UP0 ;  /* 0x000000013f047887 */ /* 0x000fcc0008000000 */
[----:B------:R-:W-:Y:S01]  /*15910*/  MOV R0, UR4 ;  /* 0x0000000400007c02 */ /* 0x000fe20008000f00 */
[----:B------:R-:W-:Y:S02]  /*15920*/  ULDC UR4, c[0x0][0x608] ;  /* 0x0001820000047ab9 */ /* 0x000fe40000000800 */
[----:B------:R-:W-:Y:S01]  /*15930*/  FMUL R8, R8, UR4 ;  /* 0x0000000408087c20 */ /* 0x000fe20008400000 */
[----:B------:R-:W-:-:S03]  /*15940*/  SHF.L.U32 R0, R0, 0x1f, RZ ;  /* 0x0000001f00007819 */ /* 0x000fc600000006ff */
[-C--:B------:R-:W-:Y:S01]  /*15950*/  FMUL R186, R186, R8.reuse ;  /* 0x00000008baba7220 */ /* 0x080fe20000400000 */
[----:B------:R-:W2:Y:S01]  /*15960*/  SYNCS.PHASECHK.TRANS64.TRYWAIT P0, [UR28+0x8], R0 ;  /* 0x00000800ff0075a7 */ /* 0x000ea2000800015c */
[-C--:B------:R-:W-:Y:S01]  /*15970*/  FMUL R44, R187, R8.reuse ;  /* 0x00000008bb2c7220 */ /* 0x080fe20000400000 */
[-C--:B------:R-:W-:Y:S01]  /*15980*/  FMUL R190, R190, R8.reuse ;  /* 0x00000008bebe7220 */ /* 0x080fe20000400000 */
[-C--:B------:R-:W-:Y:S01]  /*15990*/  FMUL R46, R191, R8.reuse ;  /* 0x00000008bf2e7220 */ /* 0x080fe20000400000 */
[-C--:B------:R-:W-:Y:S01]  /*159a0*/  FMUL R178, R178, R8.reuse ;  /* 0x00000008b2b27220 */ /* 0x080fe20000400000 */
[-C--:B------:R-:W-:Y:S01]  /*159b0*/  FMUL R48, R179, R8.reuse ;  /* 0x00000008b3307220 */ /* 0x080fe20000400000 */
[-C--:B------:R-:W-:Y:S01]  /*159c0*/  FMUL R182, R182, R8.reuse ;  /* 0x00000008b6b67220 */ /* 0x080fe20000400000 */
[----:B------:R-:W-:Y:S01]  /*159d0*/  FMUL R50, R183, R8 ;  /* 0x00000008b7327220 */ /* 0x000fe20000400000 */
[C---:B-1----:R-:W-:Y:S02]  /*159e0*/  LOP3.LUT P1, R18, R2.reuse, 0x3, RZ, 0xc0, !PT ;  /* 0x0000000302127812 */ /* 0x042fe4000782c0ff */
[----:B------:R-:W-:Y:S01]  /*159f0*/  LOP3.LUT R16, R2, 0x7f, RZ, 0xc0, !PT ;  /* 0x0000007f02107812 */ /* 0x000fe200078ec0ff */
[----:B--2---:R-:W-:Y:S10]  /*15a00*/  @!P0 BRA `(.L_x_57) ;  /* 0x0000003000308947 */ /* 0x004ff40003800000 */
.L_x_113:
[----:B------:R-:W-:Y:S01]  /*15a10*/  ULDC.64 UR10, c[0x0][0x208] ;  /* 0x00008200000a7ab9 */ /* 0x000fe20000000a00 */
[----:B------:R-:W-:Y:S01]  /*15a20*/  BSSY B0, `(.L_x_58) ;  /* 0x0000019000007945 */ /* 0x000fe20003800000 */
[----:B------:R-:W-:-:S03]  /*15a30*/  SHF.R.U32.HI R17, RZ, 0x5, R16 ;  /* 0x00000005ff117819 */ /* 0x000fc60000011610 */
[----:B------:R-:W-:Y:S05]  /*15a40*/  @P1 BRA `(.L_x_59) ;  /* 0x0000000000581947 */ /* 0x000fea0003800000 */
[----:B------:R-:W2:Y:S01]  /*15a50*/  S2UR UR4, SR_CTAID.Y ;  /* 0x00000000000479c3 */ /* 0x000ea20000002600 */
[----:B-1----:R-:W-:Y:S01]  /*15a60*/  SHF.R.U32.HI R0, RZ, 0x2, R2 ;  /* 0x00000002ff007819 */ /* 0x002fe20000011602 */
[----:B------:R-:W-:Y:S01]  /*15a70*/  USHF.L.U32 UR8, UR36, 0x6, URZ ;  /* 0x0000000624087899 */ /* 0x000fe2000800063f */
[----:B------:R-:W-:Y:S01]  /*15a80*/  SHF.L.U32 R3, R17, 0x4, RZ ;  /* 0x0000000411037819 */ /* 0x000fe200000006ff */
[----:B------:R-:W-:Y:S01]  /*15a90*/  ULDC.64 UR6, c[0x0][0x688] ;  /* 0x0001a20000067ab9 */ /* 0x000fe20000000a00 */
[----:B------:R-:W-:-:S03]  /*15aa0*/  LOP3.LUT R0, R0, 0x7, RZ, 0xc0, !PT ;  /* 0x0000000700007812 */ /* 0x000fc600078ec0ff */
[----:B------:R-:W1:Y:S01]  /*15ab0*/  S2UR UR5, SR_CTAID.Z ;  /* 0x00000000000579c3 */ /* 0x000e620000002700 */
[----:B------:R-:W-:-:S05]  /*15ac0*/  LOP3.LUT R0, R3, 0xfffffff0, R0, 0xe2, !PT ;  /* 0xfffffff003007812 */ /* 0x000fca00078ee200 */
[----:B------:R-:W-:-:S05]  /*15ad0*/  VIADD R3, R0, UR8 ;  /* 0x0000000800037c36 */ /* 0x000fca0008000000 */
[----:B------:R-:W-:Y:S01]  /*15ae0*/  IADD3 R2, R3, 0x8, RZ ;  /* 0x0000000803027810 */ /* 0x000fe20007ffe0ff */
[----:B--2---:R-:W-:-:S04]  /*15af0*/  UIMAD UR4, UR4, UR6, UR8 ;  /* 0x00000006040472a4 */ /* 0x004fc8000f8e0208 */
[----:B-1----:R-:W-:-:S03]  /*15b00*/  UIMAD UR4, UR5, UR7, UR4 ;  /* 0x00000007050472a4 */ /* 0x002fc6000f8e0204 */
[----:B------:R-:W-:Y:S02]  /*15b10*/  ULDC UR5, c[0x0][0x288] ;  /* 0x0000a20000057ab9 */ /* 0x000fe40000000800 */
[----:B------:R-:W-:Y:S02]  /*15b20*/  ISETP.GE.U32.AND P0, PT, R3, UR5, PT ;  /* 0x0000000503007c0c */ /* 0x000fe4000bf06070 */
[----:B------:R-:W-:Y:S02]  /*15b30*/  IADD3 R0, P2, R0, UR4, RZ ;  /* 0x0000000400007c10 */ /* 0x000fe4000ff5e0ff */
[----:B------:R-:W-:Y:S01]  /*15b40*/  ISETP.GE.U32.AND P1, PT, R2, UR5, PT ;  /* 0x0000000502007c0c */ /* 0x000fe2000bf26070 */
[----:B------:R-:W-:Y:S01]  /*15b50*/  ULDC.64 UR4, c[0x0][0x680] ;  /* 0x0001a00000047ab9 */ /* 0x000fe20000000a00 */
[----:B------:R-:W-:Y:S02]  /*15b60*/  IADD3.X R3, RZ, RZ, RZ, P2, !PT ;  /* 0x000000ffff037210 */ /* 0x000fe400017fe4ff */
[----:B------:R-:W-:-:S04]  /*15b70*/  LEA R2, P2, R0, UR4, 0x2 ;  /* 0x0000000400027c11 */ /* 0x000fc8000f8410ff */
[----:B------:R-:W-:-:S05]  /*15b80*/  LEA.HI.X R3, R0, UR5, R3, 0x2, P2 ;  /* 0x0000000500037c11 */ /* 0x000fca00090f1403 */
[----:B------:R2:W-:Y:S04]  /*15b90*/  @!P0 STG.E desc[UR10][R2.64], R13 ;  /* 0x0000000d02008986 */ /* 0x0005e8000c10190a */
[----:B------:R2:W-:Y:S02]  /*15ba0*/  @!P1 STG.E desc[UR10][R2.64+0x20], R9 ;  /* 0x0000200902009986 */ /* 0x0005e4000c10190a */
.L_x_59:
[----:B------:R-:W-:Y:S05]  /*15bb0*/  BSYNC B0 ;  /* 0x0000000000007941 */ /* 0x000fea0003800000 */
.L_x_58:
[----:B------:R-:W-:Y:S01]  /*15bc0*/  ULDC.64 UR4, c[0x0][0x730] ;  /* 0x0001cc0000047ab9 */ /* 0x000fe20000000a00 */
[-C--:B------:R-:W-:Y:S01]  /*15bd0*/  FMUL R170, R170, R8.reuse ;  /* 0x00000008aaaa7220 */ /* 0x080fe20000400000 */
[----:B------:R-:W-:Y:S01]  /*15be0*/  ISETP.NE.U32.AND P0, PT, RZ, UR4, PT ;  /* 0x00000004ff007c0c */ /* 0x000fe2000bf05070 */
[-C--:B------:R-:W-:Y:S01]  /*15bf0*/  FMUL R52, R171, R8.reuse ;  /* 0x00000008ab347220 */ /* 0x080fe20000400000 */
[-C--:B------:R-:W-:Y:S01]  /*15c00*/  FMUL R174, R174, R8.reuse ;  /* 0x00000008aeae7220 */ /* 0x080fe20000400000 */
[-C--:B------:R-:W-:Y:S01]  /*15c10*/  FMUL R54, R175, R8.reuse ;  /* 0x00000008af367220 */ /* 0x080fe20000400000 */
[----:B------:R-:W-:Y:S01]  /*15c20*/  ISETP.NE.AND.EX P0, PT, RZ, UR5, PT, P0 ;  /* 0x00000005ff007c0c */ /* 0x000fe2000bf05300 */
[-C--:B------:R-:W-:Y:S01]  /*15c30*/  FMUL R162, R162, R8.reuse ;  /* 0x00000008a2a27220 */ /* 0x080fe20000400000 */
[-C--:B------:R-:W-:Y:S01]  /*15c40*/  FMUL R56, R163, R8.reuse ;  /* 0x00000008a3387220 */ /* 0x080fe20000400000 */
[-C--:B------:R-:W-:Y:S01]  /*15c50*/  FMUL R166, R166, R8.reuse ;  /* 0x00000008a6a67220 */ /* 0x080fe20000400000 */
[-C--:B------:R-:W-:Y:S01]  /*15c60*/  FMUL R58, R167, R8.reuse ;  /* 0x00000008a73a7220 */ /* 0x080fe20000400000 */
[-C--:B------:R-:W-:Y:S01]  /*15c70*/  FMUL R154, R154, R8.reuse ;  /* 0x000000089a9a7220 */ /* 0x080fe20000400000 */
[-C--:B------:R-:W-:Y:S01]  /*15c80*/  FMUL R60, R155, R8.reuse ;  /* 0x000000089b3c7220 */ /* 0x080fe20000400000 */
[-C--:B------:R-:W-:Y:S01]  /*15c90*/  FMUL R158, R158, R8.reuse ;  /* 0x000000089e9e7220 */ /* 0x080fe20000400000 */
[----:B------:R-:W-:-:S05]  /*15ca0*/  FMUL R62, R159, R8 ;  /* 0x000000089f3e7220 */ /* 0x000fca0000400000 */
[----:B------:R-:W-:Y:S05]  /*15cb0*/  @P0 BRA `(.L_x_60) ;  /* 0x0000000000200947 */ /* 0x000fea0003800000 */
[----:B------:R-:W-:Y:S02]  /*15cc0*/  ULDC.64 UR4, c[0x0][0x728] ;  /* 0x0001ca0000047ab9 */ /* 0x000fe40000000a00 */
[----:B------:R-:W-:-:S04]  /*15cd0*/  ISETP.NE.U32.AND P0, PT, RZ, UR4, PT ;  /* 0x00000004ff007c0c */ /* 0x000fc8000bf05070 */
[----:B------:R-:W-:-:S13]  /*15ce0*/  ISETP.NE.AND.EX P0, PT, RZ, UR5, PT, P0 ;  /* 0x00000005ff007c0c */ /* 0x000fda000bf05300 */
[----:B------:R-:W-:Y:S05]  /*15cf0*/  @!P0 BRA `(.L_x_61) ;  /* 0x00000000000c8947 */ /* 0x000fea0003800000 */
[----:B-12---:R-:W1:Y:S02]  /*15d00*/  LDC.64 R2, c[0x0][0x728] ;  /* 0x0001ca00ff027b82 */ /* 0x006e640000000a00 */
[----:B-1----:R4:W5:Y:S01]  /*15d10*/  LDG.E R2, desc[UR10][R2.64] ;  /* 0x0000000a02027981 */ /* 0x002962000c1e1900 */
[----:B------:R-:W-:Y:S05]  /*15d20*/  BRA `(.L_x_60) ;  /* 0x0000000000047947 */ /* 0x000fea0003800000 */
.L_x_61:
[----:B--2---:R-:W3:Y:S02]  /*15d30*/  LDC R2, c[0x0][0x720] ;  /* 0x0001c800ff027b82 */ /* 0x004ee40000000800 */
.L_x_60:
[----:B-1----:R-:W-:Y:S02]  /*15d40*/  MOV R0, RZ ;  /* 0x000000ff00007202 */ /* 0x002fe40000000f00 */
[----:B---3-5:R-:W-:Y:S02]  /*15d50*/  MOV R43, R2 ;  /* 0x00000002002b7202 */ /* 0x028fe40000000f00 */
[----:B------:R-:W-:-:S13]  /*15d60*/  LOP3.LUT P0, RZ, R0, 0x9f, RZ, 0xc0, !PT ;  /* 0x0000009f00ff7812 */ /* 0x000fda000780c0ff */
[----:B------:R-:W-:Y:S05]  /*15d70*/  @!P0 BRA `(.L_x_62) ;  /* 0x0000000000408947 */ /* 0x000fea0003800000 */
[----:B------:R-:W-:Y:S01]  /*15d80*/  MOV R0, 0x0 ;  /* 0x0000000000007802 */ /* 0x000fe20000000f00 */
[----:B------:R-:W-:Y:S01]  /*15d90*/  ULDC.64 UR4, c[0x4][0x70] ;  /* 0x01001c0000047ab9 */ /* 0x000fe20000000a00 */
[----:B------:R-:W-:Y:S01]  /*15da0*/  ULDC.64 UR6, c[0x4][0x8] ;  /* 0x0100020000067ab9 */ /* 0x000fe20000000a00 */
[----:B------:R-:W-:Y:S01]  /*15db0*/  IMAD.U32 R4, RZ, RZ, UR4 ;  /* 0x00000004ff047e24 */ /* 0x000fe2000f8e00ff */
[----:B--2-4-:R1:W2:Y:S01]  /*15dc0*/  LDC.64 R2, c[0x4][R0] ;  /* 0x0100000000027b82 */ /* 0x0142a20000000a00 */
[----:B------:R-:W-:Y:S01]  /*15dd0*/  MOV R5, UR5 ;  /* 0x0000000500057c02 */ /* 0x000fe20008000f00 */
[----:B------:R-:W-:Y:S01]  /*15de0*/  ULDC.64 UR4, c[0x4][0x78] ;  /* 0x01001e0000047ab9 */ /* 0x000fe20000000a00 */
[----:B------:R-:W-:Y:S01]  /*15df0*/  IMAD.U32 R10, RZ, RZ, UR6 ;  /* 0x00000006ff0a7e24 */ /* 0x000fe2000f8e00ff */
[----:B------:R-:W-:Y:S01]  /*15e00*/  MOV R6, UR4 ;  /* 0x0000000400067c02 */ /* 0x000fe20008000f00 */
[----:B------:R-:W-:Y:S01]  /*15e10*/  IMAD.MOV.U32 R13, RZ, RZ, RZ ;  /* 0x000000ffff0d7224 */ /* 0x000fe200078e00ff */
[----:B------:R-:W-:-:S02]  /*15e20*/  MOV R7, UR5 ;  /* 0x0000000500077c02 */ /* 0x000fc40008000f00 */
[----:B------:R-:W-:Y:S02]  /*15e30*/  MOV R11, UR7 ;  /* 0x00000007000b7c02 */ /* 0x000fe40008000f00 */
[----:B------:R-:W-:Y:S02]  /*15e40*/  MOV R8, 0x70 ;  /* 0x0000007000087802 */ /* 0x000fe40000000f00 */
[----:B-1----:R-:W-:-:S07]  /*15e50*/  MOV R12, 0x1 ;  /* 0x00000001000c7802 */ /* 0x002fce0000000f00 */
[----:B------:R-:W-:-:S07]  /*15e60*/  LEPC R20, `(.L_x_62) ;  /* 0x000000001014794e */ /* 0x000fce0000000000 */
[----:B--2---:R-:W-:Y:S05]  /*15e70*/  CALL.ABS.NOINC R2 ;  /* 0x0000000002007343 */ /* 0x004fea0003c00000 */
.L_x_62:
[----:B------:R-:W-:Y:S02]  /*15e80*/  MOV R19, UR38 ;  /* 0x0000002600137c02 */ /* 0x000fe40008000f00 */
[----:B------:R-:W-:-:S05]  /*15e90*/  MOV R0, UR37 ;  /* 0x0000002500007c02 */ /* 0x000fca0008000f00 */
[----:B------:R-:W-:-:S05]  /*15ea0*/  IMAD R19, R0, 0x1100, R19 ;  /* 0x0000110000137824 */ /* 0x000fca00078e0213 */
[----:B------:R-:W-:-:S04]  /*15eb0*/  IADD3 R22, R19, -0x1100, RZ ;  /* 0xffffef0013167810 */ /* 0x000fc80007ffe0ff */
        /* <DEDUP_REMOVED lines=9> */
[----:B------:R-:W-:Y:S01]  /*15f50*/  MOV R6, UR6 ;  /* 0x0000000600067c02 */ /* 0x000fe20008000f00 */
[----:B------:R-:W-:Y:S01]  /*15f60*/  IMAD.U32 R10, RZ, RZ, UR4 ;  /* 0x00000004ff0a7e24 */ /* 0x000fe2000f8e00ff */
[----:B------:R-:W-:Y:S01]  /*15f70*/  MOV R7, UR7 ;  /* 0x0000000700077c02 */ /* 0x000fe20008000f00 */
[----:B------:R-:W-:Y:S01]  /*15f80*/  IMAD.MOV.U32 R13, RZ, RZ, RZ ;  /* 0x000000ffff0d7224 */ /* 0x000fe200078e00ff */
[----:B------:R-:W-:-:S02]  /*15f90*/  MOV R11, UR5 ;  /* 0x00000005000b7c02 */ /* 0x000fc40008000f00 */
[----:B------:R-:W-:Y:S02]  /*15fa0*/  MOV R8, 0x70 ;  /* 0x0000007000087802 */ /* 0x000fe40000000f00 */
[----:B-1----:R-:W-:-:S07]  /*15fb0*/  MOV R12, 0x1 ;  /* 0x00000001000c7802 */ /* 0x002fce0000000f00 */
[----:B------:R-:W-:-:S07]  /*15fc0*/  LEPC R20, `(.L_x_63) ;  /* 0x000000001014794e */ /* 0x000fce0000000000 */
[----:B--2---:R-:W-:Y:S05]  /*15fd0*/  CALL.ABS.NOINC R2 ;  /* 0x0000000002007343 */ /* 0x004fea0003c00000 */
.L_x_63:
[----:B------:R-:W1:Y:S01]  /*15fe0*/  S2R R5, SR_TID.X ;  /* 0x0000000000057919 */ /* 0x000e620000002100 */
[----:B------:R-:W-:Y:S01]  /*15ff0*/  ULDC.64 UR4, c[0x0][0x730] ;  /* 0x0001cc0000047ab9 */ /* 0x000fe20000000a00 */
[----:B------:R-:W-:Y:S01]  /*16000*/  VIADD R16, R16, 0x1f ;  /* 0x0000001f10107836 */ /* 0x000fe20000000000 */
[----:B------:R-:W-:Y:S02]  /*16010*/  ISETP.NE.U32.AND P0, PT, RZ, UR4, PT ;  /* 0x00000004ff007c0c */ /* 0x000fe4000bf05070 */
[----:B------:R-:W-:Y:S02]  /*16020*/  LEA R17, R17, R18, 0x4 ;  /* 0x0000001211117211 */ /* 0x000fe400078e20ff */
[----:B------:R-:W-:-:S13]  /*16030*/  ISETP.NE.AND.EX P0, PT, RZ, UR5, PT, P0 ;  /* 0x00000005ff007c0c */ /* 0x000fda000bf05300 */
[----:B------:R-:W3:Y:S01]  /*16040*/  @P0 LDC R43, c[0x0][0x720] ;  /* 0x0001c800ff2b0b82 */ /* 0x000ee20000000800 */
[----:B------:R-:W-:Y:S02]  /*16050*/  ISETP.GT.U32.AND P0, PT, R16, 0x3e, PT ;  /* 0x0000003e1000780c */ /* 0x000fe40003f04070 */
[----:B-1----:R-:W-:Y:S02]  /*16060*/  SHF.L.U32 R0, R5, 0x4, RZ ;  /* 0x0000000405007819 */ /* 0x002fe400000006ff */
[----:B--2---:R-:W-:Y:S02]  /*16070*/  SHF.R.U32.HI R2, RZ, 0x1, R5 ;  /* 0x00000001ff027819 */ /* 0x004fe40000011605 */
[C---:B----4-:R-:W-:Y:S02]  /*16080*/  LOP3.LUT R3, R0.reuse, 0x40, RZ, 0xc0, !PT ;  /* 0x0000004000037812 */ /* 0x050fe400078ec0ff */
[----:B------:R-:W-:Y:S02]  /*16090*/  LOP3.LUT R0, R0, 0x80, RZ, 0xc0, !PT ;  /* 0x0000008000007812 */ /* 0x000fe400078ec0ff */
[----:B------:R-:W-:-:S02]  /*160a0*/  LOP3.LUT R4, R3, 0x8, R2, 0xf8, !PT ;  /* 0x0000000803047812 */ /* 0x000fc400078ef802 */
[----:B------:R-:W-:Y:S02]  /*160b0*/  SHF.L.U32 R3, R5, 0x1, RZ ;  /* 0x0000000105037819 */ /* 0x000fe400000006ff */
[----:B------:R-:W-:Y:S01]  /*160c0*/  LEA R2, R17, R0, 0x4 ;  /* 0x0000000011027211 */ /* 0x000fe200078e20ff */
[-C--:B---3--:R-:W-:Y:S01]  /*160d0*/  FMUL R0, R184, R43.reuse ;  /* 0x0000002bb8007220 */ /* 0x088fe20000400000 */
[----:B------:R-:W-:Y:S01]  /*160e0*/  LOP3.LUT R3, R4, 0x8, R3, 0x78, !PT ;  /* 0x0000000804037812 */ /* 0x000fe200078e7803 */
[-C--:B------:R-:W-:Y:S01]  /*160f0*/  FMUL R5, R44, R43.reuse ;  /* 0x0000002b2c057220 */ /* 0x080fe20000400000 */
[-C--:B------:R-:W-:Y:S01]  /*16100*/  FMUL R4, R188, R43.reuse ;  /* 0x0000002bbc047220 */ /* 0x080fe20000400000 */
[----:B------:R-:W-:Y:S01]  /*16110*/  FMUL R7, R26, R43 ;  /* 0x0000002b1a077220 */ /* 0x000fe20000400000 */
[----:B------:R-:W-:Y:S01]  /*16120*/  IADD3 R8, R2, R3, RZ ;  /* 0x0000000302087210 */ /* 0x000fe20007ffe0ff */
        /* <DEDUP_REMOVED lines=39> */
[----:B------:R-:W-:Y:S01]  /*163a0*/  F2FP.BF16.F32.PACK_AB R47, R9, R6 ;  /* 0x00000006092f723e */ /* 0x000fe200000010ff */
[----:B------:R-:W-:Y:S06]  /*163b0*/  @P0 BRA `(.L_x_64) ;  /* 0x0000000000040947 */ /* 0x000fec0003800000 */
[----:B------:R-:W-:-:S04]  /*163c0*/  DEPBAR.LE SB0, 0x1 ;  /* 0x000080400000791a */ /* 0x000fc80000000000 */
.L_x_64:
[----:B------:R-:W-:Y:S05]  /*163d0*/  WARPSYNC.ALL ;  /* 0x0000000000007948 */ /* 0x000fea0003800000 */
[----:B------:R-:W-:Y:S01]  /*163e0*/  BAR.SYNC.DEFER_BLOCKING 0x1, 0x80 ;  /* 0x0042000000007b1d */ /* 0x000fe20000010000 */
[C---:B------:R-:W-:Y:S01]  /*163f0*/  LEA R22, R8.reuse, R22, 0x1 ;  /* 0x0000001608167211 */ /* 0x040fe200078e08ff */
[----:B------:R-:W-:Y:S01]  /*16400*/  IMAD R8, R8, 0x2, R19 ;  /* 0x0000000208087824 */ /* 0x000fe200078e0213 */
[----:B------:R-:W-:Y:S02]  /*16410*/  F2FP.BF16.F32.PACK_AB R4, R10, R11 ;  /* 0x0000000b0a04723e */ /* 0x000fe400000010ff */
[----:B------:R-:W-:Y:S01]  /*16420*/  F2FP.BF16.F32.PACK_AB R5, R12, R13 ;  /* 0x0000000d0c05723e */ /* 0x000fe200000010ff */
[----:B------:R-:W-:Y:S01]  /*16430*/  BSSY B0, `(.L_x_65) ;  /* 0x0000018000007945 */ /* 0x000fe20003800000 */
[----:B------:R-:W-:-:S02]  /*16440*/  F2FP.BF16.F32.PACK_AB R6, R14, R15 ;  /* 0x0000000f0e06723e */ /* 0x000fc400000010ff */
[----:B------:R-:W-:Y:S01]  /*16450*/  F2FP.BF16.F32.PACK_AB R7, R16, R17 ;  /* 0x000000111007723e */ /* 0x000fe200000010ff */
[----:B------:R1:W-:Y:S01]  /*16460*/  STSM.16.M88.4 [R8+-0x1100], R44 ;  /* 0xffef002c08007844 */ /* 0x0003e20000000200 */
[----:B------:R-:W-:Y:S01]  /*16470*/  @!PT LDS RZ, [RZ] ;  /* 0x00000000fffff984 */ /* 0x000fe20000000800 */
[----:B------:R-:W-:Y:S01]  /*16480*/  @!PT LDS RZ, [RZ] ;  /* 0x00000000fffff984 */ /* 0x000fe20000000800 */
[----:B------:R-:W-:Y:S01]  /*16490*/  @!PT LDS RZ, [RZ] ;  /* 0x00000000fffff984 */ /* 0x000fe20000000800 */
[----:B------:R-:W-:Y:S01]  /*164a0*/  @!PT LDS RZ, [RZ] ;  /* 0x00000000fffff984 */ /* 0x000fe20000000800 */
[----:B------:R2:W-:Y:S06]  /*164b0*/  MEMBAR.ALL.CTA ;  /* 0x0000000000007992 */ /* 0x0005ec0000008000 */
[----:B--2---:R-:W2:Y:S02]  /*164c0*/  FENCE.VIEW.ASYNC.S ;  /* 0x00000000000073c6 */ /* 0x004ea40000000000 */
[----:B--2---:R-:W-:Y:S06]  /*164d0*/  BAR.SYNC.DEFER_BLOCKING 0x1, 0x80 ;  /* 0x0042000000007b1d */ /* 0x004fec0000010000 */
[----:B------:R-:W-:Y:S05]  /*164e0*/  @P0 BRA `(.L_x_66) ;  /* 0x0000000000300947 */ /* 0x000fea0003800000 */
[----:B------:R-:W-:Y:S01]  /*164f0*/  S2UR UR12, SR_CTAID.Z ;  /* 0x00000000000c79c3 */ /* 0x000fe20000002700 */
[----:B------:R-:W-:Y:S01]  /*16500*/  R2UR UR8, R19 ;  /* 0x00000000130872ca */ /* 0x000fe200000e0000 */
[----:B------:R-:W-:Y:S01]  /*16510*/  ULDC.64 UR4, c[0x0][0x198] ;  /* 0x0000660000047ab9 */ /* 0x000fe20000000a00 */
[----:B------:R-:W-:Y:S02]  /*16520*/  USHF.L.U32 UR10, UR36, 0x6, URZ ;  /* 0x00000006240a7899 */ /* 0x000fe4000800063f */
[----:B------:R-:W-:Y:S01]  /*16530*/  UIADD3 UR4, UP0, UR4, 0x670, URZ ;  /* 0x0000067004047890 */ /* 0x000fe2000ff1e03f */
[----:B------:R-:W-:Y:S02]  /*16540*/  UMOV UR9, URZ ;  /* 0x0000003f00097c82 */ /* 0x000fe40008000000 */
[----:B------:R-:W2:Y:S01]  /*16550*/  S2UR UR11, SR_CTAID.Y ;  /* 0x00000000000b79c3 */ /* 0x000ea20000002600 */
[----:B------:R-:W-:-:S05]  /*16560*/  UIADD3.X UR5, URZ, UR5, URZ, UP0, !UPT ;  /* 0x000000053f057290 */ /* 0x000fca00087fe43f */
[----:B------:R-:W-:-:S09]  /*16570*/  UIADD3 UR8, UR8, -0x1100, URZ ;  /* 0xffffef0008087890 */ /* 0x000fd2000fffe03f */
[----:B--2---:R2:W-:Y:S01]  /*16580*/  UTMASTG.4D [UR8], [UR4] ;  /* 0x00000008040073b5 */ /* 0x0045e20008018000 */
[----:B------:R0:W-:Y:S01]  /*16590*/  UTMACMDFLUSH ;  /* 0x00000000000079b7 */ /* 0x0001e20000000000 */
[----:B--2---:R-:W-:-:S04]  /*165a0*/  DEPBAR.LE SB0, 0x1 ;  /* 0x000080400000791a */ /* 0x004fc80000000000 */
.L_x_66:
[----:B------:R-:W-:Y:S05]  /*165b0*/  BSYNC B0 ;  /* 0x0000000000007941 */ /* 0x000fea0003800000 */
.L_x_65:
[----:B------:R-:W-:Y:S01]  /*165c0*/  BAR.SYNC.DEFER_BLOCKING 0x1, 0x80 ;  /* 0x0042000000007b1d */ /* 0x000fe20000010000 */
[----:B-1----:R-:W-:Y:S02]  /*165d0*/  F2FP.BF16.F32.PACK_AB R8, R18, R21 ;  /* 0x000000151208723e */ /* 0x002fe400000010ff */
[----:B------:R-:W-:Y:S02]  /*165e0*/  F2FP.BF16.F32.PACK_AB R9, R20, R23 ;  /* 0x000000171409723e */ /* 0x000fe400000010ff */
[----:B------:R-:W-:Y:S01]  /*165f0*/  F2FP.BF16.F32.PACK_AB R10, R24, R25 ;  /* 0x00000019180a723e */ /* 0x000fe200000010ff */
[----:B------:R-:W-:Y:S01]  /*16600*/  BSSY B0, `(.L_x_67) ;  /* 0x0000017000007945 */ /* 0x000fe20003800000 */
[----:B------:R-:W-:Y:S01]  /*16610*/  F2FP.BF16.F32.PACK_AB R11, R26, R27 ;  /* 0x0000001b1a0b723e */ /* 0x000fe200000010ff */
[----:B------:R1:W-:Y:S01]  /*16620*/  STSM.16.M88.4 [R22+0x800], R4 ;  /* 0x0008000416007844 */ /* 0x0003e20000000200 */
        /* <DEDUP_REMOVED lines=13> */
[----:B------:R-:W-:Y:S02]  /*16700*/  UMOV UR9, 0x10 ;  /* 0x0000001000097882 */ /* 0x000fe40000000000 */
[----:B------:R-:W2:Y:S01]  /*16710*/  S2UR UR11, SR_CTAID.Y ;  /* 0x00000000000b79c3 */ /* 0x000ea20000002600 */
[----:B------:R-:W-:-:S05]  /*16720*/  UIADD3.X UR5, URZ, UR5, URZ, UP0, !UPT ;  /* 0x000000053f057290 */ /* 0x000fca00087fe43f */
[----:B------:R-:W-:-:S09]  /*16730*/  UIADD3 UR8, UR8, -0x900, URZ ;  /* 0xfffff70008087890 */ /* 0x000fd2000fffe03f */
[----:B--2---:R2:W-:Y:S01]  /*16740*/  UTMASTG.4D [UR8], [UR4] ;  /* 0x00000008040073b5 */ /* 0x0045e20008018000 */
[----:B------:R0:W-:Y:S01]  /*16750*/  UTMACMDFLUSH ;  /* 0x00000000000079b7 */ /* 0x0001e20000000000 */
[----:B--2---:R-:W-:-:S04]  /*16760*/  DEPBAR.LE SB0, 0x1 ;  /* 0x000080400000791a */ /* 0x004fc80000000000 */
.L_x_68:
[----:B------:R-:W-:Y:S05]  /*16770*/  BSYNC B0 ;  /* 0x0000000000007941 */ /* 0x000fea0003800000 */
.L_x_67:
[----:B------:R-:W-:Y:S01]  /*16780*/  BAR.SYNC.DEFER_BLOCKING 0x1, 0x80 ;  /* 0x0042000000007b1d */ /* 0x000fe20000010000 */
[----:B------:R-:W-:Y:S02]  /*16790*/  F2FP.BF16.F32.PACK_AB R28, R28, R29 ;  /* 0x0000001d1c1c723e */ /* 0x000fe400000010ff */
[----:B------:R-:W-:Y:S02]  /*167a0*/  F2FP.BF16.F32.PACK_AB R29, R30, R31 ;  /* 0x0000001f1e1d723e */ /* 0x000fe400000010ff */
[----:B------:R-:W-:Y:S01]  /*167b0*/  F2FP.BF16.F32.PACK_AB R30, R32, R33 ;  /* 0x00000021201e723e */ /* 0x000fe200000010ff */
[----:B------:R-:W-:Y:S01]  /*167c0*/  BSSY B0, `(.L_x_69) ;  /* 0x0000017000007945 */ /* 0x000fe20003800000 */
[----:B------:R-:W-:Y:S01]  /*167d0*/  F2FP.BF16.F32.PACK_AB R31, R34, R35 ;  /* 0x00000023221f723e */ /* 0x000fe200000010ff */
[----:B------:R2:W-:Y:S01]  /*167e0*/  STSM.16.M88.4 [R22], R8 ;  /* 0x0000000816007844 */ /* 0x0005e20000000200 */
[----:B------:R-:W-:Y:S01]  /*167f0*/  @!PT LDS RZ, [RZ] ;  /* 0x00000000fffff984 */ /* 0x000fe20000000800 */
[----:B------:R-:W-:Y:S01]  /*16800*/  @!PT LDS RZ, [RZ] ;  /* 0x00000000fffff984 */ /* 0x000fe20000000800 */
[----:B------:R-:W-:Y:S01]  /*16810*/  @!PT LDS RZ, [RZ] ;  /* 0x00000000fffff984 */ /* 0x000fe20000000800 */
[----:B------:R-:W-:Y:S01]  /*16820*/  @!PT LDS RZ, [RZ] ;  /* 0x00000000fffff984 */ /* 0x000fe20000000800 */
[----:B------:R3:W-:Y:S06]  /*16830*/  MEMBAR.ALL.CTA ;  /* 0x0000000000007992 */ /* 0x0007ec0000008000 */
[----:B---3--:R-:W3:Y:S02]  /*16840*/  FENCE.VIEW.ASYNC.S ;  /* 0x00000000000073c6 */ /* 0x008ee40000000000 */
[----:B---3--:R-:W-:Y:S06]  /*16850*/  BAR.SYNC.DEFER_BLOCKING 0x1, 0x80 ;  /* 0x0042000000007b1d */ /* 0x008fec0000010000 */
[----:B------:R-:W-:Y:S05]  /*16860*/  @P0 BRA `(.L_x_70) ;  /* 0x0000000000300947 */ /* 0x000fea0003800000 */
[----:B------:R-:W-:Y:S01]  /*16870*/  S2UR UR12, SR_CTAID.Z ;  /* 0x00000000000c79c3 */ /* 0x000fe20000002700 */
[----:B------:R-:W-:Y:S01]  /*16880*/  R2UR UR8, R19 ;  /* 0x00000000130872ca */ /* 0x000fe200000e0000 */
[----:B------:R-:W-:Y:S01]  /*16890*/  ULDC.64 UR4, c[0x0][0x198] ;  /* 0x0000660000047ab9 */ /* 0x000fe20000000a00 */
[----:B------:R-:W-:Y:S02]  /*168a0*/  USHF.L.U32 UR10, UR36, 0x6, URZ ;  /* 0x00000006240a7899 */ /* 0x000fe4000800063f */
[----:B------:R-:W-:Y:S01]  /*168b0*/  UIADD3 UR4, UP0, UR4, 0x670, URZ ;  /* 0x0000067004047890 */ /* 0x000fe2000ff1e03f */
[----:B------:R-:W-:Y:S02]  /*168c0*/  UMOV UR9, 0x20 ;  /* 0x0000002000097882 */ /* 0x000fe40000000000 */
[----:B------:R-:W3:Y:S01]  /*168d0*/  S2UR UR11, SR_CTAID.Y ;  /* 0x00000000000b79c3 */ /* 0x000ee20000002600 */
[----:B------:R-:W-:-:S05]  /*168e0*/  UIADD3.X UR5, URZ, UR5, URZ, UP0, !UPT ;  /* 0x000000053f057290 */ /* 0x000fca00087fe43f */
[----:B------:R-:W-:-:S09]  /*168f0*/  UIADD3 UR8, UR8, -0x1100, URZ ;  /* 0xffffef0008087890 */ /* 0x000fd2000fffe03f */
[----:B---3--:R3:W-:Y:S01]  /*16900*/  UTMASTG.4D [UR8], [UR4] ;  /* 0x00000008040073b5 */ /* 0x0087e20008018000 */
[----:B------:R0:W-:Y:S01]  /*16910*/  UTMACMDFLUSH ;  /* 0x00000000000079b7 */ /* 0x0001e20000000000 */
[----:B---3--:R-:W-:-:S04]  /*16920*/  DEPBAR.LE SB0, 0x1 ;  /* 0x000080400000791a */ /* 0x008fc80000000000 */
.L_x_70:
[----:B------:R-:W-:Y:S05]  /*16930*/  BSYNC B0 ;  /* 0x0000000000007941 */ /* 0x000fea0003800000 */
.L_x_69:
[----:B------:R-:W-:Y:S01]  /*16940*/  BAR.SYNC.DEFER_BLOCKING 0x1, 0x80 ;  /* 0x0042000000007b1d */ /* 0x000fe20000010000 */
[----:B------:R-:W-:Y:S02]  /*16950*/  F2FP.BF16.F32.PACK_AB R36, R36, R37 ;  /* 0x000000252424723e */ /* 0x000fe400000010ff */
        /* <DEDUP_REMOVED lines=10> */
[----:B----4-:R-:W4:Y:S02]  /*16a00*/  FENCE.VIEW.ASYNC.S ;  /* 0x00000000000073c6 */ /* 0x010f240000000000 */
[----:B----4-:R-:W-:Y:S06]  /*16a10*/  BAR.SYNC.DEFER_BLOCKING 0x1, 0x80 ;  /* 0x0042000000007b1d */ /* 0x010fec0000010000 */
[----:B------:R-:W-:Y:S05]  /*16a20*/  @P0 BRA `(.L_x_72) ;  /* 0x0000000000300947 */ /* 0x000fea0003800000 */
[----:B------:R-:W-:Y:S01]  /*16a30*/  S2UR UR12, SR_CTAID.Z ;  /* 0x00000000000c79c3 */ /* 0x000fe20000002700 */
[----:B------:R-:W-:Y:S01]  /*16a40*/  R2UR UR8, R19 ;  /* 0x00000000130872ca */ /* 0x000fe200000e0000 */
[----:B------:R-:W-:Y:S01]  /*16a50*/  ULDC.64 UR4, c[0x0][0x198] ;  /* 0x0000660000047ab9 */ /* 0x000fe20000000a00 */
[----:B------:R-:W-:Y:S02]  /*16a60*/  USHF.L.U32 UR10, UR36, 0x6, URZ ;  /* 0x00000006240a7899 */ /* 0x000fe4000800063f */
[----:B------:R-:W-:Y:S01]  /*16a70*/  UIADD3 UR4, UP0, UR4, 0x670, URZ ;  /* 0x0000067004047890 */ /* 0x000fe2000ff1e03f */
[----:B------:R-:W-:Y:S02]  /*16a80*/  UMOV UR9, 0x30 ;  /* 0x0000003000097882 */ /* 0x000fe40000000000 */
[----:B------:R-:W4:Y:S01]  /*16a90*/  S2UR UR11, SR_CTAID.Y ;  /* 0x00000000000b79c3 */ /* 0x000f220000002600 */
[----:B------:R-:W-:-:S05]  /*16aa0*/  UIADD3.X UR5, URZ, UR5, URZ, UP0, !UPT ;  /* 0x000000053f057290 */ /* 0x000fca00087fe43f */
[----:B------:R-:W-:-:S09]  /*16ab0*/  UIADD3 UR8, UR8, -0x900, URZ ;  /* 0xfffff70008087890 */ /* 0x000fd2000fffe03f */
[----:B----4-:R4:W-:Y:S01]  /*16ac0*/  UTMASTG.4D [UR8], [UR4] ;  /* 0x00000008040073b5 */ /* 0x0109e20008018000 */
[----:B------:R0:W-:Y:S01]  /*16ad0*/  UTMACMDFLUSH ;  /* 0x00000000000079b7 */ /* 0x0001e20000000000 */
[----:B----4-:R-:W-:-:S04]  /*16ae0*/  DEPBAR.LE SB0, 0x1 ;  /* 0x000080400000791a */ /* 0x010fc80000000000 */
.L_x_72:
[----:B------:R-:W-:Y:S05]  /*16af0*/  BSYNC B0 ;  /* 0x0000000000007941 */ /* 0x000fea0003800000 */
.L_x_71:
[----:B------:R-:W-:Y:S06]  /*16b00*/  BAR.SYNC.DEFER_BLOCKING 0x1, 0x80 ;  /* 0x0042000000007b1d */ /* 0x000fec0000010000 */
[----:B------:R-:W-:Y:S01]  /*16b10*/  BSSY B0, `(.L_x_73) ;  /* 0x0000015000007945 */ /* 0x000fe20003800000 */
[----:B------:R4:W-:Y:S01]  /*16b20*/  STSM.16.M88.4 [R22], R36 ;  /* 0x0000002416007844 */ /* 0x0009e20000000200 */
[----:B------:R-:W-:Y:S01]  /*16b30*/  @!PT LDS RZ, [RZ] ;  /* 0x00000000fffff984 */ /* 0x000fe20000000800 */
[----:B------:R-:W-:Y:S01]  /*16b40*/  @!PT LDS RZ, [RZ] ;  /* 0x00000000fffff984 */ /* 0x000fe20000000800 */
[----:B------:R-:W-:Y:S01]  /*16b50*/  @!PT LDS RZ, [RZ] ;  /* 0x00000000fffff984 */ /* 0x000fe20000000800 */
[----:B------:R-:W-:Y:S01]  /*16b60*/  @!PT LDS RZ, [RZ] ;  /* 0x00000000fffff984 */ /* 0x000fe20000000800 */
[----:B------:R5:W-:Y:S06]  /*16b70*/  MEMBAR.ALL.CTA ;  /* 0x0000000000007992 */ /* 0x000bec0000008000 */
[----:B-----5:R-:W5:Y:S02]  /*16b80*/  FENCE.VIEW.ASYNC.S ;  /* 0x00000000000073c6 */ /* 0x020f640000000000 */
[----:B-----5:R-:W-:Y:S06]  /*16b90*/  BAR.SYNC.DEFER_BLOCKING 0x1, 0x80 ;  /* 0x0042000000007b1d */ /* 0x020fec0000010000 */
[----:B------:R-:W-:Y:S05]  /*16ba0*/  @P0 BRA `(.L_x_74) ;  /* 0x00000000002c0947 */ /* 0x000fea0003800000 */
[----:B------:R-:W-:Y:S01]  /*16bb0*/  S2UR UR12, SR_CTAID.Z ;  /* 0x00000000000c79c3 */ /* 0x000fe20000002700 */
[----:B------:R-:W-:Y:S01]  /*16bc0*/  R2UR UR8, R19 ;  /* 0x00000000130872ca */ /* 0x000fe200000e0000 */
[----:B------:R-:W-:Y:S01]  /*16bd0*/  ULDC.64 UR4, c[0x0][0x198] ;  /* 0x0000660000047ab9 */ /* 0x000fe20000000a00 */
[----:B------:R-:W-:Y:S02]  /*16be0*/  USHF.L.U32 UR10, UR36, 0x6, URZ ;  /* 0x00000006240a7899 */ /* 0x000fe4000800063f */
[----:B------:R-:W-:Y:S01]  /*16bf0*/  UIADD3 UR4, UP0, UR4, 0x670, URZ ;  /* 0x0000067004047890 */ /* 0x000fe2000ff1e03f */
[----:B------:R-:W-:Y:S02]  /*16c00*/  UMOV UR9, 0x40 ;  /* 0x0000004000097882 */ /* 0x000fe40000000000 */
[----:B------:R-:W5:Y:S01]  /*16c10*/  S2UR UR11, SR_CTAID.Y ;  /* 0x00000000000b79c3 */ /* 0x000f620000002600 */
[----:B------:R-:W-:-:S05]  /*16c20*/  UIADD3.X UR5, URZ, UR5, URZ, UP0, !UPT ;  /* 0x000000053f057290 */ /* 0x000fca00087fe43f */
[----:B------:R-:W-:-:S09]  /*16c30*/  UIADD3 UR8, UR8, -0x1100, URZ ;  /* 0xffffef0008087890 */ /* 0x000fd2000fffe03f */
[----:B-----5:R1:W-:Y:S02]  /*16c40*/  UTMASTG.4D [UR8], [UR4] ;  /* 0x00000008040073b5 */ /* 0x0203e40008018000 */
[----:B-1----:R0:W-:Y:S02]  /*16c50*/  UTMACMDFLUSH ;  /* 0x00000000000079b7 */ /* 0x0021e40000000000 */
.L_x_74:
[----:B------:R-:W-:Y:S05]  /*16c60*/  BSYNC B0 ;  /* 0x0000000000007941 */ /* 0x000fea0003800000 */
.L_x_73:
[----:B------:R-:W-:Y:S01]  /*16c70*/  UIADD3 UR37, UR37, -0x1, URZ ;  /* 0xffffffff25257890 */ /* 0x000fe2000fffe03f */
[----:B------:R-:W-:-:S04]  /*16c80*/  DEPBAR.LE SB0, 0x0 ;  /* 0x000080000000791a */ /* 0x000fc80000000000 */
[----:B------:R-:W-:-:S04]  /*16c90*/  USHF.L.U32 UR4, UR37, 0x3, URZ ;  /* 0x0000000325047899 */ /* 0x000fc8000800063f */
[----:B------:R-:W-:-:S04]  /*16ca0*/  ULOP3.LUT UR4, UR4, 0x8, URZ, 0xe2, !UPT ;  /* 0x0000000804047892 */ /* 0x000fc8000f8ee23f */
[----:B------:R-:W-:-:S06]  /*16cb0*/  ULOP3.LUT UR4, UR4, 0x18, URZ, 0x3c, !UPT ;  /* 0x0000001804047892 */ /* 0x000fcc000f8e3c3f */
[----:B------:R-:W-:-:S04]  /*16cc0*/  MOV R0, UR4 ;  /* 0x0000000400007c02 */ /* 0x000fc80008000f00 */
[----:B------:R-:W-:Y:S01]  /*16cd0*/  SYNCS.ARRIVE.TRANS64.A1T0 RZ, [R0+UR38+0x37090], RZ ;  /* 0x037090ff00ff79a7 */ /* 0x000fe20008100026 */
[----:B------:R-:W-:Y:S05]  /*16ce0*/  EXIT ;  /* 0x000000000000794d */ /* 0x000fea0003800000 */
.L_x_6:
[----:B------:R-:W-:-:S08]  /*16cf0*/  UISETP.NE.AND UP0, UPT, UR4, 0x1, UPT ;  /* 0x000000010400788c */ /* 0x000fd0000bf05270 */
[----:B------:R-:W1:-:S00]  /*16d00*/  USETMAXREG.DEALLOC.CTAPOOL 0x18 ;  /* 0x00000018000079c8 */ /* 0x000e4000080e0500 */
[----:B------:R-:W-:-:S13]  /*16d10*/  PLOP3.LUT P0, PT, PT, PT, UP0, 0x80, 0x0 ;  /* 0x000000000000781c */ /* 0x000fda0003f0f008 */
[----:B------:R-:W-:Y:S05]  /*16d20*/  @P0 EXIT ;  /* 0x000000000000094d */ /* 0x000fea0003800000 */
[----:B------:R-:W2:Y:S01]  /*16d30*/  S2UR UR11, SR_CTAID.X ;  /* 0x00000000000b79c3 */ /* 0x000ea20000002500 */
[----:B------:R-:W-:Y:S01]  /*16d40*/  ULDC UR4, c[0x0][0x28c] ;  /* 0x0000a30000047ab9 */ /* 0x000fe20000000800 */
[----:B------:R-:W-:Y:S01]  /*16d50*/  ELECT P3, URZ, PT ;  /* 0x00000000003f782f */ /* 0x000fe20003860000 */
[----:B------:R-:W-:Y:S01]  /*16d60*/  BSSY B0, `(.L_x_75) ;  /* 0x000004a000007945 */ /* 0x000fe20003800000 */
[----:B------:R-:W-:Y:S01]  /*16d70*/  UIADD3 UR6, UR4, 0xff, URZ ;  /* 0x000000ff04067890 */ /* 0x000fe2000fffe03f */
[----:B-1----:R-:W-:Y:S02]  /*16d80*/  CS2R R2, SRZ ;  /* 0x0000000000027805 */ /* 0x002fe4000001ff00 */
[----:B------:R-:W-:Y:S01]  /*16d90*/  MOV R7, RZ ;  /* 0x000000ff00077202 */ /* 0x000fe20000000f00 */
[----:B------:R-:W-:Y:S01]  /*16da0*/  USHF.R.S32.HI UR7, URZ, 0x1f, UR6 ;  /* 0x0000001f3f077899 */ /* 0x000fe20008011406 */
[----:B------:R-:W1:Y:S03]  /*16db0*/  S2UR UR52, SR_CTAID.Y ;  /* 0x00000000003479c3 */ /* 0x000e660000002600 */
[----:B------:R-:W-:-:S04]  /*16dc0*/  ULEA.HI UR7, UR7, UR6, URZ, 0x8 ;  /* 0x0000000607077291 */ /* 0x000fc8000f8f403f */
[----:B------:R-:W-:Y:S01]  /*16dd0*/  USHF.R.S32.HI UR7, URZ, 0x8, UR7 ;  /* 0x000000083f077899 */ /* 0x000fe20008011407 */
[----:B------:R-:W3:Y:S01]  /*16de0*/  S2UR UR53, SR_CTAID.Z ;  /* 0x00000000003579c3 */ /* 0x000ee20000002700 */
[----:B--2---:R-:W-:-:S04]  /*16df0*/  USHF.L.U32 UR11, UR11, 0x7, URZ ;  /* 0x000000070b0b7899 */ /* 0x004fc8000800063f */
[----:B------:R-:W-:-:S04]  /*16e00*/  UIADD3 UR4, UR11, 0x17f, URZ ;  /* 0x0000017f0b047890 */ /* 0x000fc8000fffe03f */
[----:B------:R-:W-:-:S04]  /*16e10*/  USHF.R.U32.HI UR4, URZ, 0x8, UR4 ;  /* 0x000000083f047899 */ /* 0x000fc80008011604 */
[----:B------:R-:W-:-:S04]  /*16e20*/  UISETP.LT.AND UP0, UPT, UR4, UR7, UPT ;  /* 0x000000070400728c */ /* 0x000fc8000bf01270 */
[----:B------:R-:W-:Y:S01]  /*16e30*/  USEL UR4, UR4, UR7, UP0 ;  /* 0x0000000704047287 */ /* 0x000fe20008000000 */
[----:B-1-3--:R-:W-:Y:S11]  /*16e40*/  @!P3 BRA `(.L_x_76) ;  /* 0x0000000000ecb947 */ /* 0x00aff60003800000 */
[----:B------:R-:W1:Y:S01]  /*16e50*/  S2R R4, SR_CgaCtaId ;  /* 0x0000000000047919 */ /* 0x000e620000008800 */
[----:B------:R-:W-:Y:S02]  /*16e60*/  MOV R3, 0x400 ;  /* 0x0000040000037802 */ /* 0x000fe40000000f00 */
[----:B------:R-:W-:Y:S02]  /*16e70*/  MOV R5, 0x1 ;  /* 0x0000000100057802 */ /* 0x000fe40000000f00 */
[----:B-1----:R-:W-:Y:S02]  /*16e80*/  LEA R4, R4, R3, 0x18 ;  /* 0x0000000304047211 */ /* 0x002fe400078ec0ff */
[----:B------:R-:W-:-:S04]  /*16e90*/  SHF.L.U32 R3, R5, 0x1f, RZ ;  /* 0x0000001f05037819 */ /* 0x000fc800000006ff */
[----:B------:R-:W1:Y:S02]  /*16ea0*/  SYNCS.PHASECHK.TRANS64.TRYWAIT P0, [R4+URZ+0x37060], R3 ;  /* 0x03706003040075a7 */ /* 0x000e64000800017f */
[----:B-1----:R-:W-:Y:S05]  /*16eb0*/  @!P0 BRA `(.L_x_77) ;  /* 0x0000001c001c8947 */ /* 0x002fea0003800000 */
.L_x_114:
[----:B------:R-:W-:Y:S01]  /*16ec0*/  ULOP3.LUT UR6, UR5, 0x2, URZ, 0xfc, !UPT ;  /* 0x0000000205067892 */ /* 0x000fe2000f8efc3f */
[----:B-1----:R-:W-:-:S03]  /*16ed0*/  @P2 IMAD.MOV.U32 R3, RZ, RZ, 0x2800 ;  /* 0x00002800ff032424 */ /* 0x002fc600078e00ff */
[----:B------:R-:W-:Y:S01]  /*16ee0*/  UPRMT UR6, UR6, 0x9910, URZ ;  /* 0x0000991006067896 */ /* 0x000fe2000800003f */
[----:B------:R1:W-:Y:S03]  /*16ef0*/  @P2 SYNCS.ARRIVE.TRANS64 RZ, [R4+URZ+0x37050], R3 ;  /* 0x0370500304ff29a7 */ /* 0x0003e6000800003f */
[----:B------:R-:W-:-:S06]  /*16f00*/  UISETP.NE.AND UP0, UPT, UR6, 0x2, UPT ;  /* 0x000000020600788c */ /* 0x000fcc000bf05270 */
[----:B------:R-:W-:-:S13]  /*16f10*/  PLOP3.LUT P0, PT, PT, PT, UP0, 0x80, 0x0 ;  /* 0x000000000000781c */ /* 0x000fda0003f0f008 */
[----:B-1----:R-:W-:Y:S05]  /*16f20*/  @P0 BRA `(.L_x_78) ;  /* 0x0000000000040947 */ /* 0x002fea0003800000 */
[----:B------:R-:W-:Y:S01]  /*16f30*/  BPT.TRAP 0x1 ;  /* 0x000000040000795c */ /* 0x000fe20000300000 */
.L_x_78:
[----:B------:R-:W-:-:S04]  /*16f40*/  LOP3.LUT P0, RZ, R0, 0x1f, RZ, 0xc0, !PT ;  /* 0x0000001f00ff7812 */ /* 0x000fc8000780c0ff */
[----:B------:R-:W-:-:S13]  /*16f50*/  PLOP3.LUT P0, PT, P0, P2, PT, 0x2a, 0x0 ;  /* 0x000000000000781c */ /* 0x000fda0000704572 */
[----:B------:R-:W-:Y:S05]  /*16f60*/  @P0 BRA `(.L_x_79) ;  /* 0x0000000000040947 */ /* 0x000fea0003800000 */
[----:B------:R-:W-:Y:S01]  /*16f70*/  BPT.TRAP 0x1 ;  /* 0x000000040000795c */ /* 0x000fe20000300000 */
.L_x_79:
[----:B------:R-:W-:Y:S01]  /*16f80*/  R2UR UR8, R4 ;  /* 0x00000000040872ca */ /* 0x000fe200000e0000 */
[----:B------:R-:W-:Y:S01]  /*16f90*/  ULDC.64 UR6, c[0x0][0x198] ;  /* 0x0000660000067ab9 */ /* 0x000fe20000000a00 */
[----:B------:R-:W-:Y:S01]  /*16fa0*/  UMOV UR14, 0x0 ;  /* 0x00000000000e7882 */ /* 0x000fe20000000000 */
[----:B------:R-:W-:Y:S01]  /*16fb0*/  UIADD3 UR6, UP0, UR6, 0xf0, URZ ;  /* 0x000000f006067890 */ /* 0x000fe2000ff1e03f */
[----:B------:R-:W-:Y:S01]  /*16fc0*/  MOV R7, 0x40 ;  /* 0x0000004000077802 */ /* 0x000fe20000000f00 */
[----:B------:R-:W-:Y:S01]  /*16fd0*/  UMOV UR15, 0x10000000 ;  /* 0x10000000000f7882 */ /* 0x000fe20000000000 */
[----:B------:R-:W-:Y:S01]  /*16fe0*/  UMOV UR10, URZ ;  /* 0x0000003f000a7c82 */ /* 0x000fe20008000000 */
[----:B------:R-:W-:Y:S01]  /*16ff0*/  UIADD3.X UR7, URZ, UR7, URZ, UP0, !UPT ;  /* 0x000000073f077290 */ /* 0x000fe200087fe43f */
[----:B------:R-:W-:Y:S01]  /*17000*/  MOV R3, 0x1 ;  /* 0x0000000100037802 */ /* 0x000fe20000000f00 */
[----:B------:R-:W-:Y:S01]  /*17010*/  UMOV UR12, UR52 ;  /* 0x00000034000c7c82 */ /* 0x000fe20008000000 */
[----:B------:R-:W-:Y:S01]  /*17020*/  UMOV UR13, UR53 ;  /* 0x00000035000d7c82 */ /* 0x000fe20008000000 */
[----:B------:R-:W-:Y:S01]  /*17030*/  UMOV UR34, 0x10 ;  /* 0x0000001000227882 */ /* 0x000fe20000000000 */
[----:B------:R-:W-:Y:S01]  /*17040*/  UMOV UR35, UR11 ;  /* 0x0000000b00237c82 */ /* 0x000fe20008000000 */
[----:B------:R-:W-:-:S02]  /*17050*/  UIADD3 UR9, UR8, 0x37050, URZ ;  /* 0x0003705008097890 */ /* 0x000fc4000fffe03f */
[----:B------:R-:W-:Y:S02]  /*17060*/  UIADD3 UR32, UR8, 0x800, URZ ;  /* 0x0000080008207890 */ /* 0x000fe4000fffe03f */
[----:B------:R-:W-:Y:S02]  /*17070*/  UIADD3 UR24, UR8, 0x1000, URZ ;  /* 0x0000100008187890 */ /* 0x000fe4000fffe03f */
[----:B------:R-:W-:Y:S02]  /*17080*/  UIADD3 UR16, UR8, 0x1800, URZ ;  /* 0x0000180008107890 */ /* 0x000fe4000fffe03f */
[----:B------:R-:W-:Y:S02]  /*17090*/  UIADD3 UR48, UR8, 0x2000, URZ ;  /* 0x0000200008307890 */ /* 0x000fe4000fffe03f */
[----:B------:R1:W-:Y:S01]  /*170a0*/  UTMALDG.4D [UR8], [UR6], desc[UR14] ;  /* 0x00000e08060075b4 */ /* 0x0003e20008019000 */
[----:B------:R-:W-:Y:S01]  /*170b0*/  UMOV UR36, UR52 ;  /* 0x0000003400247c82 */ /* 0x000fe20008000000 */
[----:B------:R-:W-:Y:S01]  /*170c0*/  UMOV UR37, UR53 ;  /* 0x0000003500257c82 */ /* 0x000fe20008000000 */
[----:B------:R-:W-:Y:S01]  /*170d0*/  UMOV UR33, UR9 ;  /* 0x0000000900217c82 */ /* 0x000fe20008000000 */
[----:B------:R-:W-:Y:S01]  /*170e0*/  UMOV UR26, 0x20 ;  /* 0x00000020001a7882 */ /* 0x000fe20000000000 */
[----:B------:R-:W-:Y:S01]  /*170f0*/  UMOV UR27, UR11 ;  /* 0x0000000b001b7c82 */ /* 0x000fe20008000000 */
[----:B------:R-:W-:Y:S01]  /*17100*/  UMOV UR28, UR52 ;  /* 0x00000034001c7c82 */ /* 0x000fe20008000000 */
[----:B------:R-:W-:Y:S01]  /*17110*/  UMOV UR29, UR53 ;  /* 0x00000035001d7c82 */ /* 0x000fe20008000000 */
[----:B------:R-:W-:Y:S01]  /*17120*/  UMOV UR25, UR9 ;  /* 0x0000000900197c82 */ /* 0x000fe20008000000 */
[----:B------:R-:W-:Y:S01]  /*17130*/  UMOV UR18, 0x30 ;  /* 0x0000003000127882 */ /* 0x000fe20000000000 */
[----:B------:R-:W-:Y:S01]  /*17140*/  UMOV UR19, UR11 ;  /* 0x0000000b00137c82 */ /* 0x000fe20008000000 */
[----:B------:R-:W-:Y:S01]  /*17150*/  UMOV UR20, UR52 ;  /* 0x0000003400147c82 */ /* 0x000fe20008000000 */
[----:B------:R1:W-:Y:S01]  /*17160*/  UTMALDG.4D [UR32], [UR6], desc[UR14] ;  /* 0x00000e20060075b4 */ /* 0x0003e20008019000 */
[----:B------:R-:W-:Y:S01]  /*17170*/  UMOV UR21, UR53 ;  /* 0x0000003500157c82 */ /* 0x000fe20008000000 */
[----:B------:R-:W-:Y:S01]  /*17180*/  UMOV UR17, UR9 ;  /* 0x0000000900117c82 */ /* 0x000fe20008000000 */
[----:B------:R-:W-:Y:S01]  /*17190*/  UMOV UR50, 0x40 ;  /* 0x0000004000327882 */ /* 0x000fe20000000000 */
[----:B------:R-:W-:Y:S01]  /*171a0*/  UMOV UR51, UR11 ;  /* 0x0000000b00337c82 */ /* 0x000fe20008000000 */
[----:B------:R-:W-:Y:S01]  /*171b0*/  UMOV UR49, UR9 ;  /* 0x0000000900317c82 */ /* 0x000fe20008000000 */
[----:B------:R1:W-:Y:S01]  /*171c0*/  UTMALDG.4D [UR24], [UR6], desc[UR14] ;  /* 0x00000e18060075b4 */ /* 0x0003e20008019000 */
[----:B------:R1:W-:Y:S01]  /*171d0*/  UTMALDG.4D [UR16], [UR6], desc[UR14] ;  /* 0x00000e10060075b4 */ /* 0x0003e20008019000 */
[----:B------:R1:W-:Y:S02]  /*171e0*/  UTMALDG.4D [UR48], [UR6], desc[UR14] ;  /* 0x00000e30060075b4 */ /* 0x0003e40008019000 */
[----:B-1----:R-:W-:Y:S01]  /*171f0*/  NOP ;  /* 0x0000000000007918 */ /* 0x002fe20000000000 */
.L_x_76:
[----:B------:R-:W-:Y:S05]  /*17200*/  BSYNC B0 ;  /* 0x0000000000007941 */ /* 0x000fea0003800000 */
.L_x_75:
[----:B------:R-:W-:Y:S01]  /*17210*/  ISETP.LT.AND P4, PT, RZ, UR4, P3 ;  /* 0x00000004ff007c0c */ /* 0x000fe20009f81270 */
[----:B------:R-:W-:-:S12]  /*17220*/  BSSY B0, `(.L_x_80) ;  /* 0x000003e000007945 */ /* 0x000fd80003800000 */
[----:B------:R-:W-:Y:S05]  /*17230*/  @!P4 BRA `(.L_x_81) ;  /* 0x0000000000f0c947 */ /* 0x000fea0003800000 */
[----:B------:R-:W1:Y:S01]  /*17240*/  S2R R5, SR_CgaCtaId ;  /* 0x0000000000057919 */ /* 0x000e620000008800 */
[----:B------:R-:W-:-:S04]  /*17250*/  MOV R2, 0x400 ;  /* 0x0000040000027802 */ /* 0x000fc80000000f00 */
[----:B-1----:R-:W-:Y:S02]  /*17260*/  LEA R5, R5, R2, 0x18 ;  /* 0x0000000205057211 */ /* 0x002fe400078ec0ff */
[----:B------:R-:W-:-:S04]  /*17270*/  MOV R2, 0x1 ;  /* 0x0000000100027802 */ /* 0x000fc80000000f00 */
[----:B------:R-:W-:-:S04]  /*17280*/  SHF.L.U32 R2, R2, 0x1f, RZ ;  /* 0x0000001f02027819 */ /* 0x000fc800000006ff */
[----:B------:R-:W1:Y:S02]  /*17290*/  SYNCS.PHASECHK.TRANS64.TRYWAIT P0, [R5+URZ+0x37028], R2 ;  /* 0x03702802050075a7 */ /* 0x000e64000800017f */
[----:B-1----:R-:W-:Y:S05]  /*172a0*/  @!P0 BRA `(.L_x_82) ;  /* 0x0000001800348947 */ /* 0x002fea0003800000 */
.L_x_115:
        /* <DEDUP_REMOVED lines=8> */
.L_x_83:
[----:B------:R-:W-:-:S04]  /*17330*/  LOP3.LUT P0, RZ, R0, 0x1f, RZ, 0xc0, !PT ;  /* 0x0000001f00ff7812 */ /* 0x000fc8000780c0ff */
[----:B------:R-:W-:-:S13]  /*17340*/  PLOP3.LUT P0, PT, P0, P2, PT, 0x2a, 0x0 ;  /* 0x000000000000781c */ /* 0x000fda0000704572 */
[----:B------:R-:W-:Y:S05]  /*17350*/  @P0 BRA `(.L_x_84) ;  /* 0x0000000000040947 */ /* 0x000fea0003800000 */
[----:B------:R-:W-:Y:S01]  /*17360*/  BPT.TRAP 0x1 ;  /* 0x000000040000795c */ /* 0x000fe20000300000 */
.L_x_84:
[----:B------:R-:W-:Y:S01]  /*17370*/  R2UR UR16, R5 ;  /* 0x00000000051072ca */ /* 0x000fe200000e0000 */
[----:B------:R-:W-:Y:S01]  /*17380*/  ULDC.64 UR6, c[0x0][0x198] ;  /* 0x0000660000067ab9 */ /* 0x000fe20000000a00 */
[----:B------:R-:W-:Y:S01]  /*17390*/  UMOV UR51, URZ ;  /* 0x0000003f00337c82 */ /* 0x000fe20008000000 */
[----:B------:R-:W-:Y:S01]  /*173a0*/  UIADD3 UR6, UP0, UR6, 0x1f0, URZ ;  /* 0x000001f006067890 */ /* 0x000fe2000ff1e03f */
[----:B------:R-:W-:Y:S01]  /*173b0*/  MOV R2, 0x1 ;  /* 0x0000000100027802 */ /* 0x000fe20000000f00 */
[----:B------:R-:W-:Y:S01]  /*173c0*/  UMOV UR8, 0x0 ;  /* 0x0000000000087882 */ /* 0x000fe20000000000 */
[----:B------:R-:W-:Y:S01]  /*173d0*/  UMOV UR9, 0x10000000 ;  /* 0x1000000000097882 */ /* 0x000fe20000000000 */
[----:B------:R-:W-:Y:S01]  /*173e0*/  UIADD3.X UR7, URZ, UR7, URZ, UP0, !UPT ;  /* 0x000000073f077290 */ /* 0x000fe200087fe43f */
[----:B------:R-:W-:Y:S01]  /*173f0*/  UMOV UR50, URZ ;  /* 0x0000003f00327c82 */ /* 0x000fe20008000000 */
[----:B------:R-:W-:Y:S01]  /*17400*/  UMOV UR42, 0x10 ;  /* 0x00000010002a7882 */ /* 0x000fe20000000000 */
[----:B------:R-:W-:Y:S01]  /*17410*/  UMOV UR44, UR52 ;  /* 0x00000034002c7c82 */ /* 0x000fe20008000000 */
[----:B------:R-:W-:-:S02]  /*17420*/  UMOV UR45, UR53 ;  /* 0x00000035002d7c82 */ /* 0x000fc40008000000 */
[----:B------:R-:W-:Y:S02]  /*17430*/  UIADD3 UR48, UR16, 0x5000, URZ ;  /* 0x0000500010307890 */ /* 0x000fe4000fffe03f */
[----:B------:R-:W-:Y:S02]  /*17440*/  UIADD3 UR49, UR16, 0x37000, URZ ;  /* 0x0003700010317890 */ /* 0x000fe4000fffe03f */
[----:B------:R-:W-:Y:S02]  /*17450*/  UIADD3 UR40, UR16, 0x7000, URZ ;  /* 0x0000700010287890 */ /* 0x000fe4000fffe03f */
[----:B------:R-:W-:Y:S02]  /*17460*/  UIADD3 UR32, UR16, 0x9000, URZ ;  /* 0x0000900010207890 */ /* 0x000fe4000fffe03f */
[----:B------:R-:W-:Y:S02]  /*17470*/  UIADD3 UR24, UR16, 0xb000, URZ ;  /* 0x0000b00010187890 */ /* 0x000fe4000fffe03f */
[----:B------:R-:W-:Y:S01]  /*17480*/  UIADD3 UR16, UR16, 0xd000, URZ ;  /* 0x0000d00010107890 */ /* 0x000fe2000fffe03f */
[----:B------:R1:W-:Y:S01]  /*17490*/  UTMALDG.4D [UR48], [UR6], desc[UR8] ;  /* 0x00000830060075b4 */ /* 0x0003e20008019000 */
        /* <DEDUP_REMOVED lines=18> */
[----:B------:R1:W-:Y:S01]  /*175c0*/  UTMALDG.4D [UR32], [UR6], desc[UR8] ;  /* 0x00000820060075b4 */ /* 0x0003e20008019000 */
[----:B------:R1:W-:Y:S01]  /*175d0*/  UTMALDG.4D [UR24], [UR6], desc[UR8] ;  /* 0x00000818060075b4 */ /* 0x0003e20008019000 */
[----:B------:R1:W-:Y:S02]  /*175e0*/  UTMALDG.4D [UR16], [UR6], desc[UR8] ;  /* 0x00000810060075b4 */ /* 0x0003e40008019000 */
[----:B-1----:R-:W-:Y:S01]  /*175f0*/  NOP ;  /* 0x0000000000007918 */ /* 0x002fe20000000000 */
.L_x_81:
[----:B------:R-:W-:Y:S05]  /*17600*/  BSYNC B0 ;  /* 0x0000000000007941 */ /* 0x000fea0003800000 */
.L_x_80:
[----:B------:R-:W-:Y:S04]  /*17610*/  BSSY B0, `(.L_x_85) ;  /* 0x0000041000007945 */ /* 0x000fe80003800000 */
[----:B------:R-:W-:Y:S05]  /*17620*/  @!P3 BRA `(.L_x_86) ;  /* 0x0000000000fcb947 */ /* 0x000fea0003800000 */
[----:B------:R-:W1:Y:S01]  /*17630*/  S2R R5, SR_CgaCtaId ;  /* 0x0000000000057919 */ /* 0x000e620000008800 */
[----:B------:R-:W-:-:S04]  /*17640*/  MOV R4, 0x400 ;  /* 0x0000040000047802 */ /* 0x000fc80000000f00 */
[----:B-1----:R-:W-:Y:S02]  /*17650*/  LEA R6, R5, R4, 0x18 ;  /* 0x0000000405067211 */ /* 0x002fe400078ec0ff */
[----:B------:R-:W-:Y:S02]  /*17660*/  MOV R5, 0x1 ;  /* 0x0000000100057802 */ /* 0x000fe40000000f00 */
[----:B------:R-:W-:Y:S02]  /*17670*/  LEA R4, R3, R6, 0x3 ;  /* 0x0000000603047211 */ /* 0x000fe400078e18ff */
[----:B------:R-:W-:-:S04]  /*17680*/  SHF.L.U32 R5, R5, 0x1f, RZ ;  /* 0x0000001f05057819 */ /* 0x000fc800000006ff */
[----:B------:R-:W1:Y:S02]  /*17690*/  SYNCS.PHASECHK.TRANS64.TRYWAIT P0, [R4+URZ+0x37060], R5 ;  /* 0x03706005040075a7 */ /* 0x000e64000800017f */
[----:B-1----:R-:W-:Y:S05]  /*176a0*/  @!P0 BRA `(.L_x_87) ;  /* 0x0000001400488947 */ /* 0x002fea0003800000 */
.L_x_116:
        /* <DEDUP_REMOVED lines=8> */
.L_x_88:
[----:B------:R-:W-:-:S04]  /*17730*/  LOP3.LUT P0, RZ, R0, 0x1f, RZ, 0xc0, !PT ;  /* 0x0000001f00ff7812 */ /* 0x000fc8000780c0ff */
[----:B------:R-:W-:-:S13]  /*17740*/  PLOP3.LUT P0, PT, P0, P2, PT, 0x2a, 0x0 ;  /* 0x000000000000781c */ /* 0x000fda0000704572 */
[----:B------:R-:W-:Y:S05]  /*17750*/  @P0 BRA `(.L_x_89) ;  /* 0x0000000000040947 */ /* 0x000fea0003800000 */
[----:B------:R-:W-:Y:S01]  /*17760*/  BPT.TRAP 0x1 ;  /* 0x000000040000795c */ /* 0x000fe20000300000 */
.L_x_89:
[----:B------:R-:W-:Y:S01]  /*17770*/  R2UR UR40, R3 ;  /* 0x00000000032872ca */ /* 0x000fe200000e0000 */
[----:B------:R-:W-:Y:S01]  /*17780*/  ULDC.64 UR12, c[0x0][0x198] ;  /* 0x00006600000c7ab9 */ /* 0x000fe20000000a00 */
[----:B------:R-:W-:Y:S01]  /*17790*/  R2UR UR7, R6 ;  /* 0x00000000060772ca */ /* 0x000fe200000e0000 */
[----:B------:R-:W-:Y:S01]  /*177a0*/  UIADD3 UR6, UP0, UR12, 0xf0, URZ ;  /* 0x000000f00c067890 */ /* 0x000fe2000ff1e03f */
[----:B------:R-:W-:Y:S01]  /*177b0*/  R2UR UR43, R7 ;  /* 0x00000000072b72ca */ /* 0x000fe200000e0000 */
[----:B------:R-:W-:Y:S01]  /*177c0*/  UMOV UR8, 0x0 ;  /* 0x0000000000087882 */ /* 0x000fe20000000000 */
[----:B------:R-:W-:Y:S01]  /*177d0*/  R2UR UR41, R4 ;  /* 0x00000000042972ca */ /* 0x000fe200000e0000 */
[----:B------:R-:W-:Y:S01]  /*177e0*/  UMOV UR9, 0x10000000 ;  /* 0x1000000000097882 */ /* 0x000fe20000000000 */
[----:B------:R-:W-:Y:S01]  /*177f0*/  UMOV UR42, URZ ;  /* 0x0000003f002a7c82 */ /* 0x000fe20008000000 */
[----:B------:R-:W-:Y:S01]  /*17800*/  UMOV UR44, UR52 ;  /* 0x00000034002c7c82 */ /* 0x000fe20008000000 */
[----:B------:R-:W-:Y:S01]  /*17810*/  UMOV UR45, UR53 ;  /* 0x00000035002d7c82 */ /* 0x000fe20008000000 */
[----:B------:R-:W-:Y:S01]  /*17820*/  UMOV UR34, 0x10 ;  /* 0x0000001000227882 */ /* 0x000fe20000000000 */
[----:B------:R-:W-:Y:S01]  /*17830*/  UMOV UR36, UR52 ;  /* 0x0000003400247c82 */ /* 0x000fe20008000000 */
[----:B------:R-:W-:Y:S01]  /*17840*/  UMOV UR37, UR53 ;  /* 0x0000003500257c82 */ /* 0x000fe20008000000 */
[----:B------:R-:W-:Y:S01]  /*17850*/  UMOV UR26, 0x20 ;  /* 0x00000020001a7882 */ /* 0x000fe20000000000 */
[----:B------:R-:W-:-:S02]  /*17860*/  UIMAD UR40, UR40, 0x2800, UR7 ;  /* 0x00002800282878a4 */ /* 0x000fc4000f8e0207 */
[----:B------:R-:W-:Y:S02]  /*17870*/  UIADD3 UR43, UR11, UR43, URZ ;  /* 0x0000002b0b2b7290 */ /* 0x000fe4000fffe03f */
[----:B------:R-:W-:Y:S02]  /*17880*/  UIADD3 UR41, UR41, 0x37050, URZ ;  /* 0x0003705029297890 */ /* 0x000fe4000fffe03f */
[----:B------:R-:W-:Y:S02]  /*17890*/  UIADD3.X UR7, URZ, UR13, URZ, UP0, !UPT ;  /* 0x0000000d3f077290 */ /* 0x000fe400087fe43f */
[----:B------:R-:W-:Y:S02]  /*178a0*/  UIADD3 UR32, UR40, 0x800, URZ ;  /* 0x0000080028207890 */ /* 0x000fe4000fffe03f */
[----:B------:R-:W-:Y:S02]  /*178b0*/  UIADD3 UR24, UR40, 0x1000, URZ ;  /* 0x0000100028187890 */ /* 0x000fe4000fffe03f */
[----:B------:R-:W-:-:S02]  /*178c0*/  UIADD3 UR16, UR40, 0x1800, URZ ;  /* 0x0000180028107890 */ /* 0x000fc4000fffe03f */
[----:B------:R-:W-:Y:S02]  /*178d0*/  UIADD3 UR48, UR40, 0x2000, URZ ;  /* 0x0000200028307890 */ /* 0x000fe4000fffe03f */
[----:B------:R1:W-:Y:S01]  /*178e0*/  UTMALDG.4D [UR40], [UR6], desc[UR8] ;  /* 0x00000828060075b4 */ /* 0x0003e20008019000 */
[----:B------:R-:W-:Y:S01]  /*178f0*/  UMOV UR33, UR41 ;  /* 0x0000002900217c82 */ /* 0x000fe20008000000 */
[----:B------:R-:W-:Y:S01]  /*17900*/  UMOV UR35, UR43 ;  /* 0x0000002b00237c82 */ /* 0x000fe20008000000 */
        /* <DEDUP_REMOVED lines=17> */
.L_x_86:
[----:B------:R-:W-:Y:S05]  /*17a20*/  BSYNC B0 ;  /* 0x0000000000007941 */ /* 0x000fea0003800000 */
.L_x_85:
[----:B------:R-:W-:Y:S01]  /*17a30*/  BSSY B0, `(.L_x_90) ;  /* 0x0000043000007945 */ /* 0x000fe20003800000 */
[----:B------:R-:W-:-:S03]  /*17a40*/  MOV R8, RZ ;  /* 0x000000ff00087202 */ /* 0x000fc60000000f00 */
        /* <DEDUP_REMOVED lines=9> */
.L_x_117:
        /* <DEDUP_REMOVED lines=8> */
.L_x_93:
[----:B------:R-:W-:-:S04]  /*17b60*/  LOP3.LUT P0, RZ, R0, 0x1f, RZ, 0xc0, !PT ;  /* 0x0000001f00ff7812 */ /* 0x000fc8000780c0ff */
[----:B------:R-:W-:-:S13]  /*17b70*/  PLOP3.LUT P0, PT, P0, P2, PT, 0x2a, 0x0 ;  /* 0x000000000000781c */ /* 0x000fda0000704572 */
[----:B------:R-:W-:Y:S05]  /*17b80*/  @P0 BRA `(.L_x_94) ;  /* 0x0000000000040947 */ /* 0x000fea0003800000 */
[----:B------:R-:W-:Y:S01]  /*17b90*/  BPT.TRAP 0x1 ;  /* 0x000000040000795c */ /* 0x000fe20000300000 */
.L_x_94:
[C---:B------:R-:W-:Y:S01]  /*17ba0*/  IMAD R5, R2.reuse, 0xa000, R5 ;  /* 0x0000a00002057824 */ /* 0x040fe200078e0205 */
[----:B------:R-:W-:Y:S01]  /*17bb0*/  R2UR UR41, R3 ;  /* 0x00000000032972ca */ /* 0x000fe200000e0000 */
[----:B------:R-:W-:Y:S01]  /*17bc0*/  ULDC.64 UR6, c[0x0][0x198] ;  /* 0x0000660000067ab9 */ /* 0x000fe20000000a00 */
[----:B------:R-:W-:Y:S01]  /*17bd0*/  UMOV UR43, URZ ;  /* 0x0000003f002b7c82 */ /* 0x000fe20008000000 */
[----:B------:R-:W-:Y:S01]  /*17be0*/  UIADD3 UR6, UP0, UR6, 0x2f0, URZ ;  /* 0x000002f006067890 */ /* 0x000fe2000ff1e03f */
[----:B------:R-:W-:Y:S01]  /*17bf0*/  R2UR UR48, R5 ;  /* 0x00000000053072ca */ /* 0x000fe200000e0000 */
[----:B------:R-:W-:Y:S01]  /*17c00*/  UMOV UR8, 0x0 ;  /* 0x0000000000087882 */ /* 0x000fe20000000000 */
[----:B------:R-:W-:Y:S01]  /*17c10*/  UMOV UR9, 0x10000000 ;  /* 0x1000000000097882 */ /* 0x000fe20000000000 */
[----:B------:R-:W-:Y:S01]  /*17c20*/  UIADD3.X UR7, URZ, UR7, URZ, UP0, !UPT ;  /* 0x000000073f077290 */ /* 0x000fe200087fe43f */
[----:B------:R-:W-:Y:S01]  /*17c30*/  MOV R8, 0x1 ;  /* 0x0000000100087802 */ /* 0x000fe20000000f00 */
[----:B------:R-:W-:Y:S01]  /*17c40*/  UMOV UR42, URZ ;  /* 0x0000003f002a7c82 */ /* 0x000fe20008000000 */
[----:B------:R-:W-:Y:S01]  /*17c50*/  UMOV UR44, UR52 ;  /* 0x00000034002c7c82 */ /* 0x000fe20008000000 */
[----:B------:R-:W-:Y:S01]  /*17c60*/  UMOV UR45, UR53 ;  /* 0x00000035002d7c82 */ /* 0x000fe20008000000 */
[----:B------:R-:W-:Y:S01]  /*17c70*/  UMOV UR34, 0x10 ;  /* 0x0000001000227882 */ /* 0x000fe20000000000 */
[----:B------:R-:W-:Y:S01]  /*17c80*/  UIADD3 UR41, UR41, 0x37000, URZ ;  /* 0x0003700029297890 */ /* 0x000fe2000fffe03f */
[----:B------:R-:W-:Y:S01]  /*17c90*/  IADD3 R2, R2, 0x1, RZ ;  /* 0x0000000102027810 */ /* 0x000fe20007ffe0ff */
[----:B------:R-:W-:Y:S01]  /*17ca0*/  UMOV UR36, UR52 ;  /* 0x0000003400247c82 */ /* 0x000fe20008000000 */
[----:B------:R-:W-:Y:S01]  /*17cb0*/  UMOV UR37, UR53 ;  /* 0x0000003500257c82 */ /* 0x000fe20008000000 */
[----:B------:R-:W-:-:S02]  /*17cc0*/  UIADD3 UR40, UR48, 0x5000, URZ ;  /* 0x0000500030287890 */ /* 0x000fc4000fffe03f */
        /* <DEDUP_REMOVED lines=25> */
.L_x_91:
[----:B------:R-:W-:Y:S05]  /*17e60*/  BSYNC B0 ;  /* 0x0000000000007941 */ /* 0x000fea0003800000 */
.L_x_90:
[----:B------:R-:W-:-:S04]  /*17e70*/  MOV R3, UR4 ;  /* 0x0000000400037c02 */ /* 0x000fc80008000f00 */
[----:B------:R-:W-:-:S13]  /*17e80*/  ISETP.GE.AND P0, PT, R3, 0x2, PT ;  /* 0x000000020300780c */ /* 0x000fda0003f06270 */
[----:B------:R-:W-:Y:S05]  /*17e90*/  @!P0 EXIT ;  /* 0x000000000000894d */ /* 0x000fea0003800000 */
[----:B------:R-:W-:Y:S01]  /*17ea0*/  USHF.L.U32 UR6, UR4, 0x1, URZ ;  /* 0x0000000104067899 */ /* 0x000fe2000800063f */
[----:B------:R-:W-:Y:S01]  /*17eb0*/  IMAD.U32 R3, RZ, RZ, UR5 ;  /* 0x00000005ff037e24 */ /* 0x000fe2000f8e00ff */
[----:B------:R-:W-:Y:S01]  /*17ec0*/  LOP3.LUT P0, RZ, R0, 0x1f, RZ, 0xc0, !PT ;  /* 0x0000001f00ff7812 */ /* 0x000fe2000780c0ff */
[----:B------:R-:W-:Y:S01]  /*17ed0*/  BSSY B0, `(.L_x_95) ;  /* 0x000008e000007945 */ /* 0x000fe20003800000 */
[----:B------:R-:W-:Y:S02]  /*17ee0*/  MOV R0, 0x1 ;  /* 0x0000000100007802 */ /* 0x000fe40000000f00 */
[----:B------:R-:W-:Y:S02]  /*17ef0*/  PLOP3.LUT P0, PT, P0, P2, PT, 0x2a, 0x0 ;  /* 0x000000000000781c */ /* 0x000fe40000704572 */
[----:B------:R-:W-:Y:S02]  /*17f00*/  LOP3.LUT R3, R3, 0x2, RZ, 0xfc, !PT ;  /* 0x0000000203037812 */ /* 0x000fe400078efcff */
[----:B------:R-:W-:-:S09]  /*17f10*/  MOV R9, UR6 ;  /* 0x0000000600097c02 */ /* 0x000fd20008000f00 */
.L_x_106:
[----:B------:R-:W-:Y:S04]  /*17f20*/  BSSY B1, `(.L_x_96) ;  /* 0x0000041000017945 */ /* 0x000fe80003800000 */
[----:B------:R-:W-:Y:S05]  /*17f30*/  @!P3 BRA `(.L_x_97) ;  /* 0x0000000000fcb947 */ /* 0x000fea0003800000 */
[----:B------:R-:W1:Y:S01]  /*17f40*/  S2R R5, SR_CgaCtaId ;  /* 0x0000000000057919 */ /* 0x000e620000008800 */
[----:B------:R-:W-:-:S04]  /*17f50*/  MOV R4, 0x400 ;  /* 0x0000040000047802 */ /* 0x000fc80000000f00 */
[----:B-1----:R-:W-:Y:S02]  /*17f60*/  LEA R5, R5, R4, 0x18 ;  /* 0x0000000405057211 */ /* 0x002fe400078ec0ff */
[----:B------:R-:W-:Y:S02]  /*17f70*/  SHF.L.U32 R4, R0, 0x1f, RZ ;  /* 0x0000001f00047819 */ /* 0x000fe400000006ff */
[----:B------:R-:W-:-:S04]  /*17f80*/  LEA R7, R2, R5, 0x3 ;  /* 0x0000000502077211 */ /* 0x000fc800078e18ff */
[----:B------:R-:W1:Y:S02]  /*17f90*/  SYNCS.PHASECHK.TRANS64.TRYWAIT P4, [R7+URZ+0x37028], R4 ;  /* 0x03702804070075a7 */ /* 0x000e64000808017f */
[----:B-1----:R-:W-:Y:S05]  /*17fa0*/  @!P4 BRA `(.L_x_98) ;  /* 0x0000000c0030c947 */ /* 0x002fea0003800000 */
.L_x_118:
[----:B-1----:R-:W-:-:S04]  /*17fb0*/  @P2 IMAD.MOV.U32 R4, RZ, RZ, 0xa000 ;  /* 0x0000a000ff042424 */ /* 0x002fc800078e00ff */
[----:B------:R1:W-:Y:S02]  /*17fc0*/  @P2 SYNCS.ARRIVE.TRANS64 RZ, [R7+URZ+0x37000], R4 ;  /* 0x0370000407ff29a7 */ /* 0x0003e4000800003f */
[----:B-1----:R-:W-:-:S04]  /*17fd0*/  PRMT R4, R3, 0x9910, RZ ;  /* 0x0000991003047816 */ /* 0x002fc800000000ff */
[----:B------:R-:W-:-:S13]  /*17fe0*/  ISETP.NE.AND P4, PT, R4, 0x2, PT ;  /* 0x000000020400780c */ /* 0x000fda0003f85270 */
[----:B------:R-:W-:Y:S05]  /*17ff0*/  @P4 BRA `(.L_x_99) ;  /* 0x0000000000044947 */ /* 0x000fea0003800000 */
[----:B------:R-:W-:Y:S01]  /*18000*/  BPT.TRAP 0x1 ;  /* 0x000000040000795c */ /* 0x000fe20000300000 */
.L_x_99:
[----:B------:R-:W-:Y:S05]  /*18010*/  @P0 BRA `(.L_x_100) ;  /* 0x0000000000040947 */ /* 0x000fea0003800000 */
[----:B------:R-:W-:Y:S01]  /*18020*/  BPT.TRAP 0x1 ;  /* 0x000000040000795c */ /* 0x000fe20000300000 */
.L_x_100:
[----:B------:R-:W-:Y:S01]  /*18030*/  IMAD R5, R2, 0xa000, R5 ;  /* 0x0000a00002057824 */ /* 0x000fe200078e0205 */
[----:B------:R-:W-:Y:S01]  /*18040*/  R2UR UR49, R7 ;  /* 0x00000000073172ca */ /* 0x000fe200000e0000 */
[----:B------:R-:W-:Y:S01]  /*18050*/  ULDC.64 UR6, c[0x0][0x198] ;  /* 0x0000660000067ab9 */ /* 0x000fe20000000a00 */
[----:B------:R-:W-:Y:S01]  /*18060*/  R2UR UR51, R8 ;  /* 0x00000000083372ca */ /* 0x000fe200000e0000 */
[----:B------:R-:W-:Y:S01]  /*18070*/  UIADD3 UR6, UP0, UR6, 0x1f0, URZ ;  /* 0x000001f006067890 */ /* 0x000fe2000ff1e03f */
[----:B------:R-:W-:Y:S01]  /*18080*/  R2UR UR16, R5 ;  /* 0x00000000051072ca */ /* 0x000fe200000e0000 */
[----:B------:R-:W-:Y:S01]  /*18090*/  UMOV UR8, 0x0 ;  /* 0x0000000000087882 */ /* 0x000fe20000000000 */
[----:B------:R-:W-:Y:S01]  /*180a0*/  UMOV UR9, 0x10000000 ;  /* 0x1000000000097882 */ /* 0x000fe20000000000 */
[----:B------:R-:W-:Y:S01]  /*180b0*/  UIADD3.X UR7, URZ, UR7, URZ, UP0, !UPT ;  /* 0x000000073f077290 */ /* 0x000fe200087fe43f */
[----:B------:R-:W-:Y:S01]  /*180c0*/  IADD3 R2, R2, 0x1, RZ ;  /* 0x0000000102027810 */ /* 0x000fe20007ffe0ff */
[----:B------:R-:W-:Y:S01]  /*180d0*/  UMOV UR50, URZ ;  /* 0x0000003f00327c82 */ /* 0x000fe20008000000 */
[----:B------:R-:W-:Y:S01]  /*180e0*/  UMOV UR42, 0x10 ;  /* 0x00000010002a7882 */ /* 0x000fe20000000000 */
[----:B------:R-:W-:Y:S01]  /*180f0*/  UMOV UR44, UR52 ;  /* 0x00000034002c7c82 */ /* 0x000fe20008000000 */
[----:B------:R-:W-:Y:S01]  /*18100*/  UMOV UR45, UR53 ;  /* 0x00000035002d7c82 */ /* 0x000fe20008000000 */
[----:B------:R-:W-:Y:S01]  /*18110*/  UIADD3 UR49, UR49, 0x37000, URZ ;  /* 0x0003700031317890 */ /* 0x000fe2000fffe03f */
[----:B------:R-:W-:Y:S01]  /*18120*/  ISETP.NE.AND P4, PT, R2, 0x5, PT ;  /* 0x000000050200780c */ /* 0x000fe20003f85270 */
[----:B------:R-:W-:-:S02]  /*18130*/  USHF.L.U32 UR51, UR51, 0x8, URZ ;  /* 0x0000000833337899 */ /* 0x000fc4000800063f */
[----:B------:R-:W-:Y:S01]  /*18140*/  UIADD3 UR48, UR16, 0x5000, URZ ;  /* 0x0000500010307890 */ /* 0x000fe2000fffe03f */
[----:B------:R-:W-:Y:S01]  /*18150*/  SEL R5, RZ, 0x1, P4 ;  /* 0x00000001ff057807 */ /* 0x000fe20002000000 */
[----:B------:R-:W-:Y:S01]  /*18160*/  UIADD3 UR40, UR16, 0x7000, URZ ;  /* 0x0000700010287890 */ /* 0x000fe2000fffe03f */
[----:B------:R-:W-:Y:S01]  /*18170*/  SEL R2, R2, RZ, P4 ;  /* 0x000000ff02027207 */ /* 0x000fe20002000000 */
[----:B------:R-:W-:Y:S01]  /*18180*/  UIADD3 UR32, UR16, 0x9000, URZ ;  /* 0x0000900010207890 */ /* 0x000fe2000fffe03f */
[----:B------:R-:W-:Y:S01]  /*18190*/  LOP3.LUT R0, R0, R5, RZ, 0x3c, !PT ;  /* 0x0000000500007212 */ /* 0x000fe200078e3cff */
        /* <DEDUP_REMOVED lines=25> */
.L_x_97:
[----:B------:R-:W-:Y:S05]  /*18330*/  BSYNC B1 ;  /* 0x0000000000017941 */ /* 0x000fea0003800000 */
.L_x_96:
[----:B------:R-:W-:Y:S01]  /*18340*/  ISETP.LT.OR P4, PT, R9, 0x4, !P3 ;  /* 0x000000040900780c */ /* 0x000fe20005f81670 */
[----:B------:R-:W-:-:S12]  /*18350*/  BSSY B1, `(.L_x_101) ;  /* 0x0000042000017945 */ /* 0x000fd80003800000 */
[----:B------:R-:W-:Y:S05]  /*18360*/  @P4 BRA `(.L_x_102) ;  /* 0x0000000400004947 */ /* 0x000fea0003800000 */
[----:B------:R-:W1:Y:S01]  /*18370*/  S2R R5, SR_CgaCtaId ;  /* 0x0000000000057919 */ /* 0x000e620000008800 */
[----:B------:R-:W-:Y:S02]  /*18380*/  MOV R4, 0x400 ;  /* 0x0000040000047802 */ /* 0x000fe40000000f00 */
[----:B------:R-:W-:Y:S02]  /*18390*/  SHF.L.U32 R7, R0, 0x1f, RZ ;  /* 0x0000001f00077819 */ /* 0x000fe400000006ff */
[----:B-1----:R-:W-:-:S04]  /*183a0*/  LEA R5, R5, R4, 0x18 ;  /* 0x0000000405057211 */ /* 0x002fc800078ec0ff */
[----:B------:R-:W-:-:S04]  /*183b0*/  LEA R4, R2, R5, 0x3 ;  /* 0x0000000502047211 */ /* 0x000fc800078e18ff */
[----:B------:R-:W1:Y:S02]  /*183c0*/  SYNCS.PHASECHK.TRANS64.TRYWAIT P4, [R4+URZ+0x37028], R7 ;  /* 0x03702807040075a7 */ /* 0x000e64000808017f */
[----:B-1----:R-:W-:Y:S05]  /*183d0*/  @!P4 BRA `(.L_x_103) ;  /* 0x000000080038c947 */ /* 0x002fea0003800000 */
.L_x_119:
[----:B------:R-:W-:Y:S02]  /*183e0*/  PRMT R6, R3, 0x9910, RZ ;  /* 0x0000991003067816 */ /* 0x000fe400000000ff */
[----:B-1----:R-:W-:Y:S02]  /*183f0*/  @P1 MOV R7, 0xa000 ;  /* 0x0000a00000071802 */ /* 0x002fe40000000f00 */
[----:B------:R-:W-:Y:S02]  /*18400*/  ISETP.NE.AND P4, PT, R6, 0x2, PT ;  /* 0x000000020600780c */ /* 0x000fe40003f85270 */
[----:B------:R1:W-:Y:S11]  /*18410*/  @P1 SYNCS.ARRIVE.TRANS64 RZ, [R4+URZ+0x37000], R7 ;  /* 0x0370000704ff19a7 */ /* 0x0003f6000800003f */
[----:B-1----:R-:W-:Y:S05]  /*18420*/  @P4 BRA `(.L_x_104) ;  /* 0x0000000000044947 */ /* 0x002fea0003800000 */
[----:B------:R-:W-:Y:S01]  /*18430*/  BPT.TRAP 0x1 ;  /* 0x000000040000795c */ /* 0x000fe20000300000 */
.L_x_104:
[----:B------:R-:W-:Y:S05]  /*18440*/  @P0 BRA `(.L_x_105) ;  /* 0x0000000000040947 */ /* 0x000fea0003800000 */
[----:B------:R-:W-:Y:S01]  /*18450*/  BPT.TRAP 0x1 ;  /* 0x000000040000795c */ /* 0x000fe20000300000 */
.L_x_105:
        /* <DEDUP_REMOVED lines=9> */
[----:B------:R-:W-:Y:S01]  /*184f0*/  VIADD R2, R2, 0x1 ;  /* 0x0000000102027836 */ /* 0x000fe20000000000 */
[----:B------:R-:W-:Y:S01]  /*18500*/  UMOV UR50, URZ ;  /* 0x0000003f00327c82 */ /* 0x000fe20008000000 */
[----:B------:R-:W-:Y:S01]  /*18510*/  UMOV UR42, 0x10 ;  /* 0x00000010002a7882 */ /* 0x000fe20000000000 */
[----:B------:R-:W-:Y:S01]  /*18520*/  UMOV UR44, UR52 ;  /* 0x00000034002c7c82 */ /* 0x000fe20008000000 */
[----:B------:R-:W-:Y:S01]  /*18530*/  UMOV UR45, UR53 ;  /* 0x00000035002d7c82 */ /* 0x000fe20008000000 */
[----:B------:R-:W-:Y:S01]  /*18540*/  UIADD3 UR49, UR49, 0x37000, URZ ;  /* 0x0003700031317890 */ /* 0x000fe2000fffe03f */
[----:B------:R-:W-:Y:S01]  /*18550*/  ISETP.NE.AND P4, PT, R2, 0x5, PT ;  /* 0x000000050200780c */ /* 0x000fe20003f85270 */
[----:B------:R-:W-:Y:S01]  /*18560*/  USHF.L.U32 UR51, UR51, 0x8, URZ ;  /* 0x0000000833337899 */ /* 0x000fe2000800063f */
[----:B------:R-:W-:Y:S01]  /*18570*/  IADD3 R8, R8, 0x1, RZ ;  /* 0x0000000108087810 */ /* 0x000fe20007ffe0ff */
[----:B------:R-:W-:Y:S01]  /*18580*/  UIADD3 UR48, UR16, 0x5000, URZ ;  /* 0x0000500010307890 */ /* 0x000fe2000fffe03f */
[----:B------:R-:W-:Y:S01]  /*18590*/  SEL R5, RZ, 0x1, P4 ;  /* 0x00000001ff057807 */ /* 0x000fe20002000000 */
[----:B------:R-:W-:Y:S01]  /*185a0*/  UIADD3 UR40, UR16, 0x7000, URZ ;  /* 0x0000700010287890 */ /* 0x000fe2000fffe03f */
[----:B------:R-:W-:Y:S01]  /*185b0*/  SEL R2, R2, RZ, P4 ;  /* 0x000000ff02027207 */ /* 0x000fe20002000000 */
[----:B------:R-:W-:Y:S01]  /*185c0*/  UIADD3 UR32, UR16, 0x9000, URZ ;  /* 0x0000900010207890 */ /* 0x000fe2000fffe03f */
[----:B------:R-:W-:Y:S01]  /*185d0*/  LOP3.LUT R0, R0, R5, RZ, 0x3c, !PT ;  /* 0x0000000500007212 */ /* 0x000fe200078e3cff */
[----:B------:R-:W-:-:S02]  /*185e0*/  UIADD3 UR24, UR16, 0xb000, URZ ;  /* 0x0000b00010187890 */ /* 0x000fc4000fffe03f */
        /* <DEDUP_REMOVED lines=24> */
.L_x_102:
[----:B------:R-:W-:Y:S05]  /*18770*/  BSYNC B1 ;  /* 0x0000000000017941 */ /* 0x000fea0003800000 */
.L_x_101:
[C---:B------:R-:W-:Y:S02]  /*18780*/  ISETP.GT.AND P4, PT, R9.reuse, 0x4, PT ;  /* 0x000000040900780c */ /* 0x040fe40003f84270 */
[----:B------:R-:W-:-:S11]  /*18790*/  IADD3 R9, R9, -0x2, RZ ;  /* 0xfffffffe09097810 */ /* 0x000fd60007ffe0ff */
[----:B------:R-:W-:Y:S05]  /*187a0*/  @P4 BRA `(.L_x_106) ;  /* 0xfffffff400dc4947 */ /* 0x000fea000383ffff */
[----:B------:R-:W-:Y:S05]  /*187b0*/  BSYNC B0 ;  /* 0x0000000000007941 */ /* 0x000fea0003800000 */
.L_x_95:
[----:B------:R-:W-:Y:S05]  /*187c0*/  EXIT ;  /* 0x000000000000794d */ /* 0x000fea0003800000 */
.L_x_15:
[----:B-1----:R-:W-:-:S04]  /*187d0*/  MOV R5, UR5 ;  /* 0x0000000500057c02 */ /* 0x002fc80008000f00 */
[----:B------:R1:W2:Y:S03]  /*187e0*/  SYNCS.PHASECHK.TRANS64.TRYWAIT P1, [R5+URZ+0x37050], R6 ;  /* 0x03705006050075a7 */ /* 0x0002a6000802017f */
[----:B--2---:R-:W-:Y:S05]  /*187f0*/  @!P1 NANOSLEEP.SYNCS 0x989680 ;  /* 0x009896800000995d */ /* 0x004fea0003900000 */
[----:B------:R-:W2:Y:S02]  /*18800*/  @!P1 SYNCS.PHASECHK.TRANS64 P1, [R5+URZ+0x37050], R6 ;  /* 0x03705006050095a7 */ /* 0x000ea4000802007f */
[----:B--2---:R-:W-:Y:S05]  /*18810*/  @!P1 BRA `(.L_x_15) ;  /* 0xfffffffc00ec9947 */ /* 0x004fea000383ffff */
[----:B------:R-:W-:Y:S05]  /*18820*/  BRA `(.L_x_107) ;  /* 0xfffffe8400b87947 */ /* 0x000fea000383ffff */
.L_x_17:
[----:B-1----:R-:W-:-:S04]  /*18830*/  IMAD.U32 R5, RZ, RZ, UR38 ;  /* 0x00000026ff057e24 */ /* 0x002fc8000f8e00ff */
[----:B------:R1:W2:Y:S03]  /*18840*/  SYNCS.PHASECHK.TRANS64.TRYWAIT P1, [R5+URZ+0x37000], R4 ;  /* 0x03700004050075a7 */ /* 0x0002a6000802017f */
[----:B--2---:R-:W-:Y:S05]  /*18850*/  @!P1 NANOSLEEP.SYNCS 0x989680 ;  /* 0x009896800000995d */ /* 0x004fea0003900000 */
[----:B------:R-:W2:Y:S02]  /*18860*/  @!P1 SYNCS.PHASECHK.TRANS64 P1, [R5+URZ+0x37000], R4 ;  /* 0x03700004050095a7 */ /* 0x000ea4000802007f */
[----:B--2---:R-:W-:Y:S05]  /*18870*/  @!P1 BRA `(.L_x_17) ;  /* 0xfffffffc00ec9947 */ /* 0x004fea000383ffff */
[----:B------:R-:W-:Y:S05]  /*18880*/  BRA `(.L_x_108) ;  /* 0xfffffe8400c47947 */ /* 0x000fea000383ffff */
.L_x_18:
[----:B-1----:R-:W-:-:S04]  /*18890*/  MOV R5, UR28 ;  /* 0x0000001c00057c02 */ /* 0x002fc80008000f00 */
[----:B------:R1:W2:Y:S03]  /*188a0*/  SYNCS.PHASECHK.TRANS64.TRYWAIT P1, [R5+URZ+-0x8], R2 ;  /* 0xfffff802050075a7 */ /* 0x0002a6000802017f */
[----:B--2---:R-:W-:Y:S05]  /*188b0*/  @!P1 NANOSLEEP.SYNCS 0x989680 ;  /* 0x009896800000995d */ /* 0x004fea0003900000 */
[----:B------:R-:W2:Y:S02]  /*188c0*/  @!P1 SYNCS.PHASECHK.TRANS64 P1, [R5+URZ+-0x8], R2 ;  /* 0xfffff802050095a7 */ /* 0x000ea4000802007f */
[----:B--2---:R-:W-:Y:S05]  /*188d0*/  @!P1 BRA `(.L_x_18) ;  /* 0xfffffffc00ec9947 */ /* 0x004fea000383ffff */
[----:B------:R-:W-:Y:S05]  /*188e0*/  BRA `(.L_x_109) ;  /* 0xfffffe8400c07947 */ /* 0x000fea000383ffff */
.L_x_20:
[----:B-1----:R-:W-:-:S04]  /*188f0*/  MOV R13, UR38 ;  /* 0x00000026000d7c02 */ /* 0x002fc80008000f00 */
[----:B------:R1:W2:Y:S03]  /*18900*/  SYNCS.PHASECHK.TRANS64.TRYWAIT P1, [R13+URZ+0x37008], R4 ;  /* 0x037008040d0075a7 */ /* 0x0002a6000802017f */
[----:B--2---:R-:W-:Y:S05]  /*18910*/  @!P1 NANOSLEEP.SYNCS 0x989680 ;  /* 0x009896800000995d */ /* 0x004fea0003900000 */
[----:B------:R-:W2:Y:S02]  /*18920*/  @!P1 SYNCS.PHASECHK.TRANS64 P1, [R13+URZ+0x37008], R4 ;  /* 0x037008040d0095a7 */ /* 0x000ea4000802007f */
[----:B--2---:R-:W-:Y:S05]  /*18930*/  @!P1 BRA `(.L_x_20) ;  /* 0xfffffffc00ec9947 */ /* 0x004fea000383ffff */
[----:B------:R-:W-:Y:S05]  /*18940*/  BRA `(.L_x_110) ;  /* 0xfffffedc00b47947 */ /* 0x000fea000383ffff */
.L_x_25:
[----:B-1----:R-:W-:-:S04]  /*18950*/  MOV R10, UR6 ;  /* 0x00000006000a7c02 */ /* 0x002fc80008000f00 */
[----:B------:R1:W2:Y:S03]  /*18960*/  SYNCS.PHASECHK.TRANS64.TRYWAIT P2, [R10+URZ+0x37000], R7 ;  /* 0x037000070a0075a7 */ /* 0x0002a6000804017f */
[----:B--2---:R-:W-:Y:S05]  /*18970*/  @!P2 NANOSLEEP.SYNCS 0x989680 ;  /* 0x009896800000a95d */ /* 0x004fea0003900000 */
[----:B------:R-:W2:Y:S02]  /*18980*/  @!P2 SYNCS.PHASECHK.TRANS64 P2, [R10+URZ+0x37000], R7 ;  /* 0x037000070a00a5a7 */ /* 0x000ea4000804007f */
[----:B--2---:R-:W-:Y:S05]  /*18990*/  @!P2 BRA `(.L_x_25) ;  /* 0xfffffffc00eca947 */ /* 0x004fea000383ffff */
[----:B------:R-:W-:Y:S05]  /*189a0*/  BRA `(.L_x_111) ;  /* 0xfffffef800607947 */ /* 0x000fea000383ffff */
.L_x_29:
[----:B-1----:R-:W-:-:S04]  /*189b0*/  IMAD.U32 R9, RZ, RZ, UR7 ;  /* 0x00000007ff097e24 */ /* 0x002fc8000f8e00ff */
[----:B------:R1:W2:Y:S03]  /*189c0*/  SYNCS.PHASECHK.TRANS64.TRYWAIT P2, [R9+URZ+0x37000], R14 ;  /* 0x0370000e090075a7 */ /* 0x0002a6000804017f */
[----:B--2---:R-:W-:Y:S05]  /*189d0*/  @!P2 NANOSLEEP.SYNCS 0x989680 ;  /* 0x009896800000a95d */ /* 0x004fea0003900000 */
[----:B------:R-:W2:Y:S02]  /*189e0*/  @!P2 SYNCS.PHASECHK.TRANS64 P2, [R9+URZ+0x37000], R14 ;  /* 0x0370000e0900a5a7 */ /* 0x000ea4000804007f */
[----:B--2---:R-:W-:Y:S05]  /*189f0*/  @!P2 BRA `(.L_x_29) ;  /* 0xfffffffc00eca947 */ /* 0x004fea000383ffff */
[----:B------:R-:W-:Y:S05]  /*18a00*/  BRA `(.L_x_28) ;  /* 0xffffff3800f87947 */ /* 0x000fea000383ffff */
.L_x_37:
[----:B-1----:R-:W-:-:S04]  /*18a10*/  MOV R12, UR6 ;  /* 0x00000006000c7c02 */ /* 0x002fc80008000f00 */
[----:B------:R1:W2:Y:S03]  /*18a20*/  SYNCS.PHASECHK.TRANS64.TRYWAIT P2, [R12+URZ+0x37000], R7 ;  /* 0x037000070c0075a7 */ /* 0x0002a6000804017f */
[----:B--2---:R-:W-:Y:S05]  /*18a30*/  @!P2 NANOSLEEP.SYNCS 0x989680 ;  /* 0x009896800000a95d */ /* 0x004fea0003900000 */
[----:B------:R-:W2:Y:S02]  /*18a40*/  @!P2 SYNCS.PHASECHK.TRANS64 P2, [R12+URZ+0x37000], R7 ;  /* 0x037000070c00a5a7 */ /* 0x000ea4000804007f */
[----:B--2---:R-:W-:Y:S05]  /*18a50*/  @!P2 BRA `(.L_x_37) ;  /* 0xfffffffc00eca947 */ /* 0x004fea000383ffff */
[----:B------:R-:W-:Y:S05]  /*18a60*/  BRA `(.L_x_112) ;  /* 0xffffff5400d47947 */ /* 0x000fea000383ffff */
.L_x_41:
[----:B-1----:R-:W-:-:S04]  /*18a70*/  MOV R9, UR7 ;  /* 0x0000000700097c02 */ /* 0x002fc80008000f00 */
[----:B------:R1:W2:Y:S03]  /*18a80*/  SYNCS.PHASECHK.TRANS64.TRYWAIT P2, [R9+URZ+0x37000], R12 ;  /* 0x0370000c090075a7 */ /* 0x0002a6000804017f */
[----:B--2---:R-:W-:Y:S05]  /*18a90*/  @!P2 NANOSLEEP.SYNCS 0x989680 ;  /* 0x009896800000a95d */ /* 0x004fea0003900000 */
[----:B------:R-:W2:Y:S02]  /*18aa0*/  @!P2 SYNCS.PHASECHK.TRANS64 P2, [R9+URZ+0x37000], R12 ;  /* 0x0370000c0900a5a7 */ /* 0x000ea4000804007f */
[----:B--2---:R-:W-:Y:S05]  /*18ab0*/  @!P2 BRA `(.L_x_41) ;  /* 0xfffffffc00eca947 */ /* 0x004fea000383ffff */
[----:B------:R-:W-:Y:S05]  /*18ac0*/  BRA `(.L_x_40) ;  /* 0xffffffac00687947 */ /* 0x000fea000383ffff */
.L_x_57:
[----:B-1----:R-:W-:-:S04]  /*18ad0*/  MOV R3, UR28 ;  /* 0x0000001c00037c02 */ /* 0x002fc80008000f00 */
[----:B------:R1:W2:Y:S03]  /*18ae0*/  SYNCS.PHASECHK.TRANS64.TRYWAIT P0, [R3+URZ+0x8], R0 ;  /* 0x00000800030075a7 */ /* 0x0002a6000800017f */
[----:B--2---:R-:W-:Y:S05]  /*18af0*/  @!P0 NANOSLEEP.SYNCS 0x989680 ;  /* 0x009896800000895d */ /* 0x004fea0003900000 */
[----:B------:R-:W2:Y:S02]  /*18b00*/  @!P0 SYNCS.PHASECHK.TRANS64 P0, [R3+URZ+0x8], R0 ;  /* 0x00000800030085a7 */ /* 0x000ea4000800007f */
[----:B--2---:R-:W-:Y:S05]  /*18b10*/  @!P0 BRA `(.L_x_57) ;  /* 0xfffffffc00ec8947 */ /* 0x004fea000383ffff */
[----:B------:R-:W-:Y:S05]  /*18b20*/  BRA `(.L_x_113) ;  /* 0xffffffcc00b87947 */ /* 0x000fea000383ffff */
.L_x_77:
[----:B-1----:R1:W2:Y:S02]  /*18b30*/  SYNCS.PHASECHK.TRANS64.TRYWAIT P0, [R4+URZ+0x37060], R3 ;  /* 0x03706003040075a7 */ /* 0x0022a4000800017f */
[----:B--2---:R-:W-:Y:S05]  /*18b40*/  @!P0 NANOSLEEP.SYNCS 0x989680 ;  /* 0x009896800000895d */ /* 0x004fea0003900000 */
[----:B------:R-:W2:Y:S02]  /*18b50*/  @!P0 SYNCS.PHASECHK.TRANS64 P0, [R4+URZ+0x37060], R3 ;  /* 0x03706003040085a7 */ /* 0x000ea4000800007f */
[----:B--2---:R-:W-:Y:S05]  /*18b60*/  @!P0 BRA `(.L_x_77) ;  /* 0xfffffffc00f08947 */ /* 0x004fea000383ffff */
[----:B------:R-:W-:Y:S05]  /*18b70*/  BRA `(.L_x_114) ;  /* 0xffffffe000d07947 */ /* 0x000fea000383ffff */
.L_x_82:
[----:B-1----:R1:W2:Y:S02]  /*18b80*/  SYNCS.PHASECHK.TRANS64.TRYWAIT P0, [R5+URZ+0x37028], R2 ;  /* 0x03702802050075a7 */ /* 0x0022a4000800017f */
[----:B--2---:R-:W-:Y:S05]  /*18b90*/  @!P0 NANOSLEEP.SYNCS 0x989680 ;  /* 0x009896800000895d */ /* 0x004fea0003900000 */
[----:B------:R-:W2:Y:S02]  /*18ba0*/  @!P0 SYNCS.PHASECHK.TRANS64 P0, [R5+URZ+0x37028], R2 ;  /* 0x03702802050085a7 */ /* 0x000ea4000800007f */
[----:B--2---:R-:W-:Y:S05]  /*18bb0*/  @!P0 BRA `(.L_x_82) ;  /* 0xfffffffc00f08947 */ /* 0x004fea000383ffff */
[----:B------:R-:W-:Y:S05]  /*18bc0*/  BRA `(.L_x_115) ;  /* 0xffffffe400b87947 */ /* 0x000fea000383ffff */
.L_x_87:
[----:B-1----:R1:W2:Y:S02]  /*18bd0*/  SYNCS.PHASECHK.TRANS64.TRYWAIT P0, [R4+URZ+0x37060], R5 ;  /* 0x03706005040075a7 */ /* 0x0022a4000800017f */
[----:B--2---:R-:W-:Y:S05]  /*18be0*/  @!P0 NANOSLEEP.SYNCS 0x989680 ;  /* 0x009896800000895d */ /* 0x004fea0003900000 */
[----:B------:R-:W2:Y:S02]  /*18bf0*/  @!P0 SYNCS.PHASECHK.TRANS64 P0, [R4+URZ+0x37060], R5 ;  /* 0x03706005040085a7 */ /* 0x000ea4000800007f */
[----:B--2---:R-:W-:Y:S05]  /*18c00*/  @!P0 BRA `(.L_x_87) ;  /* 0xfffffffc00f08947 */ /* 0x004fea000383ffff */
[----:B------:R-:W-:Y:S05]  /*18c10*/  BRA `(.L_x_116) ;  /* 0xffffffe800a47947 */ /* 0x000fea000383ffff */
.L_x_92:
[----:B-1----:R1:W2:Y:S02]  /*18c20*/  SYNCS.PHASECHK.TRANS64.TRYWAIT P0, [R3+URZ+0x37028], R4 ;  /* 0x03702804030075a7 */ /* 0x0022a4000800017f */
[----:B--2---:R-:W-:Y:S05]  /*18c30*/  @!P0 NANOSLEEP.SYNCS 0x989680 ;  /* 0x009896800000895d */ /* 0x004fea0003900000 */
[----:B------:R-:W2:Y:S02]  /*18c40*/  @!P0 SYNCS.PHASECHK.TRANS64 P0, [R3+URZ+0x37028], R4 ;  /* 0x03702804030085a7 */ /* 0x000ea4000800007f */
[----:B--2---:R-:W-:Y:S05]  /*18c50*/  @!P0 BRA `(.L_x_92) ;  /* 0xfffffffc00f08947 */ /* 0x004fea000383ffff */
[----:B------:R-:W-:Y:S05]  /*18c60*/  BRA `(.L_x_117) ;  /* 0xffffffec009c7947 */ /* 0x000fea000383ffff */
.L_x_98:
[----:B-1----:R1:W2:Y:S02]  /*18c70*/  SYNCS.PHASECHK.TRANS64.TRYWAIT P4, [R7+URZ+0x37028], R4 ;  /* 0x03702804070075a7 */ /* 0x0022a4000808017f */
[----:B--2---:R-:W-:Y:S05]  /*18c80*/  @!P4 NANOSLEEP.SYNCS 0x989680 ;  /* 0x009896800000c95d */ /* 0x004fea0003900000 */
[----:B------:R-:W2:Y:S02]  /*18c90*/  @!P4 SYNCS.PHASECHK.TRANS64 P4, [R7+URZ+0x37028], R4 ;  /* 0x037028040700c5a7 */ /* 0x000ea4000808007f */
[----:B--2---:R-:W-:Y:S05]  /*18ca0*/  @!P4 BRA `(.L_x_98) ;  /* 0xfffffffc00f0c947 */ /* 0x004fea000383ffff */
[----:B------:R-:W-:Y:S05]  /*18cb0*/  BRA `(.L_x_118) ;  /* 0xfffffff000bc7947 */ /* 0x000fea000383ffff */
.L_x_103:
[----:B-1----:R1:W2:Y:S02]  /*18cc0*/  SYNCS.PHASECHK.TRANS64.TRYWAIT P4, [R4+URZ+0x37028], R7 ;  /* 0x03702807040075a7 */ /* 0x0022a4000808017f */
[----:B--2---:R-:W-:Y:S05]  /*18cd0*/  @!P4 NANOSLEEP.SYNCS 0x989680 ;  /* 0x009896800000c95d */ /* 0x004fea0003900000 */
[----:B------:R-:W2:Y:S02]  /*18ce0*/  @!P4 SYNCS.PHASECHK.TRANS64 P4, [R4+URZ+0x37028], R7 ;  /* 0x037028070400c5a7 */ /* 0x000ea4000808007f */
[----:B--2---:R-:W-:Y:S05]  /*18cf0*/  @!P4 BRA `(.L_x_103) ;  /* 0xfffffffc00f0c947 */ /* 0x004fea000383ffff */
[----:B------:R-:W-:Y:S05]  /*18d00*/  BRA `(.L_x_119) ;  /* 0xfffffff400b47947 */ /* 0x000fea000383ffff */
        .weak           $__internal_0_$__cuda_sm20_rcp_rn_f32_slowpath
        .type           $__internal_0_$__cuda_sm20_rcp_rn_f32_slowpath,@function
        .size           $__internal_0_$__cuda_sm20_rcp_rn_f32_slowpath,(.L_x_125 - $__internal_0_$__cuda_sm20_rcp_rn_f32_slowpath)
$__internal_0_$__cuda_sm20_rcp_rn_f32_slowpath:
[----:B------:R-:W-:Y:S01]  /*18d10*/  IMAD.SHL.U32 R0, R2, 0x2, RZ ;  /* 0x0000000202007824 */ /* 0x000fe200078e00ff */
[----:B------:R-:W-:Y:S04]  /*18d20*/  BSSY B2, `(.L_x_120) ;  /* 0x0000030000027945 */ /* 0x000fe80003800000 */
[----:B------:R-:W-:-:S04]  /*18d30*/  SHF.R.U32.HI R18, RZ, 0x18, R0 ;  /* 0x00000018ff127819 */ /* 0x000fc80000011600 */
[----:B------:R-:W-:-:S13]  /*18d40*/  ISETP.NE.U32.AND P0, PT, R18, RZ, PT ;  /* 0x000000ff1200720c */ /* 0x000fda0003f05070 */
[----:B------:R-:W-:Y:S05]  /*18d50*/  @P0 BRA `(.L_x_121) ;  /* 0x0000000000280947 */ /* 0x000fea0003800000 */
[----:B------:R-:W-:-:S04]  /*18d60*/  SHF.L.U32 R0, R2, 0x1, RZ ;  /* 0x0000000102007819 */ /* 0x000fc800000006ff */
[----:B------:R-:W-:-:S13]  /*18d70*/  ISETP.NE.AND P0, PT, R0, RZ, PT ;  /* 0x000000ff0000720c */ /* 0x000fda0003f05270 */
[----:B------:R-:W-:Y:S01]  /*18d80*/  @P0 FFMA R6, R2, 1.84467440737095516160e+19, RZ ;  /* 0x5f80000002060823 */ /* 0x000fe200000000ff */
[----:B------:R-:W-:Y:S08]  /*18d90*/  @!P0 MUFU.RCP R3, R2 ;  /* 0x0000000200038308 */ /* 0x000ff00000001000 */
[----:B------:R-:W1:Y:S02]  /*18da0*/  @P0 MUFU.RCP R15, R6 ;  /* 0x00000006000f0308 */ /* 0x000e640000001000 */
[----:B-1----:R-:W-:-:S04]  /*18db0*/  @P0 FFMA R0, R6, R15, -1 ;  /* 0xbf80000006000423 */ /* 0x002fc8000000000f */
[----:B------:R-:W-:-:S04]  /*18dc0*/  @P0 FADD.FTZ R0, -R0, -RZ ;  /* 0x800000ff00000221 */ /* 0x000fc80000010100 */
[----:B------:R-:W-:-:S04]  /*18dd0*/  @P0 FFMA R0, R15, R0, R15 ;  /* 0x000000000f000223 */ /* 0x000fc8000000000f */
[----:B------:R-:W-:Y:S01]  /*18de0*/  @P0 FFMA R3, R0, 1.84467440737095516160e+19, RZ ;  /* 0x5f80000000030823 */ /* 0x000fe200000000ff */
[----:B------:R-:W-:Y:S06]  /*18df0*/  BRA `(.L_x_122) ;  /* 0x0000000000887947 */ /* 0x000fec0003800000 */
.L_x_121:
[----:B------:R-:W-:-:S04]  /*18e00*/  IADD3 R19, R18, -0xfd, RZ ;  /* 0xffffff0312137810 */ /* 0x000fc80007ffe0ff */
[----:B------:R-:W-:-:S13]  /*18e10*/  ISETP.GT.U32.AND P0, PT, R19, 0x1, PT ;  /* 0x000000011300780c */ /* 0x000fda0003f04070 */
[----:B------:R-:W-:Y:S05]  /*18e20*/  @P0 BRA `(.L_x_123) ;  /* 0x0000000000780947 */ /* 0x000fea0003800000 */
[----:B------:R-:W-:Y:S02]  /*18e30*/  LOP3.LUT R0, R2, 0x7fffff, RZ, 0xc0, !PT ;  /* 0x007fffff02007812 */ /* 0x000fe400078ec0ff */
[----:B------:R-:W-:Y:S02]  /*18e40*/  MOV R12, 0x3 ;  /* 0x00000003000c7802 */ /* 0x000fe40000000f00 */
[----:B------:R-:W-:Y:S02]  /*18e50*/  LOP3.LUT R0, R0, 0x3f800000, RZ, 0xfc, !PT ;  /* 0x3f80000000007812 */ /* 0x000fe400078efcff */
[----:B------:R-:W-:Y:S02]  /*18e60*/  SHF.L.U32 R12, R12, R19, RZ ;  /* 0x000000130c0c7219 */ /* 0x000fe400000006ff */
[----:B------:R-:W1:Y:S02]  /*18e70*/  MUFU.RCP R3, R0 ;  /* 0x0000000000037308 */ /* 0x000e640000001000 */
[----:B-1----:R-:W-:-:S04]  /*18e80*/  FFMA R6, R0, R3, -1 ;  /* 0xbf80000000067423 */ /* 0x002fc80000000003 */
[----:B------:R-:W-:-:S04]  /*18e90*/  FADD.FTZ R6, -R6, -RZ ;  /* 0x800000ff06067221 */ /* 0x000fc80000010100 */
[CCC-:B------:R-:W-:Y:S01]  /*18ea0*/  FFMA.RM R10, R3.reuse, R6.reuse, R3.reuse ;  /* 0x00000006030a7223 */ /* 0x1c0fe20000004003 */
[----:B------:R-:W-:-:S04]  /*18eb0*/  FFMA.RP R15, R3, R6, R3 ;  /* 0x00000006030f7223 */ /* 0x000fc80000008003 */
[C---:B------:R-:W-:Y:S02]  /*18ec0*/  LOP3.LUT R3, R10.reuse, 0x7fffff, RZ, 0xc0, !PT ;  /* 0x007fffff0a037812 */ /* 0x040fe400078ec0ff */
[----:B------:R-:W-:Y:S02]  /*18ed0*/  FSETP.NEU.FTZ.AND P0, PT, R10, R15, PT ;  /* 0x0000000f0a00720b */ /* 0x000fe40003f1d000 */
[----:B------:R-:W-:Y:S02]  /*18ee0*/  LOP3.LUT R3, R3, 0x800000, RZ, 0xfc, !PT ;  /* 0x0080000003037812 */ /* 0x000fe400078efcff */
[----:B------:R-:W-:Y:S02]  /*18ef0*/  SEL R6, RZ, 0xffffffff, !P0 ;  /* 0xffffffffff067807 */ /* 0x000fe40004000000 */
[----:B------:R-:W-:-:S03]  /*18f00*/  LOP3.LUT R12, R12, R3, RZ, 0xc0, !PT ;  /* 0x000000030c0c7212 */ /* 0x000fc600078ec0ff */
[----:B------:R-:W-:Y:S01]  /*18f10*/  IMAD.MOV R6, RZ, RZ, -R6 ;  /* 0x000000ffff067224 */ /* 0x000fe200078e0a06 */
[----:B------:R-:W-:-:S04]  /*18f20*/  SHF.R.U32.HI R12, RZ, R19, R12 ;  /* 0x00000013ff0c7219 */ /* 0x000fc8000001160c */
[----:B------:R-:W-:Y:S02]  /*18f30*/  LOP3.LUT P1, RZ, R6, R19, R3, 0xf8, !PT ;  /* 0x0000001306ff7212 */ /* 0x000fe4000782f803 */
[C---:B------:R-:W-:Y:S02]  /*18f40*/  LOP3.LUT P0, RZ, R12.reuse, 0x1, RZ, 0xc0, !PT ;  /* 0x000000010cff7812 */ /* 0x040fe4000780c0ff */
[----:B------:R-:W-:-:S04]  /*18f50*/  LOP3.LUT P2, RZ, R12, 0x2, RZ, 0xc0, !PT ;  /* 0x000000020cff7812 */ /* 0x000fc8000784c0ff */
[----:B------:R-:W-:Y:S02]  /*18f60*/  PLOP3.LUT P0, PT, P0, P1, P2, 0xe0, 0x0 ;  /* 0x000000000000781c */ /* 0x000fe40000703c20 */
[----:B------:R-:W-:Y:S02]  /*18f70*/  LOP3.LUT P1, RZ, R2, 0x7fffff, RZ, 0xc0, !PT ;  /* 0x007fffff02ff7812 */ /* 0x000fe4000782c0ff */
[----:B------:R-:W-:-:S04]  /*18f80*/  SEL R0, RZ, 0x1, !P0 ;  /* 0x00000001ff007807 */ /* 0x000fc80004000000 */
[----:B------:R-:W-:-:S04]  /*18f90*/  IADD3 R0, -R0, RZ, RZ ;  /* 0x000000ff00007210 */ /* 0x000fc80007ffe1ff */
[----:B------:R-:W-:Y:S02]  /*18fa0*/  ISETP.GE.AND P0, PT, R0, RZ, PT ;  /* 0x000000ff0000720c */ /* 0x000fe40003f06270 */
[----:B------:R-:W-:-:S04]  /*18fb0*/  IADD3 R0, R18, -0xfc, RZ ;  /* 0xffffff0412007810 */ /* 0x000fc80007ffe0ff */
[----:B------:R-:W-:-:S07]  /*18fc0*/  SHF.R.U32.HI R3, RZ, R0, R3 ;  /* 0x00000000ff037219 */ /* 0x000fce0000011603 */
[----:B------:R-:W-:-:S05]  /*18fd0*/  @!P0 IADD3 R3, R3, 0x1, RZ ;  /* 0x0000000103038810 */ /* 0x000fca0007ffe0ff */
[----:B------:R-:W-:-:S05]  /*18fe0*/  @!P1 IMAD.SHL.U32 R3, R3, 0x2, RZ ;  /* 0x0000000203039824 */ /* 0x000fca00078e00ff */
[----:B------:R-:W-:Y:S01]  /*18ff0*/  LOP3.LUT R3, R3, 0x80000000, R2, 0xf8, !PT ;  /* 0x8000000003037812 */ /* 0x000fe200078ef802 */
[----:B------:R-:W-:Y:S06]  /*19000*/  BRA `(.L_x_122) ;  /* 0x0000000000047947 */ /* 0x000fec0003800000 */
.L_x_123:
[----:B------:R1:W2:Y:S02]  /*19010*/  MUFU.RCP R3, R2 ;  /* 0x0000000200037308 */ /* 0x0002a40000001000 */
.L_x_122:
[----:B------:R-:W-:Y:S05]  /*19020*/  BSYNC B2 ;  /* 0x0000000000027941 */ /* 0x000fea0003800000 */
.L_x_120:
[----:B--2---:R-:W-:Y:S02]  /*19030*/  MOV R0, R3 ;  /* 0x0000000300007202 */ /* 0x004fe40000000f00 */
[----:B-1----:R-:W-:Y:S02]  /*19040*/  MOV R2, R14 ;  /* 0x0000000e00027202 */ /* 0x002fe40000000f00 */
[----:B------:R-:W-:-:S04]  /*19050*/  MOV R3, 0x0 ;  /* 0x0000000000037802 */ /* 0x000fc80000000f00 */
[----:B------:R-:W-:Y:S05]  /*19060*/  RET.REL.NODEC R2 `(_ZN7cutlass13device_kernelINS_4fmha6kernel28FmhaKernelTmaWarpSpecializedINS1_10collective30FmhaMainloopTmaWarpSpecializedINS_10bfloat16_tEffN4cute5tupleIJNS7_1CILi128EEENS9_ILi256EEENS9_ILi80EEEEEENS8_IJiNS9_ILi1EEENS8_IJiiEEEEEESG_SG_NS4_12CausalFusionEJEEENS4_15FmhaFwdEpilogueIS6_fNS8_IJNS9_ILi64EEESC_SB_EEEEENS2_23IndividualTileSchedulerEJEEEEEvNT_6ParamsE) ;  /* 0xfffffe6c02e47950 */ /* 0x000fea0003c3ffff */
.L_x_124:
[----:B------:R-:W-:-:S00]  /*19070*/  BRA `(.L_x_124) ;  /* 0xfffffffc00fc7947 */ /* 0x000fc0000383ffff */
[----:B------:R-:W-:-:S00]  /*19080*/  NOP ;  /* 0x0000000000007918 */ /* 0x000fc00000000000 */
[----:B------:R-:W-:-:S00]  /*19090*/  NOP ;  /* 0x0000000000007918 */ /* 0x000fc00000000000 */
[----:B------:R-:W-:-:S00]  /*190a0*/  NOP ;  /* 0x0000000000007918 */ /* 0x000fc00000000000 */
[----:B------:R-:W-:-:S00]  /*190b0*/  NOP ;  /* 0x0000000000007918 */ /* 0x000fc00000000000 */
[----:B------:R-:W-:-:S00]  /*190c0*/  NOP ;  /* 0x0000000000007918 */ /* 0x000fc00000000000 */
[----:B------:R-:W-:-:S00]  /*190d0*/  NOP ;  /* 0x0000000000007918 */ /* 0x000fc00000000000 */
[----:B------:R-:W-:-:S00]  /*190e0*/  NOP ;  /* 0x0000000000007918 */ /* 0x000fc00000000000 */
[----:B------:R-:W-:-:S00]  /*190f0*/  NOP ;  /* 0x0000000000007918 */ /* 0x000fc00000000000 */
.L_x_125:


//--------------------- .nv.global.init           --------------------------
	.section	.nv.global.init,"aw",@progbits
.nv.global.init:
	.type		$str$24,@object
	.size		$str$24,($str$25 - $str$24)
$str$24:
        /*0000*/ 	.byte	0x28, 0x61, 0x64, 0x64, 0x72, 0x65, 0x73, 0x73, 0x20, 0x26, 0x20, 0x6d, 0x61, 0x73, 0x6b, 0x29
        /*0010*/ 	.byte	0x20, 0x3d, 0x3d, 0x20, 0x30, 0x00
	.type		$str$25,@object
	.size		$str$25,(__unnamed_1 - $str$25)
$str$25:
        /*0016*/ 	.byte	0x2f, 0x74, 0x6d, 0x70, 0x2f, 0x63, 0x75, 0x74, 0x6c, 0x61, 0x73, 0x73, 0x5f, 0x73, 0x77, 0x65
        /*0026*/ 	.byte	0x65, 0x70, 0x5f, 0x73, 0x72, 0x63, 0x2f, 0x69, 0x6e, 0x63, 0x6c, 0x75, 0x64, 0x65, 0x2f, 0x63
        /*0036*/ 	.byte	0x75, 0x74, 0x65, 0x2f, 0x70, 0x6f, 0x69, 0x6e, 0x74, 0x65, 0x72, 0x5f, 0x66, 0x6c, 0x61, 0x67
        /*0046*/ 	.byte	0x67, 0x65, 0x64, 0x2e, 0x68, 0x70, 0x70, 0x00
	.type		__unnamed_1,@object
	.size		__unnamed_1,(__unnamed_2 - __unnamed_1)
__unnamed_1:
        /*004e*/ 	.byte	0x61, 0x75, 0x74, 0x6f, 0x20, 0x63, 0x75, 0x74, 0x65, 0x3a, 0x3a, 0x61, 0x73, 0x5f, 0x70, 0x6f
        /* <DEDUP_REMOVED lines=27> */
        /*020e*/ 	.byte	0x31, 0x30, 0x32, 0x34, 0x3e, 0x3e, 0x3e, 0x3e, 0x3e, 0x5d, 0x00
	.type		__unnamed_2,@object
	.size		__unnamed_2,(.L_1 - __unnamed_2)
__unnamed_2:
        /* <DEDUP_REMOVED lines=29> */
.L_1:


//--------------------- .nv.shared._ZN7cutlass13device_kernelINS_4fmha6kernel28FmhaKernelTmaWarpSpecializedINS1_10collective30FmhaMainloopTmaWarpSpecializedINS_10bfloat16_tEffN4cute5tupleIJNS7_1CILi128EEENS9_ILi256EEENS9_ILi80EEEEEENS8_IJiNS9_ILi1EEENS8_IJiiEEEEEESG_SG_NS4_12CausalFusionEJEEENS4_15FmhaFwdEpilogueIS6_fNS8_IJNS9_ILi64EEESC_SB_EEEEENS2_23IndividualTileSchedulerEJEEEEEvNT_6ParamsE --------------------------
	.section	.nv.shared._ZN7cutlass13device_kernelINS_4fmha6kernel28FmhaKernelTmaWarpSpecializedINS1_10collective30FmhaMainloopTmaWarpSpecializedINS_10bfloat16_tEffN4cute5tupleIJNS7_1CILi128EEENS9_ILi256EEENS9_ILi80EEEEEENS8_IJiNS9_ILi1EEENS8_IJiiEEEEEESG_SG_NS4_12CausalFusionEJEEENS4_15FmhaFwdEpilogueIS6_fNS8_IJNS9_ILi64EEESC_SB_EEEEENS2_23IndividualTileSchedulerEJEEEEEvNT_6ParamsE,"aw",@nobits
	.sectionflags	@""
	.align	16
	.zero		1024


//--------------------- .nv.shared.reserved.0     --------------------------
	.section	.nv.shared.reserved.0,"aw",@nobits
	.weak		__nv_reservedSMEM_offset_0_alias
	.size		__nv_reservedSMEM_offset_0_alias, 0, 0
	.other		__nv_reservedSMEM_offset_0_alias,@"STO_CUDA_RESERVED_SHARED STV_DEFAULT"
__nv_reservedSMEM_offset_0_alias:
	.zero		0


//--------------------- .nv.global                --------------------------
	.section	.nv.global,"aw",@nobits
.nv.global:
	.type		_ZN39_INTERNAL_0770fa95_4_k_cu_814de47b_29614cute1_E,@object
	.size		_ZN39_INTERNAL_0770fa95_4_k_cu_814de47b_29614cute1_E,(_ZN39_INTERNAL_0770fa95_4_k_cu_814de47b_29614cuda3std3__45__cpo6cbeginE - _ZN39_INTERNAL_0770fa95_4_k_cu_814de47b_29614cute1_E)
_ZN39_INTERNAL_0770fa95_4_k_cu_814de47b_29614cute1_E:
	.zero		1
	.type		_ZN39_INTERNAL_0770fa95_4_k_cu_814de47b_29614cuda3std3__45__cpo6cbeginE,@object
	.size		_ZN39_INTERNAL_0770fa95_4_k_cu_814de47b_29614cuda3std3__45__cpo6cbeginE,(_ZN39_INTERNAL_0770fa95_4_k_cu_814de47b_29614cuda3std3__48in_placeE - _ZN39_INTERNAL_0770fa95_4_k_cu_814de47b_29614cuda3std3__45__cpo6cbeginE)
_ZN39_INTERNAL_0770fa95_4_k_cu_814de47b_29614cuda3std3__45__cpo6cbeginE:
	.zero		1
	.type		_ZN39_INTERNAL_0770fa95_4_k_cu_814de47b_29614cuda3std3__48in_placeE,@object
	.size		_ZN39_INTERNAL_0770fa95_4_k_cu_814de47b_29614cuda3std3__48in_placeE,(_ZN39_INTERNAL_0770fa95_4_k_cu_814de47b_29614cuda3std6ranges3__45__cpo9iter_moveE - _ZN39_INTERNAL_0770fa95_4_k_cu_814de47b_29614cuda3std3__48in_placeE)
_ZN39_INTERNAL_0770fa95_4_k_cu_814de47b_29614cuda3std3__48in_placeE:
	.zero		1
	.type		_ZN39_INTERNAL_0770fa95_4_k_cu_814de47b_29614cuda3std6ranges3__45__cpo9iter_moveE,@object
	.size		_ZN39_INTERNAL_0770fa95_4_k_cu_814de47b_29614cuda3std6ranges3__45__cpo9iter_moveE,(_ZN39_INTERNAL_0770fa95_4_k_cu_814de47b_29614cuda3std3__45__cpo5beginE - _ZN39_INTERNAL_0770fa95_4_k_cu_814de47b_29614cuda3std6ranges3__45__cpo9iter_moveE)
_ZN39_INTERNAL_0770fa95_4_k_cu_814de47b_29614cuda3std6ranges3__45__cpo9iter_moveE:
	.zero		1
	.type		_ZN39_INTERNAL_0770fa95_4_k_cu_814de47b_29614cuda3std3__45__cpo5beginE,@object
	.size		_ZN39_INTERNAL_0770fa95_4_k_cu_814de47b_29614cuda3std3__45__cpo5beginE,(_ZN39_INTERNAL_0770fa95_4_k_cu_814de47b_29614cuda3std3__441_GLOBAL__N__0770fa95_4_k_cu_814de47b_29616ignoreE - _ZN39_INTERNAL_0770fa95_4_k_cu_814de47b_29614cuda3std3__45__cpo5beginE)
_ZN39_INTERNAL_0770fa95_4_k_cu_814de47b_29614cuda3std3__45__cpo5beginE:
	.zero		1
	.type		_ZN39_INTERNAL_0770fa95_4_k_cu_814de47b_29614cuda3std3__441_GLOBAL__N__0770fa95_4_k_cu_814de47b_29616ignoreE,@object
	.size		_ZN39_INTERNAL_0770fa95_4_k_cu_814de47b_29614cuda3std3__441_GLOBAL__N__0770fa95_4_k_cu_814de47b_29616ignoreE,(_ZN39_INTERNAL_0770fa95_4_k_cu_814de47b_29614cute7productE - _ZN39_INTERNAL_0770fa95_4_k_cu_814de47b_29614cuda3std3__441_GLOBAL__N__0770fa95_4_k_cu_814de47b_29616ignoreE)
_ZN39_INTERNAL_0770fa95_4_k_cu_814de47b_29614cuda3std3__441_GLOBAL__N__0770fa95_4_k_cu_814de47b_29616ignoreE:
	.zero		1
	.type		_ZN39_INTERNAL_0770fa95_4_k_cu_814de47b_29614cute7productE,@object
	.size		_ZN39_INTERNAL_0770fa95_4_k_cu_814de47b_29614cute7productE,(_ZN39_INTERNAL_0770fa95_4_k_cu_814de47b_29614cuda3std3__45__cpo3endE - _ZN39_INTERNAL_0770fa95_4_k_cu_814de47b_29614cute7productE)
_ZN39_INTERNAL_0770fa95_4_k_cu_814de47b_29614cute7productE:
	.zero		1
	.type		_ZN39_INTERNAL_0770fa95_4_k_cu_814de47b_29614cuda3std3__45__cpo3endE,@object
	.size		_ZN39_INTERNAL_0770fa95_4_k_cu_814de47b_29614cuda3std3__45__cpo3endE,(_ZN39_INTERNAL_0770fa95_4_k_cu_814de47b_29614cuda3std3__419piecewise_constructE - _ZN39_INTERNAL_0770fa95_4_k_cu_814de47b_29614cuda3std3__45__cpo3endE)
_ZN39_INTERNAL_0770fa95_4_k_cu_814de47b_29614cuda3std3__45__cpo3endE:
	.zero		1
	.type		_ZN39_INTERNAL_0770fa95_4_k_cu_814de47b_29614cuda3std3__419piecewise_constructE,@object
	.size		_ZN39_INTERNAL_0770fa95_4_k_cu_814de47b_29614cuda3std3__419piecewise_constructE,(_ZN39_INTERNAL_0770fa95_4_k_cu_814de47b_29614cuda3std3__45__cpo4cendE - _ZN39_INTERNAL_0770fa95_4_k_cu_814de47b_29614cuda3std3__419piecewise_constructE)
_ZN39_INTERNAL_0770fa95_4_k_cu_814de47b_29614cuda3std3__419piecewise_constructE:
	.zero		1
	.type		_ZN39_INTERNAL_0770fa95_4_k_cu_814de47b_29614cuda3std3__45__cpo4cendE,@object
	.size		_ZN39_INTERNAL_0770fa95_4_k_cu_814de47b_29614cuda3std3__45__cpo4cendE,(_ZN39_INTERNAL_0770fa95_4_k_cu_814de47b_29614cuda3std6ranges3__45__cpo4swapE - _ZN39_INTERNAL_0770fa95_4_k_cu_814de47b_29614cuda3std3__45__cpo4cendE)
_ZN39_INTERNAL_0770fa95_4_k_cu_814de47b_29614cuda3std3__45__cpo4cendE:
	.zero		1
	.type		_ZN39_INTERNAL_0770fa95_4_k_cu_814de47b_29614cuda3std6ranges3__45__cpo4swapE,@object
	.size		_ZN39_INTERNAL_0770fa95_4_k_cu_814de47b_29614cuda3std6ranges3__45__cpo4swapE,(.L_9 - _ZN39_INTERNAL_0770fa95_4_k_cu_814de47b_29614cuda3std6ranges3__45__cpo4swapE)
_ZN39_INTERNAL_0770fa95_4_k_cu_814de47b_29614cuda3std6ranges3__45__cpo4swapE:
	.zero		1
.L_9:


//--------------------- .nv.constant0._ZN7cutlass13device_kernelINS_4fmha6kernel28FmhaKernelTmaWarpSpecializedINS1_10collective30FmhaMainloopTmaWarpSpecializedINS_10bfloat16_tEffN4cute5tupleIJNS7_1CILi128EEENS9_ILi256EEENS9_ILi80EEEEEENS8_IJiNS9_ILi1EEENS8_IJiiEEEEEESG_SG_NS4_12CausalFusionEJEEENS4_15FmhaFwdEpilogueIS6_fNS8_IJNS9_ILi64EEESC_SB_EEEEENS2_23IndividualTileSchedulerEJEEEEEvNT_6ParamsE --------------------------
	.section	.nv.constant0._ZN7cutlass13device_kernelINS_4fmha6kernel28FmhaKernelTmaWarpSpecializedINS1_10collective30FmhaMainloopTmaWarpSpecializedINS_10bfloat16_tEffN4cute5tupleIJNS7_1CILi128EEENS9_ILi256EEENS9_ILi80EEEEEENS8_IJiNS9_ILi1EEENS8_IJiiEEEEEESG_SG_NS4_12CausalFusionEJEEENS4_15FmhaFwdEpilogueIS6_fNS8_IJNS9_ILi64EEESC_SB_EEEEENS2_23IndividualTileSchedulerEJEEEEEvNT_6ParamsE,"a",@progbits
	.sectionflags	@""
	.align	4
.nv.constant0._ZN7cutlass13device_kernelINS_4fmha6kernel28FmhaKernelTmaWarpSpecializedINS1_10collective30FmhaMainloopTmaWarpSpecializedINS_10bfloat16_tEffN4cute5tupleIJNS7_1CILi128EEENS9_ILi256EEENS9_ILi80EEEEEENS8_IJiNS9_ILi1EEENS8_IJiiEEEEEESG_SG_NS4_12CausalFusionEJEEENS4_15FmhaFwdEpilogueIS6_fNS8_IJNS9_ILi64EEESC_SB_EEEEENS2_23IndividualTileSchedulerEJEEEEEvNT_6ParamsE:
	.zero		2688


//--------------------- SYMBOLS --------------------------

	.type		.nv.reservedSmem.offset0,@object
	.size		.nv.reservedSmem.offset0,0x4
	.type		__assertfail,@function
